def matmul_kernel(
    a_ptr,
    b_ptr,
    c_ptr,
    M,
    N,
    K,
    stride_am,
    stride_ak,
    stride_bk,
    stride_bn,
    stride_cm,
    stride_cn,
    BLOCK_M: tl.constexpr,
    BLOCK_N: tl.constexpr,
    BLOCK_K: tl.constexpr,
    GROUP_M: tl.constexpr,
):
    pid = tl.program_id(axis=0)
    num_pid_m = tl.cdiv(M, BLOCK_M)
    num_pid_n = tl.cdiv(N, BLOCK_N)
    num_pid_in_group = GROUP_M * num_pid_n
    group_id = pid // num_pid_in_group
    first_pid_m = group_id * GROUP_M
    group_size_m = min(num_pid_m - first_pid_m, GROUP_M)
    pid_m = first_pid_m + ((pid % num_pid_in_group) % group_size_m)
    pid_n = (pid % num_pid_in_group) // group_size_m

    offs_am = (pid_m * BLOCK_M + tl.arange(0, BLOCK_M)) % M
    offs_bn = (pid_n * BLOCK_N + tl.arange(0, BLOCK_N)) % N
    offs_k = tl.arange(0, BLOCK_K)
    a_ptrs = a_ptr + offs_am[:, None] * stride_am + offs_k[None, :] * stride_ak
    b_ptrs = b_ptr + offs_k[:, None] * stride_bk + offs_bn[None, :] * stride_bn

    acc = tl.zeros((BLOCK_M, BLOCK_N), dtype=tl.float32)
    for kk in range(0, tl.cdiv(K, BLOCK_K)):
        a = tl.load(a_ptrs, mask=offs_k[None, :] < K - kk * BLOCK_K, other=0.0)
        b = tl.load(b_ptrs, mask=offs_k[:, None] < K - kk * BLOCK_K, other=0.0)
        acc = tl.dot(a, b, acc)
        a_ptrs += BLOCK_K * stride_ak
        b_ptrs += BLOCK_K * stride_bk

    c = acc.to(c_ptr.dtype.element_ty)
    offs_cm = pid_m * BLOCK_M + tl.arange(0, BLOCK_M)
    offs_cn = pid_n * BLOCK_N + tl.arange(0, BLOCK_N)
    c_ptrs = c_ptr + offs_cm[:, None] * stride_cm + offs_cn[None, :] * stride_cn
    mask = (offs_cm[:, None] < M) & (offs_cn[None, :] < N)
    tl.store(c_ptrs, c, mask=mask)

# config = {"BLOCK_K": 64, "BLOCK_M": 128, "BLOCK_N": 256, "GROUP_M": 8, "arch": "sm_100", "dtype": "bf16", "num_ctas": 1, "num_stages": 2, "num_warps": 4}
# arch = sm_100


// ===== COMPILED SASS (sm_100a) =====

	.target	sm_100a

	.elftype	@"ET_EXEC"


//--------------------- .note.nv.tkinfo           --------------------------
	.section	.note.nv.tkinfo,"",@"SHT_NOTE"
	.sectionflags	@"SHF_NOTE_NV_TKINFO"
	.tkinfo
        /*0018*/ 	.word	0x00000081
        /*0030*/ 	.string	""
        /*0030*/ 	.string	"ptxas-blackwell"
        /*0030*/ 	.string	"Cuda compilation tools, release 12.9, V12.9.86"
        /*0030*/ 	.string	"Build cuda_12.9.r12.9/compiler.36037853_0"
        /*0030*/ 	.string	"-v  -suppress-debug-info  -lineinfo  -arch sm_100a "



//--------------------- .note.nv.cuver            --------------------------
	.section	.note.nv.cuver,"",@"SHT_NOTE"
	.sectionflags	@"SHF_NOTE_NV_CUVER"
        /*0018*/ 	.short	0x0001
        /*001a*/ 	.short	0x0064
        /*001c*/ 	.short	0x0001
        /*001e*/ 	.short	0x0000
        /*0020*/ 	.short	0x0001
        /*0022*/ 	.short	0x0000


//--------------------- .nv.info                  --------------------------
	.section	.nv.info,"",@"SHT_CUDA_INFO"
	.align	4


	//----- nvinfo : EIATTR_REGCOUNT
	.align		4
        /*0000*/ 	.byte	0x04, 0x2f
        /*0002*/ 	.short	(.L_4 - .L_3)
	.align		4
.L_3:
        /*0004*/ 	.word	index@(matmul_kernel)
        /*0008*/ 	.word	0x00000080


	//----- nvinfo : EIATTR_FRAME_SIZE
	.align		4
.L_4:
        /*000c*/ 	.byte	0x04, 0x11
        /*000e*/ 	.short	(.L_6 - .L_5)
	.align		4
.L_5:
        /*0010*/ 	.word	index@($__internal_2_$__cuda_sm10x_tcgen05_guardrail_trap_unallocated_columns_being_dealloced)
        /*0014*/ 	.word	0x000007b0


	//----- nvinfo : EIATTR_FRAME_SIZE
	.align		4
.L_6:
        /*0018*/ 	.byte	0x04, 0x11
        /*001a*/ 	.short	(.L_8 - .L_7)
	.align		4
.L_7:
        /*001c*/ 	.word	index@($__internal_1_$__cuda_sm10x_tcgen05_guardrail_trap_phase_invalid_during_alloc)
        /*0020*/ 	.word	0x000007b0


	//----- nvinfo : EIATTR_FRAME_SIZE
	.align		4
.L_8:
        /*0024*/ 	.byte	0x04, 0x11
        /*0026*/ 	.short	(.L_10 - .L_9)
	.align		4
.L_9:
        /*0028*/ 	.word	index@($__internal_0_$__cuda_sm10x_tcgen05_guardrail_trap_col_being_dealloced_not_returned_by_alloc)
        /*002c*/ 	.word	0x000007b0


	//----- nvinfo : EIATTR_FRAME_SIZE
	.align		4
.L_10:
        /*0030*/ 	.byte	0x04, 0x11
        /*0032*/ 	.short	(.L_12 - .L_11)
	.align		4
.L_11:
        /*0034*/ 	.word	index@(matmul_kernel)
        /*0038*/ 	.word	0x000007b0


	//----- nvinfo : EIATTR_MIN_STACK_SIZE
	.align		4
.L_12:
        /*003c*/ 	.byte	0x04, 0x12
        /*003e*/ 	.short	(.L_14 - .L_13)
	.align		4
.L_13:
        /*0040*/ 	.word	index@(matmul_kernel)
        /*0044*/ 	.word	0x000007b0
.L_14:


//--------------------- .nv.info.matmul_kernel    --------------------------
	.section	.nv.info.matmul_kernel,"",@"SHT_CUDA_INFO"
	.sectionflags	@""
	.align	4


	//----- nvinfo : EIATTR_CUDA_API_VERSION
	.align		4
        /*0000*/ 	.byte	0x04, 0x37
        /*0002*/ 	.short	(.L_16 - .L_15)
.L_15:
        /*0004*/ 	.word	0x00000081


	//----- nvinfo : EIATTR_KPARAM_INFO
	.align		4
.L_16:
        /*0008*/ 	.byte	0x04, 0x17
        /*000a*/ 	.short	(.L_18 - .L_17)
.L_17:
        /*000c*/ 	.word	0x00000000
        /*0010*/ 	.short	0x000d
        /*0012*/ 	.short	0x0048
        /*0014*/ 	.byte	0x00, 0xf4, 0x21, 0x00


	//----- nvinfo : EIATTR_KPARAM_INFO
	.align		4
.L_18:
        /*0018*/ 	.byte	0x04, 0x17
        /*001a*/ 	.short	(.L_20 - .L_19)
.L_19:
        /*001c*/ 	.word	0x00000000
        /*0020*/ 	.short	0x000c
        /*0022*/ 	.short	0x0040
        /*0024*/ 	.byte	0x00, 0xf4, 0x21, 0x00


	//----- nvinfo : EIATTR_KPARAM_INFO
	.align		4
.L_20:
        /*0028*/ 	.byte	0x04, 0x17
        /*002a*/ 	.short	(.L_22 - .L_21)
.L_21:
        /*002c*/ 	.word	0x00000000
        /*0030*/ 	.short	0x000b
        /*0032*/ 	.short	0x0038
        /*0034*/ 	.byte	0x00, 0xf0, 0x11, 0x00


	//----- nvinfo : EIATTR_KPARAM_INFO
	.align		4
.L_22:
        /*0038*/ 	.byte	0x04, 0x17
        /*003a*/ 	.short	(.L_24 - .L_23)
.L_23:
        /*003c*/ 	.word	0x00000000
        /*0040*/ 	.short	0x000a
        /*0042*/ 	.short	0x0034
        /*0044*/ 	.byte	0x00, 0xf0, 0x11, 0x00


	//----- nvinfo : EIATTR_KPARAM_INFO
	.align		4
.L_24:
        /*0048*/ 	.byte	0x04, 0x17
        /*004a*/ 	.short	(.L_26 - .L_25)
.L_25:
        /*004c*/ 	.word	0x00000000
        /*0050*/ 	.short	0x0009
        /*0052*/ 	.short	0x0030
        /*0054*/ 	.byte	0x00, 0xf0, 0x11, 0x00


	//----- nvinfo : EIATTR_KPARAM_INFO
	.align		4
.L_26:
        /*0058*/ 	.byte	0x04, 0x17
        /*005a*/ 	.short	(.L_28 - .L_27)
.L_27:
        /*005c*/ 	.word	0x00000000
        /*0060*/ 	.short	0x0008
        /*0062*/ 	.short	0x002c
        /*0064*/ 	.byte	0x00, 0xf0, 0x11, 0x00


	//----- nvinfo : EIATTR_KPARAM_INFO
	.align		4
.L_28:
        /*0068*/ 	.byte	0x04, 0x17
        /*006a*/ 	.short	(.L_30 - .L_29)
.L_29:
        /*006c*/ 	.word	0x00000000
        /*0070*/ 	.short	0x0007
        /*0072*/ 	.short	0x0028
        /*0074*/ 	.byte	0x00, 0xf0, 0x11, 0x00


	//----- nvinfo : EIATTR_KPARAM_INFO
	.align		4
.L_30:
        /*0078*/ 	.byte	0x04, 0x17
        /*007a*/ 	.short	(.L_32 - .L_31)
.L_31:
        /*007c*/ 	.word	0x00000000
        /*0080*/ 	.short	0x0006
        /*0082*/ 	.short	0x0024
        /*0084*/ 	.byte	0x00, 0xf0, 0x11, 0x00


	//----- nvinfo : EIATTR_KPARAM_INFO
	.align		4
.L_32:
        /*0088*/ 	.byte	0x04, 0x17
        /*008a*/ 	.short	(.L_34 - .L_33)
.L_33:
        /*008c*/ 	.word	0x00000000
        /*0090*/ 	.short	0x0005
        /*0092*/ 	.short	0x0020
        /*0094*/ 	.byte	0x00, 0xf0, 0x11, 0x00


	//----- nvinfo : EIATTR_KPARAM_INFO
	.align		4
.L_34:
        /*0098*/ 	.byte	0x04, 0x17
        /*009a*/ 	.short	(.L_36 - .L_35)
.L_35:
        /*009c*/ 	.word	0x00000000
        /*00a0*/ 	.short	0x0004
        /*00a2*/ 	.short	0x001c
        /*00a4*/ 	.byte	0x00, 0xf0, 0x11, 0x00


	//----- nvinfo : EIATTR_KPARAM_INFO
	.align		4
.L_36:
        /*00a8*/ 	.byte	0x04, 0x17
        /*00aa*/ 	.short	(.L_38 - .L_37)
.L_37:
        /*00ac*/ 	.word	0x00000000
        /*00b0*/ 	.short	0x0003
        /*00b2*/ 	.short	0x0018
        /*00b4*/ 	.byte	0x00, 0xf0, 0x11, 0x00


	//----- nvinfo : EIATTR_KPARAM_INFO
	.align		4
.L_38:
        /*00b8*/ 	.byte	0x04, 0x17
        /*00ba*/ 	.short	(.L_40 - .L_39)
.L_39:
        /*00bc*/ 	.word	0x00000000
        /*00c0*/ 	.short	0x0002
        /*00c2*/ 	.short	0x0010
        /*00c4*/ 	.byte	0x00, 0xf4, 0x21, 0x00


	//----- nvinfo : EIATTR_KPARAM_INFO
	.align		4
.L_40:
        /*00c8*/ 	.byte	0x04, 0x17
        /*00ca*/ 	.short	(.L_42 - .L_41)
.L_41:
        /*00cc*/ 	.word	0x00000000
        /*00d0*/ 	.short	0x0001
        /*00d2*/ 	.short	0x0008
        /*00d4*/ 	.byte	0x00, 0xf4, 0x21, 0x00


	//----- nvinfo : EIATTR_KPARAM_INFO
	.align		4
.L_42:
        /*00d8*/ 	.byte	0x04, 0x17
        /*00da*/ 	.short	(.L_44 - .L_43)
.L_43:
        /*00dc*/ 	.word	0x00000000
        /*00e0*/ 	.short	0x0000
        /*00e2*/ 	.short	0x0000
        /*00e4*/ 	.byte	0x00, 0xf4, 0x21, 0x00


	//----- nvinfo : EIATTR_AT_ENTRY_FRAGMENTS
	.align		4
.L_44:
        /*00e8*/ 	.byte	0x04, 0x4f
        /*00ea*/ 	.short	(.L_46 - .L_45)


	//   ....[0]....
.L_45:
        /*00ec*/ 	.word	0x00000004


	//----- nvinfo : EIATTR_RESERVED_SMEM_USED
	.align		4
.L_46:
        /*00f0*/ 	.byte	0x01, 0x41
	.zero		2


	//----- nvinfo : EIATTR_SPARSE_MMA_MASK
	.align		4
        /*00f4*/ 	.byte	0x03, 0x50
        /*00f6*/ 	.short	0x0000


	//----- nvinfo : EIATTR_TCGEN05_1CTA_USED
	.align		4
        /*00f8*/ 	.byte	0x01, 0x51
	.zero		2


	//----- nvinfo : EIATTR_MAXREG_COUNT
	.align		4
        /*00fc*/ 	.byte	0x03, 0x1b
        /*00fe*/ 	.short	0x00ff


	//----- nvinfo : EIATTR_NUM_BARRIERS
	.align		4
        /*0100*/ 	.byte	0x02, 0x4c
        /*0102*/ 	.byte	0x01
	.zero		1


	//----- nvinfo : EIATTR_ANNOTATIONS
	.align		4
        /*0104*/ 	.byte	0x04, 0x55
        /*0106*/ 	.short	(.L_48 - .L_47)


	//   ....[0]....
.L_47:
        /*0108*/ 	.word	0x00000001
        /*010c*/ 	.byte	0xe0, 0x03, 0x00, 0x00, 0x01, 0x00, 0x00, 0x00, 0x00, 0x04, 0x00, 0x00, 0x01, 0x00, 0x00, 0x00
        /* <DEDUP_REMOVED lines=1088> */
        /*451c*/ 	.byte	0x30, 0x27, 0x02, 0x00, 0x01, 0x00, 0x00, 0x00, 0x60, 0x27, 0x02, 0x00


	//----- nvinfo : EIATTR_INT_WARP_WIDE_INSTR_OFFSETS
	.align		4
.L_48:
        /*4528*/ 	.byte	0x04, 0x31
        /*452a*/ 	.short	(.L_50 - .L_49)


	//   ....[0]....
.L_49:
        /*452c*/ 	.word	0x000084b0


	//   ....[1]....
        /*4530*/ 	.word	0x000084c0


	//   ....[2]....
        /*4534*/ 	.word	0x0000b2c0


	//   ....[3]....
        /*4538*/ 	.word	0x00025600


	//   ....[4]....
        /*453c*/ 	.word	0x00025650


	//----- nvinfo : EIATTR_COOP_GROUP_MASK_REGIDS
	.align		4
.L_50:
        /*4540*/ 	.byte	0x04, 0x29
        /*4542*/ 	.short	(.L_52 - .L_51)


	//   ....[0]....
.L_51:
        /*4544*/ 	.word	0xffffffff


	//   ....[1]....
        /*4548*/ 	.word	0xffffffff


	//   ....[2]....
        /*454c*/ 	.word	0xffffffff


	//   ....[3]....
        /*4550*/ 	.word	0xffffffff


	//----- nvinfo : EIATTR_COOP_GROUP_INSTR_OFFSETS
	.align		4
.L_52:
        /*4554*/ 	.byte	0x04, 0x28
        /*4556*/ 	.short	(.L_54 - .L_53)


	//   ....[0]....
.L_53:
        /*4558*/ 	.word	0x00000070


	//   ....[1]....
        /*455c*/ 	.word	0x00000330


	//   ....[2]....
        /*4560*/ 	.word	0x00025490


	//   ....[3]....
        /*4564*/ 	.word	0x00025700


	//----- nvinfo : EIATTR_VRC_CTA_INIT_COUNT
	.align		4
.L_54:
        /*4568*/ 	.byte	0x02, 0x4a
        /*456a*/ 	.byte	0x80
	.zero		1


	//----- nvinfo : EIATTR_MBARRIER_INSTR_OFFSETS
	.align		4
        /*456c*/ 	.byte	0x04, 0x39
        /*456e*/ 	.short	(.L_56 - .L_55)


	//   ....[0]....
.L_55:
        /*4570*/ 	.word	0x00008680
        /*4574*/ 	.word	0x000000ff
        /*4578*/ 	.word	0x00000000
        /*457c*/ 	.short	0x0100
        /*457e*/ 	.byte	0x06
	.zero		1


	//   ....[1]....
        /*4580*/ 	.word	0x0000b2e0
        /*4584*/ 	.word	0x000000ff
        /*4588*/ 	.word	0x00010008
        /*458c*/ 	.short	0x0100
        /*458e*/ 	.byte	0x09
	.zero		1


	//   ....[2]....
        /*4590*/ 	.word	0x00014a40
        /*4594*/ 	.word	0x000000ff
        /*4598*/ 	.word	0x00000000
        /*459c*/ 	.short	0x010a
        /*459e*/ 	.byte	0x06
	.zero		1


	//   ....[3]....
        /*45a0*/ 	.word	0x0001ad50
        /*45a4*/ 	.word	0x000000ff
        /*45a8*/ 	.word	0x00000000
        /*45ac*/ 	.short	0x010a
        /*45ae*/ 	.byte	0x06
	.zero		1


	//   ....[4]....
        /*45b0*/ 	.word	0x0001ae10
        /*45b4*/ 	.word	0x000000ff
        /*45b8*/ 	.word	0x00010000
        /*45bc*/ 	.short	0x0108
        /*45be*/ 	.byte	0x09
	.zero		1


	//   ....[5]....
        /*45c0*/ 	.word	0x0001af30
        /*45c4*/ 	.word	0x000000ff
        /*45c8*/ 	.word	0x00010008
        /*45cc*/ 	.short	0x0108
        /*45ce*/ 	.byte	0x09
	.zero		1


	//   ....[6]....
        /*45d0*/ 	.word	0x00025720
        /*45d4*/ 	.word	0x000000ff
        /*45d8*/ 	.word	0x00000000
        /*45dc*/ 	.short	0x010a
        /*45de*/ 	.byte	0x06
	.zero		1


	//   ....[7]....
        /*45e0*/ 	.word	0x00025750
        /*45e4*/ 	.word	0x000000ff
        /*45e8*/ 	.word	0x00000000
        /*45ec*/ 	.short	0x010a
        /*45ee*/ 	.byte	0x06
	.zero		1


	//----- nvinfo : EIATTR_NUM_MBARRIERS
	.align		4
.L_56:
        /*45f0*/ 	.byte	0x03, 0x38
        /*45f2*/ 	.short	0x0002


	//----- nvinfo : EIATTR_EXIT_INSTR_OFFSETS
	.align		4
        /*45f4*/ 	.byte	0x04, 0x1c
        /*45f6*/ 	.short	(.L_58 - .L_57)


	//   ....[0]....
.L_57:
        /*45f8*/ 	.word	0x00025710


	//----- nvinfo : EIATTR_REQNTID
	.align		4
.L_58:
        /*45fc*/ 	.byte	0x04, 0x10
        /*45fe*/ 	.short	(.L_60 - .L_59)
.L_59:
        /*4600*/ 	.word	0x00000080
        /*4604*/ 	.word	0x00000001
        /*4608*/ 	.word	0x00000001


	//----- nvinfo : EIATTR_CRS_STACK_SIZE
	.align		4
.L_60:
        /*460c*/ 	.byte	0x04, 0x1e
        /*460e*/ 	.short	(.L_62 - .L_61)
.L_61:
        /*4610*/ 	.word	0x00000000


	//----- nvinfo : EIATTR_CBANK_PARAM_SIZE
	.align		4
.L_62:
        /*4614*/ 	.byte	0x03, 0x19
        /*4616*/ 	.short	0x0050


	//----- nvinfo : EIATTR_PARAM_CBANK
	.align		4
        /*4618*/ 	.byte	0x04, 0x0a
        /*461a*/ 	.short	(.L_64 - .L_63)
	.align		4
.L_63:
        /*461c*/ 	.word	index@(.nv.constant0.matmul_kernel)
        /*4620*/ 	.short	0x0380
        /*4622*/ 	.short	0x0050


	//----- nvinfo : EIATTR_SW_WAR
	.align		4
.L_64:
        /*4624*/ 	.byte	0x04, 0x36
        /*4626*/ 	.short	(.L_66 - .L_65)
.L_65:
        /*4628*/ 	.word	0x00000008
.L_66:


//--------------------- .nv.compat                --------------------------
	.section	.nv.compat,"",@"SHT_CUDA_COMPAT_INFO"
	.align	4
        /*0000*/ 	.byte	0x02, 0x02, 0x02, 0x00, 0x02, 0x05, 0x05, 0x00, 0x02, 0x03, 0x00, 0x00, 0x02, 0x06, 0x01, 0x00


//--------------------- .nv.callgraph             --------------------------
	.section	.nv.callgraph,"",@"SHT_CUDA_CALLGRAPH"
	.align	4
	.sectionentsize	8
	.align		4
        /*0000*/ 	.word	0x00000000
	.align		4
        /*0004*/ 	.word	0xffffffff
	.align		4
        /*0008*/ 	.word	0x00000000
	.align		4
        /*000c*/ 	.word	0xfffffffe
	.align		4
        /*0010*/ 	.word	0x00000000
	.align		4
        /*0014*/ 	.word	0xfffffffd
	.align		4
        /*0018*/ 	.word	0x00000000
	.align		4
        /*001c*/ 	.word	0xfffffffc


//--------------------- .text.matmul_kernel       --------------------------
	.section	.text.matmul_kernel,"ax",@progbits
	.align	128
        .global         matmul_kernel
        .type           matmul_kernel,@function
        .size           matmul_kernel,(.L_x_21 - matmul_kernel)
        .other          matmul_kernel,@"STO_CUDA_ENTRY STV_DEFAULT"
matmul_kernel:
.text.matmul_kernel:
[----:B------:R-:W0:Y:S01]  /*0000*/  LDC R1, c[0x0][0x37c] ;  /* 0x0000df00ff017b82 */ /* 0x000e220000000800 */
[----:B------:R-:W1:Y:S01]  /*0010*/  S2R R0, SR_TID.X ;  /* 0x0000000000007919 */ /* 0x000e620000002100 */
[----:B0-----:R-:W-:Y:S01]  /*0020*/  VIADD R1, R1, 0xfffff850 ;  /* 0xfffff85001017836 */ /* 0x001fe20000000000 */
[----:B-1----:R-:W-:-:S13]  /*0030*/  ISETP.GE.U32.AND P0, PT, R0, 0x20, PT ;  /* 0x000000200000780c */ /* 0x002fda0003f06070 */
[----:B------:R-:W-:Y:S02]  /*0040*/  VOTEU.ANY UP0, P0 ;  /* 0x0000000000ff7886 */ /* 0x000fe40000000100 */
[----:B------:R-:W-:Y:S05]  /*0050*/  BRA.U UP0, `(.L_x_0) ;  /* 0x0000000100b87547 */ /* 0x000fea000b800000 */
[----:B------:R-:W0:Y:S01]  /*0060*/  S2UR UR6, SR_CgaCtaId ;  /* 0x00000000000679c3 */ /* 0x000e220000008800 */
[----:B------:R-:W-:Y:S01]  /*0070*/  NOP ;  /* 0x0000000000007918 */ /* 0x000fe20000000000 */
[----:B------:R-:W-:Y:S02]  /*0080*/  UMOV UR4, 0x40 ;  /* 0x0000004000047882 */ /* 0x000fe40000000000 */
[----:B0-----:R-:W-:-:S09]  /*0090*/  ULEA UR4, UR6, UR4, 0x18 ;  /* 0x0000000406047291 */ /* 0x001fd2000f8ec0ff */
[----:B------:R-:W0:Y:S01]  /*00a0*/  LDS.U8 R0, [UR4] ;  /* 0x00000004ff007984 */ /* 0x000e220008000000 */
[----:B------:R-:W-:Y:S02]  /*00b0*/  UMOV UR4, 0x400 ;  /* 0x0000040000047882 */ /* 0x000fe40000000000 */
[----:B------:R-:W-:Y:S01]  /*00c0*/  ULEA UR4, UR6, UR4, 0x18 ;  /* 0x0000000406047291 */ /* 0x000fe2000f8ec0ff */
[----:B0-----:R-:W-:-:S13]  /*00d0*/  ISETP.NE.AND P0, PT, R0, RZ, PT ;  /* 0x000000ff0000720c */ /* 0x001fda0003f05270 */
[----:B------:R-:W-:Y:S05]  /*00e0*/  @P0 BRA `(.L_x_1) ;  /* 0x00000000007c0947 */ /* 0x000fea0003800000 */
[----:B------:R-:W-:-:S13]  /*00f0*/  ELECT P0, URZ, PT ;  /* 0x0000000000ff782f */ /* 0x000fda0003800000 */
[----:B------:R-:W-:Y:S05]  /*0100*/  @!P0 BRA `(.L_x_2) ;  /* 0x0000000000848947 */ /* 0x000fea0003800000 */
[----:B------:R-:W-:Y:S01]  /*0110*/  UMOV UR5, 0x10 ;  /* 0x0000001000057882 */ /* 0x000fe20000000000 */
[----:B------:R-:W-:Y:S02]  /*0120*/  IMAD.MOV.U32 R4, RZ, RZ, 0x1 ;  /* 0x00000001ff047424 */ /* 0x000fe400078e00ff */
[----:B------:R-:W-:Y:S02]  /*0130*/  IMAD.MOV.U32 R5, RZ, RZ, 0xffff ;  /* 0x0000ffffff057424 */ /* 0x000fe400078e00ff */
[----:B------:R-:W-:Y:S04]  /*0140*/  DEPBAR.LE SB0, 0x36 ;  /* 0x00008d800000791a */ /* 0x000fe80000000000 */
[----:B------:R-:W0:Y:S02]  /*0150*/  UTCATOMSWS.FIND_AND_SET.ALIGN UP1, UR5, UR5 ;  /* 0x00000005000575e3 */ /* 0x000e240008020800 */
[----:B0-----:R-:W-:-:S04]  /*0160*/  PLOP3.LUT P0, PT, PT, PT, UP1, 0x80, 0x8 ;  /* 0x000000000008781c */ /* 0x001fc80003f0f018 */
[----:B------:R-:W-:-:S04]  /*0170*/  SEL R0, RZ, 0xffffffff, !P0 ;  /* 0xffffffffff007807 */ /* 0x000fc80004000000 */
[----:B------:R-:W-:Y:S01]  /*0180*/  ISETP.NE.AND P0, PT, R0, RZ, PT ;  /* 0x000000ff0000720c */ /* 0x000fe20003f05270 */
[----:B------:R-:W-:-:S12]  /*0190*/  IMAD.U32 R0, RZ, RZ, UR5 ;  /* 0x00000005ff007e24 */ /* 0x000fd8000f8e00ff */
[----:B------:R-:W-:Y:S05]  /*01a0*/  @P0 BRA `(.L_x_3) ;  /* 0x0000000000240947 */ /* 0x000fea0003800000 */
.L_x_4:
[----:B------:R-:W-:Y:S05]  /*01b0*/  NANOSLEEP 0x64 ;  /* 0x000000640000795d */ /* 0x000fea0003800000 */
[----:B------:R-:W-:-:S05]  /*01c0*/  UMOV UR5, 0x10 ;  /* 0x0000001000057882 */ /* 0x000fca0000000000 */
[----:B------:R-:W-:Y:S04]  /*01d0*/  DEPBAR.LE SB0, 0x36 ;  /* 0x00008d800000791a */ /* 0x000fe80000000000 */
[----:B------:R-:W0:Y:S02]  /*01e0*/  UTCATOMSWS.FIND_AND_SET.ALIGN UP1, UR5, UR5 ;  /* 0x00000005000575e3 */ /* 0x000e240008020800 */
[----:B0-----:R-:W-:-:S04]  /*01f0*/  PLOP3.LUT P0, PT, PT, PT, UP1, 0x80, 0x8 ;  /* 0x000000000008781c */ /* 0x001fc80003f0f018 */
[----:B------:R-:W-:-:S04]  /*0200*/  SEL R0, RZ, 0xffffffff, !P0 ;  /* 0xffffffffff007807 */ /* 0x000fc80004000000 */
[----:B------:R-:W-:Y:S01]  /*0210*/  ISETP.NE.AND P0, PT, R0, RZ, PT ;  /* 0x000000ff0000720c */ /* 0x000fe20003f05270 */
[----:B------:R-:W-:-:S12]  /*0220*/  IMAD.U32 R0, RZ, RZ, UR5 ;  /* 0x00000005ff007e24 */ /* 0x000fd8000f8e00ff */
[----:B------:R-:W-:Y:S05]  /*0230*/  @!P0 BRA `(.L_x_4) ;  /* 0xfffffffc00dc8947 */ /* 0x000fea000383ffff */
.L_x_3:
[C---:B------:R-:W-:Y:S01]  /*0240*/  VIADD R3, R0.reuse, 0x10 ;  /* 0x0000001000037836 */ /* 0x040fe20000000000 */
[----:B------:R-:W-:Y:S01]  /*0250*/  UMOV UR5, 0x50 ;  /* 0x0000005000057882 */ /* 0x000fe20000000000 */
[----:B------:R-:W-:Y:S01]  /*0260*/  SHF.L.U32 R2, R5, R0, RZ ;  /* 0x0000000005027219 */ /* 0x000fe200000006ff */
[----:B------:R-:W-:Y:S01]  /*0270*/  ULEA UR5, UR6, UR5, 0x18 ;  /* 0x0000000506057291 */ /* 0x000fe2000f8ec0ff */
[----:B------:R-:W-:Y:S01]  /*0280*/  IMAD.SHL.U32 R0, R0, 0x20, RZ ;  /* 0x0000002000007824 */ /* 0x000fe200078e00ff */
[----:B------:R-:W-:-:S04]  /*0290*/  SHF.L.U32 R3, R4, R3, RZ ;  /* 0x0000000304037219 */ /* 0x000fc800000006ff */
[----:B------:R-:W-:-:S05]  /*02a0*/  LOP3.LUT R2, R3, R2, RZ, 0xfc, !PT ;  /* 0x0000000203027212 */ /* 0x000fca00078efcff */
[----:B------:R0:W-:Y:S04]  /*02b0*/  ATOMS.OR RZ, [UR5], R2 ;  /* 0x00000002ffff798c */ /* 0x0001e8000b000005 */
[----:B------:R0:W-:Y:S01]  /*02c0*/  STS [UR4], R0 ;  /* 0x00000000ff007988 */ /* 0x0001e20008000804 */
[----:B------:R-:W-:Y:S05]  /*02d0*/  BRA `(.L_x_2) ;  /* 0x0000000000107947 */ /* 0x000fea0003800000 */
.L_x_1:
[----:B------:R-:W-:Y:S01]  /*02e0*/  IMAD.MOV.U32 R0, RZ, RZ, -0x1 ;  /* 0xffffffffff007424 */ /* 0x000fe200078e00ff */
[----:B------:R-:W-:-:S04]  /*02f0*/  MOV R2, 0x320 ;  /* 0x0000032000027802 */ /* 0x000fc80000000f00 */
[----:B------:R0:W-:Y:S03]  /*0300*/  STS [UR4], R0 ;  /* 0x00000000ff007988 */ /* 0x0001e60008000804 */
[----:B0-----:R-:W-:Y:S05]  /*0310*/  CALL.REL.NOINC `($__internal_1_$__cuda_sm10x_tcgen05_guardrail_trap_phase_invalid_during_alloc) ;  /* 0x0000025400247944 */ /* 0x001fea0003c00000 */
.L_x_2:
[----:B------:R-:W-:Y:S05]  /*0320*/  WARPSYNC.ALL ;  /* 0x0000000000007948 */ /* 0x000fea0003800000 */
[----:B------:R-:W-:Y:S01]  /*0330*/  NOP ;  /* 0x0000000000007918 */ /* 0x000fe20000000000 */
.L_x_0:
[----:B------:R-:W1:Y:S01]  /*0340*/  LDC.64 R64, c[0x0][0x398] ;  /* 0x0000e600ff407b82 */ /* 0x000e620000000a00 */
[----:B------:R-:W2:Y:S01]  /*0350*/  S2R R5, SR_CTAID.X ;  /* 0x0000000000057919 */ /* 0x000ea20000002500 */
[----:B------:R-:W-:Y:S01]  /*0360*/  UMOV UR9, 0x400 ;  /* 0x0000040000097882 */ /* 0x000fe20000000000 */
[----:B------:R-:W3:Y:S05]  /*0370*/  S2R R14, SR_TID.X ;  /* 0x00000000000e7919 */ /* 0x000eea0000002100 */
[----:B------:R-:W4:Y:S08]  /*0380*/  S2UR UR4, SR_CgaCtaId ;  /* 0x00000000000479c3 */ /* 0x000f300000008800 */
[----:B------:R-:W-:Y:S06]  /*0390*/  BAR.SYNC.DEFER_BLOCKING 0x0 ;  /* 0x0000000000007b1d */ /* 0x000fec0000010000 */
[----:B------:R-:W0:Y:S01]  /*03a0*/  LDCU.64 UR20, c[0x0][0x358] ;  /* 0x00006b00ff1477ac */ /* 0x000e220008000a00 */
[----:B------:R-:W0:Y:S02]  /*03b0*/  LDCU.128 UR12, c[0x0][0x380] ;  /* 0x00007000ff0c77ac */ /* 0x000e240008000c00 */
[----:B01----:R-:W-:Y:S01]  /*03c0*/  VIADD R0, R65, 0xff ;  /* 0x000000ff41007836 */ /* 0x003fe20000000000 */
[----:B------:R-:W-:Y:S01]  /*03d0*/  IABS R13, R64 ;  /* 0x00000040000d7213 */ /* 0x000fe20000000000 */
[----:B------:R0:W-:Y:S03]  /*03e0*/  STL [R1+0x66c], R64 ;  /* 0x00066c4001007387 */ /* 0x0001e60000100800 */
[----:B------:R-:W-:Y:S01]  /*03f0*/  SHF.R.S32.HI R3, RZ, 0x1f, R0 ;  /* 0x0000001fff037819 */ /* 0x000fe20000011400 */
[----:B------:R-:W-:Y:S01]  /*0400*/  STL [R1+0x670], R65 ;  /* 0x0006704101007387 */ /* 0x000fe20000100800 */
[----:B----4-:R-:W-:-:S02]  /*0410*/  ULEA UR9, UR4, UR9, 0x18 ;  /* 0x0000000904097291 */ /* 0x010fc4000f8ec0ff */
[----:B------:R-:W-:Y:S02]  /*0420*/  LEA.HI R3, R3, R0, RZ, 0x8 ;  /* 0x0000000003037211 */ /* 0x000fe400078f40ff */
[----:B--2---:R-:W-:Y:S02]  /*0430*/  IABS R8, R5 ;  /* 0x0000000500087213 */ /* 0x004fe40000000000 */
[----:B------:R-:W-:-:S05]  /*0440*/  SHF.R.S32.HI R3, RZ, 0x8, R3 ;  /* 0x00000008ff037819 */ /* 0x000fca0000011403 */
[----:B------:R-:W-:-:S05]  /*0450*/  IMAD.SHL.U32 R4, R3, 0x8, RZ ;  /* 0x0000000803047824 */ /* 0x000fca00078e00ff */
[-C--:B------:R-:W-:Y:S02]  /*0460*/  IABS R7, R4.reuse ;  /* 0x0000000400077213 */ /* 0x080fe40000000000 */
[----:B------:R-:W-:Y:S02]  /*0470*/  IABS R10, R4 ;  /* 0x00000004000a7213 */ /* 0x000fe40000000000 */
[----:B------:R-:W1:Y:S08]  /*0480*/  I2F.RP R0, R7 ;  /* 0x0000000700007306 */ /* 0x000e700000209400 */
[----:B-1----:R-:W1:Y:S02]  /*0490*/  MUFU.RCP R0, R0 ;  /* 0x0000000000007308 */ /* 0x002e640000001000 */
[----:B-1----:R-:W-:-:S02]  /*04a0*/  VIADD R2, R0, 0xffffffe ;  /* 0x0ffffffe00027836 */ /* 0x002fc40000000000 */
[----:B------:R-:W-:-:S04]  /*04b0*/  IMAD.MOV R0, RZ, RZ, -R10 ;  /* 0x000000ffff007224 */ /* 0x000fc800078e0a0a */
[----:B------:R1:W2:Y:S02]  /*04c0*/  F2I.FTZ.U32.TRUNC.NTZ R3, R2 ;  /* 0x0000000200037305 */ /* 0x0002a4000021f000 */
[----:B-1----:R-:W-:Y:S02]  /*04d0*/  IMAD.MOV.U32 R2, RZ, RZ, RZ ;  /* 0x000000ffff027224 */ /* 0x002fe400078e00ff */
[----:B--2---:R-:W-:-:S04]  /*04e0*/  IMAD.MOV R6, RZ, RZ, -R3 ;  /* 0x000000ffff067224 */ /* 0x004fc800078e0a03 */
[----:B------:R-:W-:Y:S02]  /*04f0*/  IMAD R9, R6, R7, RZ ;  /* 0x0000000706097224 */ /* 0x000fe400078e02ff */
[----:B------:R-:W-:Y:S01]  /*0500*/  IMAD.MOV.U32 R6, RZ, RZ, R8 ;  /* 0x000000ffff067224 */ /* 0x000fe200078e0008 */
[----:B------:R-:W-:Y:S01]  /*0510*/  IABS R8, R65 ;  /* 0x0000004100087213 */ /* 0x000fe20000000000 */
[----:B------:R-:W-:-:S06]  /*0520*/  IMAD.HI.U32 R3, R3, R9, R2 ;  /* 0x0000000903037227 */ /* 0x000fcc00078e0002 */
[----:B------:R-:W-:-:S04]  /*0530*/  IMAD.HI.U32 R3, R3, R6, RZ ;  /* 0x0000000603037227 */ /* 0x000fc800078e00ff */
[----:B------:R-:W-:-:S05]  /*0540*/  IMAD R0, R3, R0, R6 ;  /* 0x0000000003007224 */ /* 0x000fca00078e0206 */
[----:B------:R-:W-:-:S13]  /*0550*/  ISETP.GT.U32.AND P1, PT, R7, R0, PT ;  /* 0x000000000700720c */ /* 0x000fda0003f24070 */
[----:B------:R-:W-:Y:S02]  /*0560*/  @!P1 IMAD.IADD R0, R0, 0x1, -R7 ;  /* 0x0000000100009824 */ /* 0x000fe400078e0a07 */
[----:B------:R-:W-:Y:S01]  /*0570*/  @!P1 VIADD R3, R3, 0x1 ;  /* 0x0000000103039836 */ /* 0x000fe20000000000 */
[----:B------:R-:W-:Y:S02]  /*0580*/  ISETP.NE.AND P1, PT, R4, RZ, PT ;  /* 0x000000ff0400720c */ /* 0x000fe40003f25270 */
[----:B------:R-:W-:Y:S02]  /*0590*/  ISETP.GE.U32.AND P0, PT, R0, R7, PT ;  /* 0x000000070000720c */ /* 0x000fe40003f06070 */
[----:B------:R-:W-:-:S04]  /*05a0*/  LOP3.LUT R0, R5, R4, RZ, 0x3c, !PT ;  /* 0x0000000405007212 */ /* 0x000fc800078e3cff */
[----:B------:R-:W-:Y:S01]  /*05b0*/  ISETP.GE.AND P2, PT, R0, RZ, PT ;  /* 0x000000ff0000720c */ /* 0x000fe20003f46270 */
[----:B------:R-:W-:-:S06]  /*05c0*/  VIADD R0, R64, 0x7f ;  /* 0x0000007f40007836 */ /* 0x000fcc0000000000 */
[----:B------:R-:W-:-:S04]  /*05d0*/  @P0 VIADD R3, R3, 0x1 ;  /* 0x0000000103030836 */ /* 0x000fc80000000000 */
[----:B------:R-:W-:Y:S01]  /*05e0*/  IMAD.MOV.U32 R2, RZ, RZ, R3 ;  /* 0x000000ffff027224 */ /* 0x000fe200078e0003 */
[----:B------:R-:W-:-:S03]  /*05f0*/  SHF.R.S32.HI R3, RZ, 0x1f, R0 ;  /* 0x0000001fff037819 */ /* 0x000fc60000011400 */
[----:B------:R-:W-:Y:S01]  /*0600*/  @!P2 IMAD.MOV R2, RZ, RZ, -R2 ;  /* 0x000000ffff02a224 */ /* 0x000fe200078e0a02 */
[----:B------:R-:W-:Y:S02]  /*0610*/  @!P1 LOP3.LUT R2, RZ, R4, RZ, 0x33, !PT ;  /* 0x00000004ff029212 */ /* 0x000fe400078e33ff */
[----:B------:R-:W-:-:S03]  /*0620*/  LEA.HI R3, R3, R0, RZ, 0x7 ;  /* 0x0000000003037211 */ /* 0x000fc600078f38ff */
[----:B------:R-:W-:Y:S02]  /*0630*/  IMAD.SHL.U32 R10, R2, 0x8, RZ ;  /* 0x00000008020a7824 */ /* 0x000fe400078e00ff */
[----:B------:R-:W-:-:S03]  /*0640*/  IMAD.MOV R2, RZ, RZ, -R2 ;  /* 0x000000ffff027224 */ /* 0x000fc600078e0a02 */
[----:B------:R-:W-:Y:S01]  /*0650*/  LEA.HI.SX32 R3, R3, -R10, 0x19 ;  /* 0x8000000a03037211 */ /* 0x000fe200078fcaff */
[----:B------:R-:W-:-:S03]  /*0660*/  IMAD R12, R4, R2, R5 ;  /* 0x00000002040c7224 */ /* 0x000fc600078e0205 */
[----:B------:R-:W-:Y:S02]  /*0670*/  VIMNMX R11, PT, PT, R3, 0x8, PT ;  /* 0x00000008030b7848 */ /* 0x000fe40003fe0100 */
[----:B------:R-:W-:Y:S02]  /*0680*/  IABS R9, R12 ;  /* 0x0000000c00097213 */ /* 0x000fe40000000000 */
[-C--:B------:R-:W-:Y:S02]  /*0690*/  IABS R7, R11.reuse ;  /* 0x0000000b00077213 */ /* 0x080fe40000000000 */
[----:B------:R-:W-:Y:S02]  /*06a0*/  IABS R4, R11 ;  /* 0x0000000b00047213 */ /* 0x000fe40000000000 */
[----:B------:R-:W1:Y:S08]  /*06b0*/  I2F.RP R0, R7 ;  /* 0x0000000700007306 */ /* 0x000e700000209400 */
[----:B-1----:R-:W1:Y:S02]  /*06c0*/  MUFU.RCP R0, R0 ;  /* 0x0000000000007308 */ /* 0x002e640000001000 */
[----:B-1----:R-:W-:-:S02]  /*06d0*/  VIADD R3, R0, 0xffffffe ;  /* 0x0ffffffe00037836 */ /* 0x002fc40000000000 */
[----:B------:R-:W-:-:S04]  /*06e0*/  IMAD.MOV R0, RZ, RZ, -R4 ;  /* 0x000000ffff007224 */ /* 0x000fc800078e0a04 */
[----:B------:R-:W1:Y:S02]  /*06f0*/  F2I.FTZ.U32.TRUNC.NTZ R3, R3 ;  /* 0x0000000300037305 */ /* 0x000e64000021f000 */
[----:B-1----:R-:W-:-:S04]  /*0700*/  IMAD.MOV R6, RZ, RZ, -R3 ;  /* 0x000000ffff067224 */ /* 0x002fc800078e0a03 */
[----:B------:R-:W-:Y:S02]  /*0710*/  IMAD.MOV.U32 R2, RZ, RZ, R6 ;  /* 0x000000ffff027224 */ /* 0x000fe400078e0006 */
[----:B------:R-:W1:Y:S02]  /*0720*/  I2F.RP R6, R8 ;  /* 0x0000000800067306 */ /* 0x000e640000209400 */
[----:B------:R-:W-:Y:S02]  /*0730*/  IMAD R5, R2, R7, RZ ;  /* 0x0000000702057224 */ /* 0x000fe400078e02ff */
[----:B------:R-:W-:-:S04]  /*0740*/  IMAD.MOV.U32 R2, RZ, RZ, RZ ;  /* 0x000000ffff027224 */ /* 0x000fc800078e00ff */
[----:B------:R-:W-:Y:S02]  /*0750*/  IMAD.HI.U32 R2, R3, R5, R2 ;  /* 0x0000000503027227 */ /* 0x000fe400078e0002 */
[----:B------:R-:W2:Y:S04]  /*0760*/  I2F.RP R3, R13 ;  /* 0x0000000d00037306 */ /* 0x000ea80000209400 */
[----:B------:R-:W-:-:S04]  /*0770*/  IMAD.HI.U32 R2, R2, R9, RZ ;  /* 0x0000000902027227 */ /* 0x000fc800078e00ff */
[----:B------:R-:W-:Y:S01]  /*0780*/  IMAD R0, R2, R0, R9 ;  /* 0x0000000002007224 */ /* 0x000fe200078e0209 */
[----:B-1----:R-:W1:Y:S01]  /*0790*/  MUFU.RCP R6, R6 ;  /* 0x0000000600067308 */ /* 0x002e620000001000 */
[----:B---3--:R-:W-:-:S03]  /*07a0*/  LOP3.LUT R9, R14, 0x7f, RZ, 0xc0, !PT ;  /* 0x0000007f0e097812 */ /* 0x008fc600078ec0ff */
[----:B------:R-:W-:-:S04]  /*07b0*/  ISETP.GT.U32.AND P1, PT, R7, R0, PT ;  /* 0x000000000700720c */ /* 0x000fc80003f24070 */
[----:B--2---:R-:W2:Y:S09]  /*07c0*/  MUFU.RCP R3, R3 ;  /* 0x0000000300037308 */ /* 0x004eb20000001000 */
[----:B------:R-:W-:Y:S02]  /*07d0*/  @!P1 IMAD.IADD R0, R0, 0x1, -R7 ;  /* 0x0000000100009824 */ /* 0x000fe400078e0a07 */
[----:B------:R-:W-:Y:S01]  /*07e0*/  @!P1 VIADD R2, R2, 0x1 ;  /* 0x0000000102029836 */ /* 0x000fe20000000000 */
[----:B------:R-:W-:-:S02]  /*07f0*/  ISETP.NE.AND P1, PT, R11, RZ, PT ;  /* 0x000000ff0b00720c */ /* 0x000fc40003f25270 */
[----:B------:R-:W-:Y:S01]  /*0800*/  ISETP.GE.U32.AND P0, PT, R0, R7, PT ;  /* 0x000000070000720c */ /* 0x000fe20003f06070 */
[----:B-1----:R-:W-:Y:S01]  /*0810*/  VIADD R7, R6, 0xffffffe ;  /* 0x0ffffffe06077836 */ /* 0x002fe20000000000 */
[----:B------:R-:W-:Y:S01]  /*0820*/  LOP3.LUT R0, R12, R11, RZ, 0x3c, !PT ;  /* 0x0000000b0c007212 */ /* 0x000fe200078e3cff */
[----:B--2---:R-:W-:Y:S01]  /*0830*/  VIADD R4, R3, 0xffffffe ;  /* 0x0ffffffe03047836 */ /* 0x004fe20000000000 */
[----:B------:R-:W-:Y:S02]  /*0840*/  SHF.R.U32.HI R3, RZ, 0x6, R14 ;  /* 0x00000006ff037819 */ /* 0x000fe4000001160e */
[----:B------:R-:W-:Y:S01]  /*0850*/  ISETP.GE.AND P2, PT, R0, RZ, PT ;  /* 0x000000ff0000720c */ /* 0x000fe20003f46270 */
[----:B------:R1:W2:Y:S01]  /*0860*/  F2I.FTZ.U32.TRUNC.NTZ R5, R4 ;  /* 0x0000000400057305 */ /* 0x0002a2000021f000 */
[----:B------:R-:W-:-:S05]  /*0870*/  SGXT.U32 R3, R3, 0x1 ;  /* 0x000000010303781a */ /* 0x000fca0000000000 */
[----:B------:R-:W-:Y:S02]  /*0880*/  @P0 VIADD R2, R2, 0x1 ;  /* 0x0000000102020836 */ /* 0x000fe40000000000 */
[----:B------:R-:W3:Y:S01]  /*0890*/  F2I.FTZ.U32.TRUNC.NTZ R7, R7 ;  /* 0x0000000700077305 */ /* 0x000ee2000021f000 */
[----:B-1----:R-:W-:-:S03]  /*08a0*/  IMAD.MOV.U32 R4, RZ, RZ, RZ ;  /* 0x000000ffff047224 */ /* 0x002fc600078e00ff */
[----:B------:R-:W-:Y:S01]  /*08b0*/  @!P2 IMAD.MOV R2, RZ, RZ, -R2 ;  /* 0x000000ffff02a224 */ /* 0x000fe200078e0a02 */
[----:B------:R-:W-:Y:S01]  /*08c0*/  @!P1 LOP3.LUT R2, RZ, R11, RZ, 0x33, !PT ;  /* 0x0000000bff029212 */ /* 0x000fe200078e33ff */
[----:B--2---:R-:W-:Y:S01]  /*08d0*/  IMAD.MOV R6, RZ, RZ, -R5 ;  /* 0x000000ffff067224 */ /* 0x004fe200078e0a05 */
[----:B------:R-:W-:-:S03]  /*08e0*/  ISETP.NE.U32.AND P2, PT, R9, RZ, PT ;  /* 0x000000ff0900720c */ /* 0x000fc60003f45070 */
[----:B------:R-:W-:Y:S02]  /*08f0*/  IMAD.MOV R0, RZ, RZ, -R2 ;  /* 0x000000ffff007224 */ /* 0x000fe400078e0a02 */
[----:B------:R-:W-:Y:S02]  /*0900*/  IMAD.SHL.U32 R2, R2, 0x100, RZ ;  /* 0x0000010002027824 */ /* 0x000fe400078e00ff */
[----:B------:R-:W-:Y:S02]  /*0910*/  IMAD R0, R11, R0, R12 ;  /* 0x000000000b007224 */ /* 0x000fe400078e020c */
[----:B------:R-:W-:Y:S01]  /*0920*/  IMAD R11, R6, R13, RZ ;  /* 0x0000000d060b7224 */ /* 0x000fe200078e02ff */
[----:B------:R-:W-:Y:S01]  /*0930*/  LOP3.LUT R3, R2, R3, RZ, 0xfc, !PT ;  /* 0x0000000302037212 */ /* 0x000fe200078efcff */
[----:B------:R-:W-:Y:S01]  /*0940*/  IMAD.IADD R0, R10, 0x1, R0 ;  /* 0x000000010a007824 */ /* 0x000fe200078e0200 */
[----:B------:R-:W-:Y:S01]  /*0950*/  STL [R1+0x648], R2 ;  /* 0x0006480201007387 */ /* 0x000fe20000100800 */
[----:B---3--:R-:W-:Y:S01]  /*0960*/  IMAD.MOV R15, RZ, RZ, -R7 ;  /* 0x000000ffff0f7224 */ /* 0x008fe200078e0a07 */
[----:B------:R-:W-:Y:S01]  /*0970*/  LOP3.LUT R16, R3, 0xfe, RZ, 0xfc, !PT ;  /* 0x000000fe03107812 */ /* 0x000fe200078efcff */
[----:B0-----:R-:W-:Y:S01]  /*0980*/  IMAD R64, R0, 0x80, R9 ;  /* 0x0000008000407824 */ /* 0x001fe200078e0209 */
[----:B------:R-:W-:Y:S01]  /*0990*/  IABS R0, R3 ;  /* 0x0000000300007213 */ /* 0x000fe20000000000 */
[----:B------:R-:W-:Y:S01]  /*09a0*/  IMAD.HI.U32 R5, R5, R11, R4 ;  /* 0x0000000b05057227 */ /* 0x000fe200078e0004 */
[----:B------:R-:W-:-:S02]  /*09b0*/  LOP3.LUT R14, R3, 0x2, RZ, 0xfc, !PT ;  /* 0x00000002030e7812 */ /* 0x000fc400078efcff */
[----:B------:R-:W-:Y:S01]  /*09c0*/  IABS R10, R64 ;  /* 0x00000040000a7213 */ /* 0x000fe20000000000 */
[----:B------:R-:W-:Y:S01]  /*09d0*/  IMAD.MOV.U32 R6, RZ, RZ, RZ ;  /* 0x000000ffff067224 */ /* 0x000fe200078e00ff */
[----:B------:R-:W-:Y:S01]  /*09e0*/  IABS R17, R14 ;  /* 0x0000000e00117213 */ /* 0x000fe20000000000 */
[----:B------:R-:W-:Y:S01]  /*09f0*/  IMAD R11, R15, R8, RZ ;  /* 0x000000080f0b7224 */ /* 0x000fe200078e02ff */
[----:B------:R-:W-:Y:S01]  /*0a00*/  IABS R15, R16 ;  /* 0x00000010000f7213 */ /* 0x000fe20000000000 */
[----:B------:R-:W-:Y:S01]  /*0a10*/  IMAD.HI.U32 R5, R5, R10, RZ ;  /* 0x0000000a05057227 */ /* 0x000fe200078e00ff */
[----:B------:R-:W-:Y:S01]  /*0a20*/  ISETP.GE.AND P0, PT, R16, RZ, PT ;  /* 0x000000ff1000720c */ /* 0x000fe20003f06270 */
[----:B------:R-:W-:Y:S01]  /*0a30*/  STL [R1+0x644], R64 ;  /* 0x0006444001007387 */ /* 0x000fe20000100800 */
[----:B------:R-:W-:Y:S01]  /*0a40*/  LOP3.LUT R16, R3, 0x8, RZ, 0xfc, !PT ;  /* 0x0000000803107812 */ /* 0x000fe200078efcff */
[----:B------:R-:W-:Y:S01]  /*0a50*/  IMAD.HI.U32 R4, R7, R11, R6 ;  /* 0x0000000b07047227 */ /* 0x000fe200078e0006 */
[C---:B------:R-:W-:Y:S01]  /*0a60*/  LOP3.LUT R20, R3.reuse, 0x18, RZ, 0xfc, !PT ;  /* 0x0000001803147812 */ /* 0x040fe200078efcff */
[----:B------:R-:W-:Y:S01]  /*0a70*/  STL [R1+0x674], R64 ;  /* 0x0006744001007387 */ /* 0x000fe20000100800 */
[----:B------:R-:W-:Y:S01]  /*0a80*/  IABS R19, R16 ;  /* 0x0000001000137213 */ /* 0x000fe20000000000 */
[----:B------:R-:W-:Y:S01]  /*0a90*/  IMAD.MOV.U32 R11, RZ, RZ, R0 ;  /* 0x000000ffff0b7224 */ /* 0x000fe200078e0000 */
[C---:B------:R-:W-:Y:S01]  /*0aa0*/  LOP3.LUT R22, R3.reuse, 0x1a, RZ, 0xfc, !PT ;  /* 0x0000001a03167812 */ /* 0x040fe200078efcff */
[----:B------:R-:W-:Y:S01]  /*0ab0*/  IMAD.MOV R5, RZ, RZ, -R5 ;  /* 0x000000ffff057224 */ /* 0x000fe200078e0a05 */
[----:B------:R-:W-:Y:S01]  /*0ac0*/  IABS R21, R20 ;  /* 0x0000001400157213 */ /* 0x000fe20000000000 */
[----:B------:R-:W-:Y:S01]  /*0ad0*/  IMAD.HI.U32 R0, R4, R11, RZ ;  /* 0x0000000b04007227 */ /* 0x000fe200078e00ff */
[----:B------:R-:W-:-:S02]  /*0ae0*/  LOP3.LUT R24, R3, 0x1c, RZ, 0xfc, !PT ;  /* 0x0000001c03187812 */ /* 0x000fc400078efcff */
[----:B------:R-:W-:Y:S01]  /*0af0*/  IABS R23, R22 ;  /* 0x0000001600177213 */ /* 0x000fe20000000000 */
[----:B------:R-:W-:Y:S01]  /*0b00*/  IMAD.MOV R12, RZ, RZ, -R0 ;  /* 0x000000ffff0c7224 */ /* 0x000fe200078e0a00 */
[----:B------:R-:W-:Y:S01]  /*0b10*/  IABS R25, R24 ;  /* 0x0000001800197213 */ /* 0x000fe20000000000 */
[----:B------:R-:W-:Y:S01]  /*0b20*/  IMAD R0, R13, R5, R10 ;  /* 0x000000050d007224 */ /* 0x000fe200078e020a */
[C---:B------:R-:W-:Y:S01]  /*0b30*/  LOP3.LUT R10, R3.reuse, 0x4, RZ, 0xfc, !PT ;  /* 0x00000004030a7812 */ /* 0x040fe200078efcff */
[----:B------:R-:W-:Y:S01]  /*0b40*/  IMAD.HI.U32 R7, R4, R15, RZ ;  /* 0x0000000f04077227 */ /* 0x000fe200078e00ff */
[----:B------:R-:W-:Y:S02]  /*0b50*/  LOP3.LUT R26, R3, 0x20, RZ, 0xfc, !PT ;  /* 0x00000020031a7812 */ /* 0x000fe400078efcff */
[----:B------:R-:W-:Y:S01]  /*0b60*/  ISETP.GT.U32.AND P1, PT, R13, R0, PT ;  /* 0x000000000d00720c */ /* 0x000fe20003f24070 */
[----:B------:R-:W-:Y:S01]  /*0b70*/  IMAD R5, R8, R12, R11 ;  /* 0x0000000c08057224 */ /* 0x000fe200078e020b */
[----:B------:R-:W-:Y:S01]  /*0b80*/  IABS R11, R10 ;  /* 0x0000000a000b7213 */ /* 0x000fe20000000000 */
[----:B------:R-:W-:Y:S01]  /*0b90*/  IMAD.MOV R7, RZ, RZ, -R7 ;  /* 0x000000ffff077224 */ /* 0x000fe200078e0a07 */
[----:B------:R-:W-:Y:S01]  /*0ba0*/  LOP3.LUT R12, R3, 0x6, RZ, 0xfc, !PT ;  /* 0x00000006030c7812 */ /* 0x000fe200078efcff */
[----:B------:R-:W-:Y:S01]  /*0bb0*/  IMAD.HI.U32 R6, R4, R17, RZ ;  /* 0x0000001104067227 */ /* 0x000fe200078e00ff */
[----:B------:R-:W-:-:S02]  /*0bc0*/  ISETP.GT.U32.AND P3, PT, R8, R5, PT ;  /* 0x000000050800720c */ /* 0x000fc40003f64070 */
[C---:B------:R-:W-:Y:S01]  /*0bd0*/  LOP3.LUT R27, R3.reuse, 0x24, RZ, 0xfc, !PT ;  /* 0x00000024031b7812 */ /* 0x040fe200078efcff */
[----:B------:R-:W-:Y:S01]  /*0be0*/  IMAD R15, R8, R7, R15 ;  /* 0x00000007080f7224 */ /* 0x000fe200078e020f */
[C---:B------:R-:W-:Y:S01]  /*0bf0*/  LOP3.LUT R30, R3.reuse, 0x30, RZ, 0xfc, !PT ;  /* 0x00000030031e7812 */ /* 0x040fe200078efcff */
[----:B------:R-:W-:Y:S01]  /*0c00*/  IMAD.MOV R6, RZ, RZ, -R6 ;  /* 0x000000ffff067224 */ /* 0x000fe200078e0a06 */
[----:B------:R-:W-:Y:S01]  /*0c10*/  LOP3.LUT R28, R3, 0x2e, RZ, 0xfc, !PT ;  /* 0x0000002e031c7812 */ /* 0x000fe200078efcff */
[----:B------:R-:W-:Y:S01]  /*0c20*/  @!P1 IMAD.IADD R0, R0, 0x1, -R13 ;  /* 0x0000000100009824 */ /* 0x000fe200078e0a0d */
[C---:B------:R-:W-:Y:S01]  /*0c30*/  ISETP.GT.U32.AND P4, PT, R8.reuse, R15, PT ;  /* 0x0000000f0800720c */ /* 0x040fe20003f84070 */
[----:B------:R-:W-:Y:S01]  /*0c40*/  IMAD R7, R8, R6, R17 ;  /* 0x0000000608077224 */ /* 0x000fe200078e0211 */
[----:B------:R-:W-:Y:S01]  /*0c50*/  IABS R17, R12 ;  /* 0x0000000c00117213 */ /* 0x000fe20000000000 */
[----:B------:R-:W-:Y:S01]  /*0c60*/  IMAD.HI.U32 R6, R4, R11, RZ ;  /* 0x0000000b04067227 */ /* 0x000fe200078e00ff */
[----:B------:R-:W-:-:S02]  /*0c70*/  ISETP.GT.U32.AND P5, PT, R13, R0, PT ;  /* 0x000000000d00720c */ /* 0x000fc40003fa4070 */
[----:B------:R-:W-:Y:S01]  /*0c80*/  IABS R29, R30 ;  /* 0x0000001e001d7213 */ /* 0x000fe20000000000 */
[----:B------:R-:W-:Y:S01]  /*0c90*/  @!P3 IMAD.IADD R5, R5, 0x1, -R8 ;  /* 0x000000010505b824 */ /* 0x000fe200078e0a08 */
[----:B------:R-:W-:Y:S01]  /*0ca0*/  ISETP.GE.AND P3, PT, R14, RZ, PT ;  /* 0x000000ff0e00720c */ /* 0x000fe20003f66270 */
[----:B------:R-:W-:Y:S01]  /*0cb0*/  IMAD.MOV R9, RZ, RZ, -R6 ;  /* 0x000000ffff097224 */ /* 0x000fe200078e0a06 */
[C---:B------:R-:W-:Y:S01]  /*0cc0*/  LOP3.LUT R14, R3.reuse, 0xa, RZ, 0xfc, !PT ;  /* 0x0000000a030e7812 */ /* 0x040fe200078efcff */
[----:B------:R-:W-:Y:S01]  /*0cd0*/  IMAD.HI.U32 R6, R4, R17, RZ ;  /* 0x0000001104067227 */ /* 0x000fe200078e00ff */
[C---:B------:R-:W-:Y:S02]  /*0ce0*/  ISETP.GT.U32.AND P1, PT, R8.reuse, R5, PT ;  /* 0x000000050800720c */ /* 0x040fe40003f24070 */
[----:B------:R-:W-:Y:S01]  /*0cf0*/  LOP3.LUT R32, R3, 0x32, RZ, 0xfc, !PT ;  /* 0x0000003203207812 */ /* 0x000fe200078efcff */
[----:B------:R-:W-:Y:S01]  /*0d00*/  @!P4 IMAD.IADD R15, R15, 0x1, -R8 ;  /* 0x000000010f0fc824 */ /* 0x000fe200078e0a08 */
[C---:B------:R-:W-:Y:S01]  /*0d10*/  ISETP.GT.U32.AND P4, PT, R8.reuse, R7, PT ;  /* 0x000000070800720c */ /* 0x040fe20003f84070 */
[----:B------:R-:W-:Y:S01]  /*0d20*/  IMAD R11, R8, R9, R11 ;  /* 0x00000009080b7224 */ /* 0x000fe200078e020b */
[C---:B------:R-:W-:Y:S01]  /*0d30*/  LOP3.LUT R33, R3.reuse, 0x34, RZ, 0xfc, !PT ;  /* 0x0000003403217812 */ /* 0x040fe200078efcff */
[----:B------:R-:W-:Y:S01]  /*0d40*/  @!P5 IMAD.IADD R0, R0, 0x1, -R13 ;  /* 0x000000010000d824 */ /* 0x000fe200078e0a0d */
[C---:B------:R-:W-:Y:S01]  /*0d50*/  ISETP.GE.AND P5, PT, R3.reuse, RZ, PT ;  /* 0x000000ff0300720c */ /* 0x040fe20003fa6270 */
[----:B------:R-:W-:Y:S01]  /*0d60*/  IMAD.MOV R13, RZ, RZ, -R6 ;  /* 0x000000ffff0d7224 */ /* 0x000fe200078e0a06 */
[----:B------:R-:W-:Y:S01]  /*0d70*/  ISETP.GT.U32.AND P6, PT, R8, R15, PT ;  /* 0x0000000f0800720c */ /* 0x000fe20003fc4070 */
[----:B------:R-:W-:Y:S01]  /*0d80*/  IMAD.HI.U32 R6, R4, R19, RZ ;  /* 0x0000001304067227 */ /* 0x000fe200078e00ff */
[----:B------:R0:W-:Y:S01]  /*0d90*/  STL [R1+0x678], R0 ;  /* 0x0006780001007387 */ /* 0x0001e20000100800 */
[----:B------:R-:W-:-:S02]  /*0da0*/  LOP3.LUT R35, R3, 0x38, RZ, 0xfc, !PT ;  /* 0x0000003803237812 */ /* 0x000fc400078efcff */
[--C-:B------:R-:W-:Y:S01]  /*0db0*/  @!P1 IMAD.IADD R5, R5, 0x1, -R8.reuse ;  /* 0x0000000105059824 */ /* 0x100fe200078e0a08 */
[C---:B------:R-:W-:Y:S01]  /*0dc0*/  ISETP.GT.U32.AND P1, PT, R8.reuse, R11, PT ;  /* 0x0000000b0800720c */ /* 0x040fe20003f24070 */
[----:B------:R-:W-:Y:S01]  /*0dd0*/  @!P4 IMAD.IADD R7, R7, 0x1, -R8 ;  /* 0x000000010707c824 */ /* 0x000fe200078e0a08 */
[C---:B------:R-:W-:Y:S01]  /*0de0*/  LOP3.LUT R34, R3.reuse, 0x36, RZ, 0xfc, !PT ;  /* 0x0000003603227812 */ /* 0x040fe200078efcff */
[C---:B------:R-:W-:Y:S01]  /*0df0*/  IMAD R13, R8.reuse, R13, R17 ;  /* 0x0000000d080d7224 */ /* 0x040fe200078e0211 */
[----:B------:R-:W-:Y:S01]  /*0e00*/  LOP3.LUT R36, R3, 0x3a, RZ, 0xfc, !PT ;  /* 0x0000003a03247812 */ /* 0x000fe200078efcff */
[----:B------:R-:W-:Y:S01]  /*0e10*/  IMAD.MOV R6, RZ, RZ, -R6 ;  /* 0x000000ffff067224 */ /* 0x000fe200078e0a06 */
[C---:B------:R-:W-:Y:S01]  /*0e20*/  ISETP.GT.U32.AND P4, PT, R8.reuse, R7, PT ;  /* 0x000000070800720c */ /* 0x040fe20003f84070 */
[----:B------:R-:W-:Y:S01]  /*0e30*/  IMAD.MOV.U32 R18, RZ, RZ, R5 ;  /* 0x000000ffff127224 */ /* 0x000fe200078e0005 */
[----:B------:R-:W-:Y:S01]  /*0e40*/  IABS R31, R36 ;  /* 0x00000024001f7213 */ /* 0x000fe20000000000 */
[C---:B------:R-:W-:Y:S01]  /*0e50*/  IMAD R5, R8.reuse, R6, R19 ;  /* 0x0000000608057224 */ /* 0x040fe200078e0213 */
[----:B------:R-:W-:Y:S01]  /*0e60*/  IABS R6, R14 ;  /* 0x0000000e00067213 */ /* 0x000fe20000000000 */
[----:B------:R-:W-:Y:S01]  /*0e70*/  @!P5 IMAD.MOV R18, RZ, RZ, -R18 ;  /* 0x000000ffff12d224 */ /* 0x000fe200078e0a12 */
[----:B------:R-:W-:Y:S01]  /*0e80*/  ISETP.GT.U32.AND P5, PT, R8, R13, PT ;  /* 0x0000000d0800720c */ /* 0x000fe20003fa4070 */
[--C-:B------:R-:W-:Y:S01]  /*0e90*/  @!P1 IMAD.IADD R11, R11, 0x1, -R8.reuse ;  /* 0x000000010b0b9824 */ /* 0x100fe200078e0a08 */
[----:B------:R-:W-:Y:S01]  /*0ea0*/  LOP3.LUT R37, R3, 0x3e, RZ, 0xfc, !PT ;  /* 0x0000003e03257812 */ /* 0x000fe200078efcff */
[--C-:B------:R-:W-:Y:S01]  /*0eb0*/  @!P6 IMAD.IADD R15, R15, 0x1, -R8.reuse ;  /* 0x000000010f0fe824 */ /* 0x100fe200078e0a08 */
[----:B------:R-:W-:Y:S01]  /*0ec0*/  ISETP.GE.AND P6, PT, R10, RZ, PT ;  /* 0x000000ff0a00720c */ /* 0x000fe20003fc6270 */
[----:B------:R1:W-:Y:S01]  /*0ed0*/  STL [R1+0x24], R18 ;  /* 0x0000241201007387 */ /* 0x0003e20000100800 */
[C---:B------:R-:W-:Y:S01]  /*0ee0*/  ISETP.GT.U32.AND P1, PT, R8.reuse, R11, PT ;  /* 0x0000000b0800720c */ /* 0x040fe20003f24070 */
[----:B------:R-:W-:Y:S01]  /*0ef0*/  @!P4 IMAD.IADD R7, R7, 0x1, -R8 ;  /* 0x000000010707c824 */ /* 0x000fe200078e0a08 */
[----:B------:R-:W-:Y:S01]  /*0f00*/  ISETP.GT.U32.AND P4, PT, R8, R5, PT ;  /* 0x000000050800720c */ /* 0x000fe20003f84070 */
[----:B------:R-:W-:Y:S01]  /*0f10*/  IMAD.MOV.U32 R9, RZ, RZ, R15 ;  /* 0x000000ffff097224 */ /* 0x000fe200078e000f */
[C---:B------:R-:W-:Y:S01]  /*0f20*/  LOP3.LUT R10, R3.reuse, 0xc, RZ, 0xfc, !PT ;  /* 0x0000000c030a7812 */ /* 0x040fe200078efcff */
[----:B------:R-:W-:Y:S01]  /*0f30*/  IMAD.MOV.U32 R15, RZ, RZ, R6 ;  /* 0x000000ffff0f7224 */ /* 0x000fe200078e0006 */
[C---:B------:R-:W-:Y:S01]  /*0f40*/  LOP3.LUT R38, R3.reuse, 0x48, RZ, 0xfc, !PT ;  /* 0x0000004803267812 */ /* 0x040fe200078efcff */
[----:B0-----:R-:W-:Y:S01]  /*0f50*/  IMAD.MOV.U32 R0, RZ, RZ, R7 ;  /* 0x000000ffff007224 */ /* 0x001fe200078e0007 */
[----:B------:R-:W-:Y:S01]  /*0f60*/  IABS R17, R10 ;  /* 0x0000000a00117213 */ /* 0x000fe20000000000 */
[----:B------:R-:W-:Y:S01]  /*0f70*/  IMAD.HI.U32 R6, R4, R15, RZ ;  /* 0x0000000f04067227 */ /* 0x000fe200078e00ff */
[----:B-1----:R-:W-:-:S02]  /*0f80*/  LOP3.LUT R18, R3, 0x16, RZ, 0xfc, !PT ;  /* 0x0000001603127812 */ /* 0x002fc400078efcff */
[----:B------:R-:W-:Y:S01]  /*0f90*/  IABS R39, R38 ;  /* 0x0000002600277213 */ /* 0x000fe20000000000 */
[----:B------:R-:W-:Y:S01]  /*0fa0*/  @!P0 IMAD.MOV R9, RZ, RZ, -R9 ;  /* 0x000000ffff098224 */ /* 0x000fe200078e0a09 */
[----:B------:R-:W-:Y:S01]  /*0fb0*/  ISETP.GE.AND P0, PT, R12, RZ, PT ;  /* 0x000000ff0c00720c */ /* 0x000fe20003f06270 */
[----:B------:R-:W-:Y:S01]  /*0fc0*/  @!P3 IMAD.MOV R0, RZ, RZ, -R0 ;  /* 0x000000ffff00b224 */ /* 0x000fe200078e0a00 */
[----:B------:R-:W-:Y:S01]  /*0fd0*/  ISETP.GE.AND P3, PT, R16, RZ, PT ;  /* 0x000000ff1000720c */ /* 0x000fe20003f66270 */
[----:B------:R-:W-:Y:S01]  /*0fe0*/  @!P5 IMAD.IADD R13, R13, 0x1, -R8 ;  /* 0x000000010d0dd824 */ /* 0x000fe200078e0a08 */
[----:B------:R-:W-:Y:S01]  /*0ff0*/  STL [R1+0x668], R9 ;  /* 0x0006680901007387 */ /* 0x000fe20000100800 */
[----:B------:R-:W-:Y:S01]  /*1000*/  IMAD.MOV R7, RZ, RZ, -R6 ;  /* 0x000000ffff077224 */ /* 0x000fe200078e0a06 */
[----:B------:R-:W-:Y:S01]  /*1010*/  LOP3.LUT R12, R3, 0xe, RZ, 0xfc, !PT ;  /* 0x0000000e030c7812 */ /* 0x000fe200078efcff */
[--C-:B------:R-:W-:Y:S01]  /*1020*/  @!P1 IMAD.IADD R11, R11, 0x1, -R8.reuse ;  /* 0x000000010b0b9824 */ /* 0x100fe200078e0a08 */
[----:B------:R0:W-:Y:S01]  /*1030*/  STL [R1+0x20], R0 ;  /* 0x0000200001007387 */ /* 0x0001e20000100800 */
[C---:B------:R-:W-:Y:S01]  /*1040*/  IMAD R7, R8.reuse, R7, R15 ;  /* 0x0000000708077224 */ /* 0x040fe200078e020f */
[----:B------:R-:W-:Y:S01]  /*1050*/  ISETP.GT.U32.AND P5, PT, R8, R13, PT ;  /* 0x0000000d0800720c */ /* 0x000fe20003fa4070 */
[----:B------:R-:W-:Y:S01]  /*1060*/  @!P4 IMAD.IADD R5, R5, 0x1, -R8 ;  /* 0x000000010505c824 */ /* 0x000fe200078e0a08 */
[----:B------:R-:W-:Y:S01]  /*1070*/  IABS R15, R12 ;  /* 0x0000000c000f7213 */ /* 0x000fe20000000000 */
[----:B------:R-:W-:Y:S01]  /*1080*/  IMAD.HI.U32 R6, R4, R17, RZ ;  /* 0x0000001104067227 */ /* 0x000fe200078e00ff */
[----:B------:R-:W-:-:S02]  /*1090*/  ISETP.GE.AND P1, PT, R14, RZ, PT ;  /* 0x000000ff0e00720c */ /* 0x000fc40003f26270 */
[C---:B------:R-:W-:Y:S01]  /*10a0*/  ISETP.GT.U32.AND P4, PT, R8.reuse, R5, PT ;  /* 0x000000050800720c */ /* 0x040fe20003f84070 */
[----:B------:R-:W-:Y:S01]  /*10b0*/  IMAD.MOV R6, RZ, RZ, -R6 ;  /* 0x000000ffff067224 */ /* 0x000fe200078e0a06 */
[C---:B------:R-:W-:Y:S01]  /*10c0*/  LOP3.LUT R14, R3.reuse, 0x10, RZ, 0xfc, !PT ;  /* 0x00000010030e7812 */ /* 0x040fe200078efcff */
[----:B0-----:R-:W-:Y:S01]  /*10d0*/  IMAD.MOV.U32 R0, RZ, RZ, R11 ;  /* 0x000000ffff007224 */ /* 0x001fe200078e000b */
[----:B------:R-:W-:Y:S01]  /*10e0*/  LOP3.LUT R16, R3, 0x12, RZ, 0xfc, !PT ;  /* 0x0000001203107812 */ /* 0x000fe200078efcff */
[C---:B------:R-:W-:Y:S01]  /*10f0*/  IMAD R11, R8.reuse, R6, R17 ;  /* 0x00000006080b7224 */ /* 0x040fe200078e0211 */
[----:B------:R-:W-:Y:S01]  /*1100*/  IABS R6, R14 ;  /* 0x0000000e00067213 */ /* 0x000fe20000000000 */
[----:B------:R-:W-:Y:S01]  /*1110*/  @!P6 IMAD.MOV R0, RZ, RZ, -R0 ;  /* 0x000000ffff00e224 */ /* 0x000fe200078e0a00 */
[----:B------:R-:W-:Y:S01]  /*1120*/  ISETP.GT.U32.AND P6, PT, R8, R7, PT ;  /* 0x000000070800720c */ /* 0x000fe20003fc4070 */
[----:B------:R-:W-:Y:S01]  /*1130*/  @!P5 IMAD.IADD R13, R13, 0x1, -R8 ;  /* 0x000000010d0dd824 */ /* 0x000fe200078e0a08 */
[----:B------:R-:W-:-:S02]  /*1140*/  ISETP.GE.AND P5, PT, R10, RZ, PT ;  /* 0x000000ff0a00720c */ /* 0x000fc40003fa6270 */
[----:B------:R0:W-:Y:S01]  /*1150*/  STL [R1+0x1c], R0 ;  /* 0x00001c0001007387 */ /* 0x0001e20000100800 */
[--C-:B------:R-:W-:Y:S01]  /*1160*/  @!P4 IMAD.IADD R5, R5, 0x1, -R8.reuse ;  /* 0x000000010505c824 */ /* 0x100fe200078e0a08 */
[----:B------:R-:W-:Y:S02]  /*1170*/  ISETP.GT.U32.AND P4, PT, R8, R11, PT ;  /* 0x0000000b0800720c */ /* 0x000fe40003f84070 */
[----:B------:R-:W-:Y:S02]  /*1180*/  IABS R17, R16 ;  /* 0x0000001000117213 */ /* 0x000fe40000000000 */
[----:B------:R-:W-:Y:S02]  /*1190*/  IABS R19, R18 ;  /* 0x0000001200137213 */ /* 0x000fe40000000000 */
[----:B------:R-:W-:Y:S01]  /*11a0*/  LOP3.LUT R40, R3, 0x4a, RZ, 0xfc, !PT ;  /* 0x0000004a03287812 */ /* 0x000fe200078efcff */
[----:B------:R-:W-:Y:S01]  /*11b0*/  @!P6 IMAD.IADD R7, R7, 0x1, -R8 ;  /* 0x000000010707e824 */ /* 0x000fe200078e0a08 */
[----:B------:R-:W-:Y:S01]  /*11c0*/  ISETP.GE.AND P6, PT, R12, RZ, PT ;  /* 0x000000ff0c00720c */ /* 0x000fe20003fc6270 */
[----:B0-----:R-:W-:Y:S01]  /*11d0*/  IMAD.MOV.U32 R0, RZ, RZ, R13 ;  /* 0x000000ffff007224 */ /* 0x001fe200078e000d */
[C---:B------:R-:W-:Y:S01]  /*11e0*/  LOP3.LUT R42, R3.reuse, 0x4c, RZ, 0xfc, !PT ;  /* 0x0000004c032a7812 */ /* 0x040fe200078efcff */
[----:B------:R-:W-:Y:S01]  /*11f0*/  IMAD.MOV.U32 R13, RZ, RZ, R6 ;  /* 0x000000ffff0d7224 */ /* 0x000fe200078e0006 */
[----:B------:R-:W-:Y:S01]  /*1200*/  LOP3.LUT R44, R3, 0x4e, RZ, 0xfc, !PT ;  /* 0x0000004e032c7812 */ /* 0x000fe200078efcff */
[----:B------:R-:W-:Y:S01]  /*1210*/  @!P0 IMAD.MOV R0, RZ, RZ, -R0 ;  /* 0x000000ffff008224 */ /* 0x000fe200078e0a00 */
[----:B------:R-:W-:Y:S01]  /*1220*/  ISETP.GT.U32.AND P0, PT, R8, R7, PT ;  /* 0x000000070800720c */ /* 0x000fe20003f04070 */
[----:B------:R-:W-:Y:S01]  /*1230*/  @!P4 IMAD.IADD R11, R11, 0x1, -R8 ;  /* 0x000000010b0bc824 */ /* 0x000fe200078e0a08 */
[----:B------:R-:W-:Y:S01]  /*1240*/  LOP3.LUT R45, R3, 0x50, RZ, 0xfc, !PT ;  /* 0x00000050032d7812 */ /* 0x000fe200078efcff */
[----:B------:R-:W-:Y:S01]  /*1250*/  IMAD.HI.U32 R6, R4, R13, RZ ;  /* 0x0000000d04067227 */ /* 0x000fe200078e00ff */
[----:B------:R0:W-:Y:S01]  /*1260*/  STL [R1+0x18], R0 ;  /* 0x0000180001007387 */ /* 0x0001e20000100800 */
[----:B------:R-:W-:-:S02]  /*1270*/  IABS R41, R44 ;  /* 0x0000002c00297213 */ /* 0x000fc40000000000 */
[----:B------:R-:W-:Y:S01]  /*1280*/  ISETP.GT.U32.AND P4, PT, R8, R11, PT ;  /* 0x0000000b0800720c */ /* 0x000fe20003f84070 */
[----:B------:R-:W-:Y:S01]  /*1290*/  IMAD.MOV R6, RZ, RZ, -R6 ;  /* 0x000000ffff067224 */ /* 0x000fe200078e0a06 */
[----:B------:R-:W-:Y:S01]  /*12a0*/  IABS R43, R45 ;  /* 0x0000002d002b7213 */ /* 0x000fe20000000000 */
[C---:B------:R-:W-:Y:S01]  /*12b0*/  IMAD.HI.U32 R10, R4.reuse, R17, RZ ;  /* 0x00000011040a7227 */ /* 0x040fe200078e00ff */
[C---:B------:R-:W-:Y:S02]  /*12c0*/  LOP3.LUT R46, R3.reuse, 0x54, RZ, 0xfc, !PT ;  /* 0x00000054032e7812 */ /* 0x040fe400078efcff */
[C---:B------:R-:W-:Y:S01]  /*12d0*/  LOP3.LUT R49, R3.reuse, 0x58, RZ, 0xfc, !PT ;  /* 0x0000005803317812 */ /* 0x040fe200078efcff */
[----:B0-----:R-:W-:Y:S01]  /*12e0*/  IMAD.MOV.U32 R0, RZ, RZ, R5 ;  /* 0x000000ffff007224 */ /* 0x001fe200078e0005 */
[C---:B------:R-:W-:Y:S01]  /*12f0*/  LOP3.LUT R50, R3.reuse, 0x5a, RZ, 0xfc, !PT ;  /* 0x0000005a03327812 */ /* 0x040fe200078efcff */
[----:B------:R-:W-:Y:S01]  /*1300*/  IMAD.HI.U32 R5, R4, R15, RZ ;  /* 0x0000000f04057227 */ /* 0x000fe200078e00ff */
[----:B------:R-:W-:-:S02]  /*1310*/  LOP3.LUT R48, R3, 0x56, RZ, 0xfc, !PT ;  /* 0x0000005603307812 */ /* 0x000fc400078efcff */
[----:B------:R-:W-:Y:S01]  /*1320*/  IABS R47, R50 ;  /* 0x00000032002f7213 */ /* 0x000fe20000000000 */
[----:B------:R-:W-:Y:S01]  /*1330*/  @!P3 IMAD.MOV R0, RZ, RZ, -R0 ;  /* 0x000000ffff00b224 */ /* 0x000fe200078e0a00 */
[----:B------:R-:W-:Y:S01]  /*1340*/  ISETP.GE.AND P3, PT, R14, RZ, PT ;  /* 0x000000ff0e00720c */ /* 0x000fe20003f66270 */
[----:B------:R-:W-:Y:S01]  /*1350*/  IMAD.MOV R5, RZ, RZ, -R5 ;  /* 0x000000ffff057224 */ /* 0x000fe200078e0a05 */
[----:B------:R-:W-:Y:S01]  /*1360*/  LOP3.LUT R51, R3, 0x5c, RZ, 0xfc, !PT ;  /* 0x0000005c03337812 */ /* 0x000fe200078efcff */
[--C-:B------:R-:W-:Y:S01]  /*1370*/  @!P0 IMAD.IADD R7, R7, 0x1, -R8.reuse ;  /* 0x0000000107078824 */ /* 0x100fe200078e0a08 */
[----:B------:R0:W-:Y:S01]  /*1380*/  STL [R1+0x14], R0 ;  /* 0x0000140001007387 */ /* 0x0001e20000100800 */
[----:B------:R-:W-:Y:S01]  /*1390*/  IMAD R5, R8, R5, R15 ;  /* 0x0000000508057224 */ /* 0x000fe200078e020f */
[----:B------:R-:W-:Y:S01]  /*13a0*/  ISETP.GE.AND P0, PT, R16, RZ, PT ;  /* 0x000000ff1000720c */ /* 0x000fe20003f06270 */
[----:B------:R-:W-:Y:S01]  /*13b0*/  @!P4 IMAD.IADD R11, R11, 0x1, -R8 ;  /* 0x000000010b0bc824 */ /* 0x000fe200078e0a08 */
[C---:B------:R-:W-:Y:S01]  /*13c0*/  LOP3.LUT R52, R3.reuse, 0x5e, RZ, 0xfc, !PT ;  /* 0x0000005e03347812 */ /* 0x040fe200078efcff */
[----:B------:R-:W-:Y:S01]  /*13d0*/  IMAD R13, R8, R6, R13 ;  /* 0x00000006080d7224 */ /* 0x000fe200078e020d */
[C---:B------:R-:W-:Y:S01]  /*13e0*/  LOP3.LUT R6, R3.reuse, 0x14, RZ, 0xfc, !PT ;  /* 0x0000001403067812 */ /* 0x040fe200078efcff */
[----:B------:R-:W-:Y:S01]  /*13f0*/  IMAD.MOV R10, RZ, RZ, -R10 ;  /* 0x000000ffff0a7224 */ /* 0x000fe200078e0a0a */
[----:B------:R-:W-:Y:S01]  /*1400*/  LOP3.LUT R53, R3, 0x60, RZ, 0xfc, !PT ;  /* 0x0000006003357812 */ /* 0x000fe200078efcff */
[----:B------:R-:W-:Y:S01]  /*1410*/  IMAD.HI.U32 R14, R4, R25, RZ ;  /* 0x00000019040e7227 */ /* 0x000fe200078e00ff */
[----:B------:R-:W-:-:S02]  /*1420*/  ISETP.GE.AND P4, PT, R6, RZ, PT ;  /* 0x000000ff0600720c */ /* 0x000fc40003f86270 */
[C---:B------:R-:W-:Y:S01]  /*1430*/  LOP3.LUT R54, R3.reuse, 0x62, RZ, 0xfc, !PT ;  /* 0x0000006203367812 */ /* 0x040fe200078efcff */
[----:B0-----:R-:W-:Y:S01]  /*1440*/  IMAD.MOV.U32 R0, RZ, RZ, R7 ;  /* 0x000000ffff007224 */ /* 0x001fe200078e0007 */
[C---:B------:R-:W-:Y:S01]  /*1450*/  LOP3.LUT R55, R3.reuse, 0x64, RZ, 0xfc, !PT ;  /* 0x0000006403377812 */ /* 0x040fe200078efcff */
[C---:B------:R-:W-:Y:S01]  /*1460*/  IMAD R15, R8.reuse, R10, R17 ;  /* 0x0000000a080f7224 */ /* 0x040fe200078e0211 */
[----:B------:R-:W-:Y:S01]  /*1470*/  IABS R17, R6 ;  /* 0x0000000600117213 */ /* 0x000fe20000000000 */
[----:B------:R-:W-:Y:S01]  /*1480*/  @!P1 IMAD.MOV R0, RZ, RZ, -R0 ;  /* 0x000000ffff009224 */ /* 0x000fe200078e0a00 */
[----:B------:R-:W-:Y:S01]  /*1490*/  ISETP.GT.U32.AND P1, PT, R8, R5, PT ;  /* 0x000000050800720c */ /* 0x000fe20003f24070 */
[C---:B------:R-:W-:Y:S01]  /*14a0*/  IMAD.HI.U32 R7, R4.reuse, R21, RZ ;  /* 0x0000001504077227 */ /* 0x040fe200078e00ff */
[C---:B------:R-:W-:Y:S02]  /*14b0*/  LOP3.LUT R56, R3.reuse, 0x6c, RZ, 0xfc, !PT ;  /* 0x0000006c03387812 */ /* 0x040fe400078efcff */
[----:B------:R0:W-:Y:S01]  /*14c0*/  STL [R1+0x10], R0 ;  /* 0x0000100001007387 */ /* 0x0001e20000100800 */
[----:B------:R-:W-:Y:S01]  /*14d0*/  IMAD.HI.U32 R6, R4, R17, RZ ;  /* 0x0000001104067227 */ /* 0x000fe200078e00ff */
[----:B------:R-:W-:-:S02]  /*14e0*/  LOP3.LUT R58, R3, 0x6e, RZ, 0xfc, !PT ;  /* 0x0000006e033a7812 */ /* 0x000fc400078efcff */
[C---:B------:R-:W-:Y:S01]  /*14f0*/  LOP3.LUT R59, R3.reuse, 0x70, RZ, 0xfc, !PT ;  /* 0x00000070033b7812 */ /* 0x040fe200078efcff */
[----:B------:R-:W-:Y:S01]  /*1500*/  IMAD.MOV R10, RZ, RZ, -R6 ;  /* 0x000000ffff0a7224 */ /* 0x000fe200078e0a06 */
[C---:B------:R-:W-:Y:S01]  /*1510*/  LOP3.LUT R60, R3.reuse, 0x72, RZ, 0xfc, !PT ;  /* 0x00000072033c7812 */ /* 0x040fe200078efcff */
[----:B------:R-:W-:Y:S01]  /*1520*/  IMAD.HI.U32 R6, R4, R19, RZ ;  /* 0x0000001304067227 */ /* 0x000fe200078e00ff */
[----:B------:R-:W-:Y:S02]  /*1530*/  LOP3.LUT R61, R3, 0x74, RZ, 0xfc, !PT ;  /* 0x00000074033d7812 */ /* 0x000fe400078efcff */
[----:B------:R-:W-:Y:S01]  /*1540*/  IABS R57, R60 ;  /* 0x0000003c00397213 */ /* 0x000fe20000000000 */
[----:B------:R-:W-:Y:S01]  /*1550*/  @!P1 IMAD.IADD R5, R5, 0x1, -R8 ;  /* 0x0000000105059824 */ /* 0x000fe200078e0a08 */
[C---:B------:R-:W-:Y:S01]  /*1560*/  LOP3.LUT R62, R3.reuse, 0x76, RZ, 0xfc, !PT ;  /* 0x00000076033e7812 */ /* 0x040fe200078efcff */
[----:B0-----:R-:W-:Y:S01]  /*1570*/  IMAD.MOV.U32 R0, RZ, RZ, R11 ;  /* 0x000000ffff007224 */ /* 0x001fe200078e000b */
[C---:B------:R-:W-:Y:S01]  /*1580*/  LOP3.LUT R66, R3.reuse, 0x78, RZ, 0xfc, !PT ;  /* 0x0000007803427812 */ /* 0x040fe200078efcff */
[C---:B------:R-:W-:Y:S01]  /*1590*/  IMAD R10, R8.reuse, R10, R17 ;  /* 0x0000000a080a7224 */ /* 0x040fe200078e0211 */
[C---:B------:R-:W-:Y:S01]  /*15a0*/  ISETP.GT.U32.AND P1, PT, R8.reuse, R5, PT ;  /* 0x000000050800720c */ /* 0x040fe20003f24070 */
[----:B------:R-:W-:Y:S01]  /*15b0*/  @!P5 IMAD.MOV R0, RZ, RZ, -R0 ;  /* 0x000000ffff00d224 */ /* 0x000fe200078e0a00 */
[----:B------:R-:W-:Y:S01]  /*15c0*/  ISETP.GT.U32.AND P5, PT, R8, R13, PT ;  /* 0x0000000d0800720c */ /* 0x000fe20003fa4070 */
[----:B------:R-:W-:Y:S01]  /*15d0*/  IMAD.HI.U32 R11, R4, R23, RZ ;  /* 0x00000017040b7227 */ /* 0x000fe200078e00ff */
[----:B------:R-:W-:-:S02]  /*15e0*/  LOP3.LUT R68, R3, 0x7a, RZ, 0xfc, !PT ;  /* 0x0000007a03447812 */ /* 0x000fc400078efcff */
[----:B------:R0:W-:Y:S01]  /*15f0*/  STL [R1+0xc], R0 ;  /* 0x00000c0001007387 */ /* 0x0001e20000100800 */
[----:B------:R-:W-:Y:S01]  /*1600*/  IMAD.MOV R6, RZ, RZ, -R6 ;  /* 0x000000ffff067224 */ /* 0x000fe200078e0a06 */
[C---:B------:R-:W-:Y:S01]  /*1610*/  LOP3.LUT R69, R3.reuse, 0x7c, RZ, 0xfc, !PT ;  /* 0x0000007c03457812 */ /* 0x040fe200078efcff */
[----:B------:R-:W-:Y:S01]  /*1620*/  IMAD.MOV R7, RZ, RZ, -R7 ;  /* 0x000000ffff077224 */ /* 0x000fe200078e0a07 */
[C---:B------:R-:W-:Y:S01]  /*1630*/  LOP3.LUT R70, R3.reuse, 0x7e, RZ, 0xfc, !PT ;  /* 0x0000007e03467812 */ /* 0x040fe200078efcff */
[----:B------:R-:W-:Y:S01]  /*1640*/  IMAD.MOV R16, RZ, RZ, -R11 ;  /* 0x000000ffff107224 */ /* 0x000fe200078e0a0b */
[----:B------:R-:W-:Y:S01]  /*1650*/  LOP3.LUT R71, R3, 0x80, RZ, 0xfc, !PT ;  /* 0x0000008003477812 */ /* 0x000fe200078efcff */
[--C-:B------:R-:W-:Y:S01]  /*1660*/  @!P1 IMAD.IADD R5, R5, 0x1, -R8.reuse ;  /* 0x0000000105059824 */ /* 0x100fe200078e0a08 */
[C---:B------:R-:W-:Y:S01]  /*1670*/  ISETP.GT.U32.AND P1, PT, R8.reuse, R15, PT ;  /* 0x0000000f0800720c */ /* 0x040fe20003f24070 */
[----:B------:R-:W-:Y:S01]  /*1680*/  @!P5 IMAD.IADD R13, R13, 0x1, -R8 ;  /* 0x000000010d0dd824 */ /* 0x000fe200078e0a08 */
[----:B------:R-:W-:Y:S01]  /*1690*/  IABS R63, R70 ;  /* 0x00000046003f7213 */ /* 0x000fe20000000000 */
[C---:B------:R-:W-:Y:S01]  /*16a0*/  IMAD R11, R8.reuse, R6, R19 ;  /* 0x00000006080b7224 */ /* 0x040fe200078e0213 */
[----:B------:R-:W-:Y:S01]  /*16b0*/  IABS R19, R26 ;  /* 0x0000001a00137213 */ /* 0x000fe20000000000 */
[----:B------:R-:W-:Y:S01]  /*16c0*/  IMAD.MOV.U32 R2, RZ, RZ, R5 ;  /* 0x000000ffff027224 */ /* 0x000fe200078e0005 */
[C---:B------:R-:W-:Y:S01]  /*16d0*/  ISETP.GT.U32.AND P5, PT, R8.reuse, R13, PT ;  /* 0x0000000d0800720c */ /* 0x040fe20003fa4070 */
[C---:B------:R-:W-:Y:S01]  /*16e0*/  IMAD R12, R8.reuse, R7, R21 ;  /* 0x00000007080c7224 */ /* 0x040fe200078e0215 */
[----:B------:R-:W-:Y:S01]  /*16f0*/  IABS R67, R71 ;  /* 0x0000004700437213 */ /* 0x000fe20000000000 */
[----:B------:R-:W-:Y:S01]  /*1700*/  IMAD.MOV R14, RZ, RZ, -R14 ;  /* 0x000000ffff0e7224 */ /* 0x000fe200078e0a0e */
[C---:B------:R-:W-:Y:S01]  /*1710*/  LOP3.LUT R72, R3.reuse, 0x82, RZ, 0xfc, !PT ;  /* 0x0000008203487812 */ /* 0x040fe200078efcff */
[C---:B------:R-:W-:Y:S01]  /*1720*/  IMAD R7, R8.reuse, R16, R23 ;  /* 0x0000001008077224 */ /* 0x040fe200078e0217 */
[----:B------:R-:W-:Y:S01]  /*1730*/  LOP3.LUT R23, R3, 0x1e, RZ, 0xfc, !PT ;  /* 0x0000001e03177812 */ /* 0x000fe200078efcff */
[----:B------:R-:W-:Y:S01]  /*1740*/  @!P1 IMAD.IADD R15, R15, 0x1, -R8 ;  /* 0x000000010f0f9824 */ /* 0x000fe200078e0a08 */
[----:B------:R-:W-:Y:S01]  /*1750*/  LOP3.LUT R74, R3, 0x88, RZ, 0xfc, !PT ;  /* 0x00000088034a7812 */ /* 0x000fe200078efcff */
[----:B------:R-:W-:Y:S01]  /*1760*/  @!P6 IMAD.MOV R2, RZ, RZ, -R2 ;  /* 0x000000ffff02e224 */ /* 0x000fe200078e0a02 */
[C---:B------:R-:W-:Y:S01]  /*1770*/  ISETP.GT.U32.AND P6, PT, R8.reuse, R11, PT ;  /* 0x0000000b0800720c */ /* 0x040fe20003fc4070 */
[C---:B------:R-:W-:Y:S01]  /*1780*/  IMAD R14, R8.reuse, R14, R25 ;  /* 0x0000000e080e7224 */ /* 0x040fe200078e0219 */
[C---:B------:R-:W-:Y:S01]  /*1790*/  ISETP.GT.U32.AND P1, PT, R8.reuse, R15, PT ;  /* 0x0000000f0800720c */ /* 0x040fe20003f24070 */
[----:B------:R-:W-:Y:S01]  /*17a0*/  @!P5 IMAD.IADD R13, R13, 0x1, -R8 ;  /* 0x000000010d0dd824 */ /* 0x000fe200078e0a08 */
[----:B------:R-:W-:Y:S01]  /*17b0*/  ISETP.GT.U32.AND P5, PT, R8, R10, PT ;  /* 0x0000000a0800720c */ /* 0x000fe20003fa4070 */
[C---:B------:R-:W-:Y:S01]  /*17c0*/  IMAD.HI.U32 R6, R4.reuse, R19, RZ ;  /* 0x0000001304067227 */ /* 0x040fe200078e00ff */
[----:B------:R-:W-:Y:S01]  /*17d0*/  IABS R17, R23 ;  /* 0x0000001700117213 */ /* 0x000fe20000000000 */
[----:B------:R1:W-:Y:S01]  /*17e0*/  STL [R1+0x8], R2 ;  /* 0x0000080201007387 */ /* 0x0003e20000100800 */
[C---:B------:R-:W-:Y:S01]  /*17f0*/  LOP3.LUT R25, R3.reuse, 0x22, RZ, 0xfc, !PT ;  /* 0x0000002203197812 */ /* 0x040fe200078efcff */
[----:B0-----:R-:W-:Y:S01]  /*1800*/  IMAD.MOV.U32 R0, RZ, RZ, R13 ;  /* 0x000000ffff007224 */ /* 0x001fe200078e000d */
[----:B------:R-:W-:Y:S01]  /*1810*/  LOP3.LUT R77, R3, 0x8c, RZ, 0xfc, !PT ;  /* 0x0000008c034d7812 */ /* 0x000fe200078efcff */
[----:B------:R-:W-:Y:S01]  /*1820*/  IMAD.HI.U32 R5, R4, R17, RZ ;  /* 0x0000001104057227 */ /* 0x000fe200078e00ff */
[----:B------:R-:W-:-:S02]  /*1830*/  IABS R21, R25 ;  /* 0x0000001900157213 */ /* 0x000fc40000000000 */
[----:B------:R-:W-:Y:S01]  /*1840*/  LOP3.LUT R76, R3, 0x8a, RZ, 0xfc, !PT ;  /* 0x0000008a034c7812 */ /* 0x000fe200078efcff */
[--C-:B------:R-:W-:Y:S01]  /*1850*/  @!P1 IMAD.IADD R15, R15, 0x1, -R8.reuse ;  /* 0x000000010f0f9824 */ /* 0x100fe200078e0a08 */
[----:B------:R-:W-:Y:S01]  /*1860*/  ISETP.GT.U32.AND P1, PT, R8, R7, PT ;  /* 0x000000070800720c */ /* 0x000fe20003f24070 */
[----:B------:R-:W-:Y:S01]  /*1870*/  @!P5 IMAD.IADD R10, R10, 0x1, -R8 ;  /* 0x000000010a0ad824 */ /* 0x000fe200078e0a08 */
[C---:B------:R-:W-:Y:S01]  /*1880*/  ISETP.GT.U32.AND P5, PT, R8.reuse, R14, PT ;  /* 0x0000000e0800720c */ /* 0x040fe20003fa4070 */
[----:B------:R-:W-:Y:S01]  /*1890*/  @!P3 IMAD.MOV R0, RZ, RZ, -R0 ;  /* 0x000000ffff00b224 */ /* 0x000fe200078e0a00 */
[C---:B------:R-:W-:Y:S01]  /*18a0*/  ISETP.GT.U32.AND P3, PT, R8.reuse, R12, PT ;  /* 0x0000000c0800720c */ /* 0x040fe20003f64070 */
[--C-:B------:R-:W-:Y:S01]  /*18b0*/  @!P6 IMAD.IADD R11, R11, 0x1, -R8.reuse ;  /* 0x000000010b0be824 */ /* 0x100fe200078e0a08 */
[----:B------:R-:W-:Y:S01]  /*18c0*/  ISETP.GT.U32.AND P6, PT, R8, R10, PT ;  /* 0x0000000a0800720c */ /* 0x000fe20003fc4070 */
[----:B------:R-:W-:Y:S01]  /*18d0*/  IMAD.MOV R5, RZ, RZ, -R5 ;  /* 0x000000ffff057224 */ /* 0x000fe200078e0a05 */
[----:B------:R-:W-:Y:S01]  /*18e0*/  IABS R73, R77 ;  /* 0x0000004d00497213 */ /* 0x000fe20000000000 */
[----:B------:R-:W-:Y:S01]  /*18f0*/  IMAD.HI.U32 R13, R4, R21, RZ ;  /* 0x00000015040d7227 */ /* 0x000fe200078e00ff */
[C---:B------:R-:W-:Y:S01]  /*1900*/  LOP3.LUT R78, R3.reuse, 0x8e, RZ, 0xfc, !PT ;  /* 0x0000008e034e7812 */ /* 0x040fe200078efcff */
[----:B------:R0:W-:Y:S01]  /*1910*/  STL [R1+0x4], R0 ;  /* 0x0000040001007387 */ /* 0x0001e20000100800 */
[----:B------:R-:W-:Y:S01]  /*1920*/  LOP3.LUT R80, R3, 0x90, RZ, 0xfc, !PT ;  /* 0x0000009003507812 */ /* 0x000fe200078efcff */
[--C-:B------:R-:W-:Y:S01]  /*1930*/  @!P1 IMAD.IADD R7, R7, 0x1, -R8.reuse ;  /* 0x0000000107079824 */ /* 0x100fe200078e0a08 */
[----:B------:R-:W-:Y:S01]  /*1940*/  IABS R75, R78 ;  /* 0x0000004e004b7213 */ /* 0x000fe20000000000 */
[--C-:B------:R-:W-:Y:S01]  /*1950*/  @!P5 IMAD.IADD R14, R14, 0x1, -R8.reuse ;  /* 0x000000010e0ed824 */ /* 0x100fe200078e0a08 */
[C---:B------:R-:W-:Y:S01]  /*1960*/  LOP3.LUT R81, R3.reuse, 0x94, RZ, 0xfc, !PT ;  /* 0x0000009403517812 */ /* 0x040fe200078efcff */
[C---:B------:R-:W-:Y:S01]  /*1970*/  IMAD R5, R8.reuse, R5, R17 ;  /* 0x0000000508057224 */ /* 0x040fe200078e0211 */
[----:B------:R-:W-:Y:S01]  /*1980*/  ISETP.GT.U32.AND P5, PT, R8, R7, PT ;  /* 0x000000070800720c */ /* 0x000fe20003fa4070 */
[--C-:B------:R-:W-:Y:S01]  /*1990*/  @!P3 IMAD.IADD R12, R12, 0x1, -R8.reuse ;  /* 0x000000010c0cb824 */ /* 0x100fe200078e0a08 */
[----:B------:R-:W-:Y:S01]  /*19a0*/  ISETP.GT.U32.AND P3, PT, R8, R11, PT ;  /* 0x0000000b0800720c */ /* 0x000fe20003f64070 */
[----:B------:R-:W-:Y:S01]  /*19b0*/  IMAD.MOV R13, RZ, RZ, -R13 ;  /* 0x000000ffff0d7224 */ /* 0x000fe200078e0a0d */
[C---:B------:R-:W-:Y:S01]  /*19c0*/  LOP3.LUT R82, R3.reuse, 0x96, RZ, 0xfc, !PT ;  /* 0x0000009603527812 */ /* 0x040fe200078efcff */
[----:B------:R-:W-:Y:S01]  /*19d0*/  @!P6 IMAD.IADD R10, R10, 0x1, -R8 ;  /* 0x000000010a0ae824 */ /* 0x000fe200078e0a08 */
[C---:B------:R-:W-:Y:S01]  /*19e0*/  ISETP.GT.U32.AND P6, PT, R8.reuse, R5, PT ;  /* 0x000000050800720c */ /* 0x040fe20003fc4070 */
[----:B------:R-:W-:Y:S01]  /*19f0*/  IMAD.MOV R6, RZ, RZ, -R6 ;  /* 0x000000ffff067224 */ /* 0x000fe200078e0a06 */
[C---:B------:R-:W-:Y:S01]  /*1a00*/  ISETP.GT.U32.AND P1, PT, R8.reuse, R12, PT ;  /* 0x0000000c0800720c */ /* 0x040fe20003f24070 */
[C---:B------:R-:W-:Y:S01]  /*1a10*/  IMAD R17, R8.reuse, R13, R21 ;  /* 0x0000000d08117224 */ /* 0x040fe200078e0215 */
[----:B------:R-:W-:Y:S01]  /*1a20*/  LOP3.LUT R83, R3, 0x98, RZ, 0xfc, !PT ;  /* 0x0000009803537812 */ /* 0x000fe200078efcff */
[C---:B------:R-:W-:Y:S01]  /*1a30*/  IMAD R16, R8.reuse, R6, R19 ;  /* 0x0000000608107224 */ /* 0x040fe200078e0213 */
[----:B------:R-:W-:Y:S01]  /*1a40*/  IABS R6, R27 ;  /* 0x0000001b00067213 */ /* 0x000fe20000000000 */
[--C-:B------:R-:W-:Y:S01]  /*1a50*/  @!P5 IMAD.IADD R7, R7, 0x1, -R8.reuse ;  /* 0x000000010707d824 */ /* 0x100fe200078e0a08 */
[C---:B------:R-:W-:Y:S01]  /*1a60*/  ISETP.GT.U32.AND P5, PT, R8.reuse, R17, PT ;  /* 0x000000110800720c */ /* 0x040fe20003fa4070 */
[----:B------:R-:W-:Y:S01]  /*1a70*/  @!P3 IMAD.IADD R11, R11, 0x1, -R8 ;  /* 0x000000010b0bb824 */ /* 0x000fe200078e0a08 */
[----:B------:R-:W-:Y:S01]  /*1a80*/  ISETP.GT.U32.AND P3, PT, R8, R16, PT ;  /* 0x000000100800720c */ /* 0x000fe20003f64070 */
[----:B------:R-:W-:Y:S01]  /*1a90*/  IMAD.MOV.U32 R13, RZ, RZ, R6 ;  /* 0x000000ffff0d7224 */ /* 0x000fe200078e0006 */
[----:B------:R-:W-:Y:S01]  /*1aa0*/  IABS R79, R83 ;  /* 0x00000053004f7213 */ /* 0x000fe20000000000 */
[----:B------:R-:W-:Y:S01]  /*1ab0*/  @!P6 IMAD.IADD R5, R5, 0x1, -R8 ;  /* 0x000000010505e824 */ /* 0x000fe200078e0a08 */
[----:B------:R-:W-:Y:S01]  /*1ac0*/  ISETP.GE.AND P6, PT, R22, RZ, PT ;  /* 0x000000ff1600720c */ /* 0x000fe20003fc6270 */
[----:B------:R-:W-:Y:S01]  /*1ad0*/  IMAD.HI.U32 R6, R4, R13, RZ ;  /* 0x0000000d04067227 */ /* 0x000fe200078e00ff */
[----:B------:R-:W-:-:S02]  /*1ae0*/  LOP3.LUT R84, R3, 0x9c, RZ, 0xfc, !PT ;  /* 0x0000009c03547812 */ /* 0x000fc400078efcff */
[C---:B------:R-:W-:Y:S01]  /*1af0*/  LOP3.LUT R87, R3.reuse, 0x9e, RZ, 0xfc, !PT ;  /* 0x0000009e03577812 */ /* 0x040fe200078efcff */
[----:B-1----:R-:W-:Y:S01]  /*1b00*/  IMAD.MOV.U32 R2, RZ, RZ, R15 ;  /* 0x000000ffff027224 */ /* 0x002fe200078e000f */
[C---:B------:R-:W-:Y:S01]  /*1b10*/  LOP3.LUT R15, R3.reuse, 0x26, RZ, 0xfc, !PT ;  /* 0x00000026030f7812 */ /* 0x040fe200078efcff */
[----:B------:R-:W-:Y:S01]  /*1b20*/  IMAD.MOV R6, RZ, RZ, -R6 ;  /* 0x000000ffff067224 */ /* 0x000fe200078e0a06 */
[----:B------:R-:W-:Y:S01]  /*1b30*/  LOP3.LUT R89, R3, 0xa0, RZ, 0xfc, !PT ;  /* 0x000000a003597812 */ /* 0x000fe200078efcff */
[----:B------:R-:W-:Y:S01]  /*1b40*/  @!P0 IMAD.MOV R2, RZ, RZ, -R2 ;  /* 0x000000ffff028224 */ /* 0x000fe200078e0a02 */
[----:B------:R-:W-:Y:S01]  /*1b50*/  ISETP.GT.U32.AND P0, PT, R8, R14, PT ;  /* 0x0000000e0800720c */ /* 0x000fe20003f04070 */
[--C-:B------:R-:W-:Y:S01]  /*1b60*/  @!P1 IMAD.IADD R12, R12, 0x1, -R8.reuse ;  /* 0x000000010c0c9824 */ /* 0x100fe200078e0a08 */
[----:B------:R-:W-:Y:S01]  /*1b70*/  ISETP.GE.AND P1, PT, R18, RZ, PT ;  /* 0x000000ff1200720c */ /* 0x000fe20003f26270 */
[--C-:B------:R-:W-:Y:S01]  /*1b80*/  @!P5 IMAD.IADD R17, R17, 0x1, -R8.reuse ;  /* 0x000000011111d824 */ /* 0x100fe200078e0a08 */
[C---:B------:R-:W-:Y:S01]  /*1b90*/  ISETP.GT.U32.AND P5, PT, R8.reuse, R5, PT ;  /* 0x000000050800720c */ /* 0x040fe20003fa4070 */
[----:B------:R-:W-:Y:S01]  /*1ba0*/  IMAD R18, R8, R6, R13 ;  /* 0x0000000608127224 */ /* 0x000fe200078e020d */
[----:B------:R-:W-:Y:S01]  /*1bb0*/  IABS R19, R15 ;  /* 0x0000000f00137213 */ /* 0x000fe20000000000 */
[----:B------:R-:W-:Y:S01]  /*1bc0*/  @!P3 IMAD.IADD R16, R16, 0x1, -R8 ;  /* 0x000000011010b824 */ /* 0x000fe200078e0a08 */
[----:B------:R-:W-:Y:S01]  /*1bd0*/  ISETP.GE.AND P3, PT, R24, RZ, PT ;  /* 0x000000ff1800720c */ /* 0x000fe20003f66270 */
[----:B------:R-:W-:Y:S01]  /*1be0*/  IMAD.MOV.U32 R13, RZ, RZ, R7 ;  /* 0x000000ffff0d7224 */ /* 0x000fe200078e0007 */
[----:B------:R-:W-:Y:S01]  /*1bf0*/  LOP3.LUT R88, R3, 0xa2, RZ, 0xfc, !PT ;  /* 0x000000a203587812 */ /* 0x000fe200078efcff */
[----:B------:R-:W-:Y:S01]  /*1c00*/  @!P4 IMAD.MOV R10, RZ, RZ, -R10 ;  /* 0x000000ffff0ac224 */ /* 0x000fe200078e0a0a */
[C---:B------:R-:W-:Y:S01]  /*1c10*/  ISETP.GT.U32.AND P4, PT, R8.reuse, R17, PT ;  /* 0x000000110800720c */ /* 0x040fe20003f84070 */
[----:B------:R-:W-:Y:S01]  /*1c20*/  @!P6 IMAD.MOV R13, RZ, RZ, -R13 ;  /* 0x000000ffff0de224 */ /* 0x000fe200078e0a0d */
[----:B------:R-:W-:Y:S01]  /*1c30*/  ISETP.GT.U32.AND P6, PT, R8, R18, PT ;  /* 0x000000120800720c */ /* 0x000fe20003fc4070 */
[--C-:B------:R-:W-:Y:S01]  /*1c40*/  @!P0 IMAD.IADD R14, R14, 0x1, -R8.reuse ;  /* 0x000000010e0e8824 */ /* 0x100fe200078e0a08 */
[----:B------:R-:W-:Y:S01]  /*1c50*/  ISETP.GE.AND P0, PT, R20, RZ, PT ;  /* 0x000000ff1400720c */ /* 0x000fe20003f06270 */
[----:B------:R-:W-:Y:S01]  /*1c60*/  @!P1 IMAD.MOV R11, RZ, RZ, -R11 ;  /* 0x000000ffff0b9224 */ /* 0x000fe200078e0a0b */
[----:B------:R-:W-:Y:S01]  /*1c70*/  ISETP.GT.U32.AND P1, PT, R8, R16, PT ;  /* 0x000000100800720c */ /* 0x000fe20003f24070 */
[----:B------:R-:W-:Y:S01]  /*1c80*/  @!P5 IMAD.IADD R5, R5, 0x1, -R8 ;  /* 0x000000010505d824 */ /* 0x000fe200078e0a08 */
[----:B------:R-:W-:Y:S01]  /*1c90*/  ISETP.GE.AND P5, PT, R25, RZ, PT ;  /* 0x000000ff1900720c */ /* 0x000fe20003fa6270 */
[----:B------:R-:W-:Y:S01]  /*1ca0*/  IMAD.HI.U32 R6, R4, R19, RZ ;  /* 0x0000001304067227 */ /* 0x000fe200078e00ff */
[C---:B------:R-:W-:Y:S01]  /*1cb0*/  LOP3.LUT R20, R3.reuse, 0x2c, RZ, 0xfc, !PT ;  /* 0x0000002c03147812 */ /* 0x040fe200078efcff */
[----:B------:R-:W-:Y:S01]  /*1cc0*/  STL [R1+0x64c], R2 ;  /* 0x00064c0201007387 */ /* 0x000fe20000100800 */
[----:B------:R-:W-:Y:S01]  /*1cd0*/  LOP3.LUT R86, R3, 0xa4, RZ, 0xfc, !PT ;  /* 0x000000a403567812 */ /* 0x000fe200078efcff */
[----:B------:R-:W-:Y:S01]  /*1ce0*/  @!P3 IMAD.MOV R14, RZ, RZ, -R14 ;  /* 0x000000ffff0eb224 */ /* 0x000fe200078e0a0e */
[----:B------:R-:W-:Y:S01]  /*1cf0*/  ISETP.GE.AND P3, PT, R26, RZ, PT ;  /* 0x000000ff1a00720c */ /* 0x000fe20003f66270 */
[----:B------:R-:W-:Y:S01]  /*1d00*/  IMAD.MOV R6, RZ, RZ, -R6 ;  /* 0x000000ffff067224 */ /* 0x000fe200078e0a06 */
[----:B------:R-:W-:Y:S01]  /*1d10*/  IABS R25, R20 ;  /* 0x0000001400197213 */ /* 0x000fe20000000000 */
[--C-:B------:R-:W-:Y:S01]  /*1d20*/  @!P6 IMAD.IADD R18, R18, 0x1, -R8.reuse ;  /* 0x000000011212e824 */ /* 0x100fe200078e0a08 */
[----:B------:R-:W-:Y:S01]  /*1d30*/  IABS R85, R86 ;  /* 0x0000005600557213 */ /* 0x000fe20000000000 */
[--C-:B------:R-:W-:Y:S01]  /*1d40*/  @!P4 IMAD.IADD R17, R17, 0x1, -R8.reuse ;  /* 0x000000011111c824 */ /* 0x100fe200078e0a08 */
[----:B------:R-:W-:Y:S01]  /*1d50*/  ISETP.GE.AND P4, PT, R15, RZ, PT ;  /* 0x000000ff0f00720c */ /* 0x000fe20003f86270 */
[----:B------:R-:W-:Y:S01]  /*1d60*/  IMAD R19, R8, R6, R19 ;  /* 0x0000000608137224 */ /* 0x000fe200078e0213 */
[C---:B------:R-:W-:Y:S01]  /*1d70*/  LOP3.LUT R6, R3.reuse, 0x28, RZ, 0xfc, !PT ;  /* 0x0000002803067812 */ /* 0x040fe200078efcff */
[----:B------:R-:W-:Y:S01]  /*1d80*/  @!P1 IMAD.IADD R16, R16, 0x1, -R8 ;  /* 0x0000000110109824 */ /* 0x000fe200078e0a08 */
[C---:B------:R-:W-:Y:S01]  /*1d90*/  ISETP.GT.U32.AND P6, PT, R8.reuse, R18, PT ;  /* 0x000000120800720c */ /* 0x040fe20003fc4070 */
[----:B------:R-:W-:Y:S01]  /*1da0*/  IMAD.MOV.U32 R15, RZ, RZ, R5 ;  /* 0x000000ffff0f7224 */ /* 0x000fe200078e0005 */
[----:B------:R-:W-:Y:S01]  /*1db0*/  LOP3.LUT R5, R3, 0x2a, RZ, 0xfc, !PT ;  /* 0x0000002a03057812 */ /* 0x000fe200078efcff */
[----:B------:R-:W-:Y:S01]  /*1dc0*/  @!P5 IMAD.MOV R17, RZ, RZ, -R17 ;  /* 0x000000ffff11d224 */ /* 0x000fe200078e0a11 */
[----:B------:R-:W-:Y:S01]  /*1dd0*/  IABS R7, R6 ;  /* 0x0000000600077213 */ /* 0x000fe20000000000 */
[----:B------:R-:W-:Y:S01]  /*1de0*/  @!P0 IMAD.MOV R12, RZ, RZ, -R12 ;  /* 0x000000ffff0c8224 */ /* 0x000fe200078e0a0c */
[----:B------:R-:W-:Y:S01]  /*1df0*/  ISETP.GT.U32.AND P5, PT, R8, R19, PT ;  /* 0x000000130800720c */ /* 0x000fe20003fa4070 */
[----:B------:R-:W-:Y:S01]  /*1e00*/  @!P3 IMAD.MOV R16, RZ, RZ, -R16 ;  /* 0x000000ffff10b224 */ /* 0x000fe200078e0a10 */
[----:B------:R-:W-:Y:S01]  /*1e10*/  ISETP.GE.AND P0, PT, R23, RZ, PT ;  /* 0x000000ff1700720c */ /* 0x000fe20003f06270 */
[----:B------:R-:W-:Y:S01]  /*1e20*/  IMAD.HI.U32 R21, R4, R29, RZ ;  /* 0x0000001d04157227 */ /* 0x000fe200078e00ff */
[----:B------:R-:W-:Y:S01]  /*1e30*/  ISETP.GE.AND P1, PT, R27, RZ, PT ;  /* 0x000000ff1b00720c */ /* 0x000fe20003f26270 */
[----:B------:R-:W-:Y:S01]  /*1e40*/  STL [R1+0x650], R10 ;  /* 0x0006500a01007387 */ /* 0x000fe20000100800 */
[----:B------:R-:W-:Y:S01]  /*1e50*/  ISETP.GE.AND P3, PT, R5, RZ, PT ;  /* 0x000000ff0500720c */ /* 0x000fe20003f66270 */
[--C-:B------:R-:W-:Y:S01]  /*1e60*/  @!P6 IMAD.IADD R18, R18, 0x1, -R8.reuse ;  /* 0x000000011212e824 */ /* 0x100fe200078e0a08 */
[----:B------:R-:W-:Y:S01]  /*1e70*/  IABS R23, R5 ;  /* 0x0000000500177213 */ /* 0x000fe20000000000 */
[----:B------:R-:W-:Y:S01]  /*1e80*/  IMAD.HI.U32 R5, R4, R7, RZ ;  /* 0x0000000704057227 */ /* 0x000fe200078e00ff */
[----:B------:R-:W-:Y:S01]  /*1e90*/  ISETP.GE.AND P6, PT, R20, RZ, PT ;  /* 0x000000ff1400720c */ /* 0x000fe20003fc6270 */
[----:B------:R-:W-:Y:S01]  /*1ea0*/  STL [R1+0x654], R11 ;  /* 0x0006540b01007387 */ /* 0x000fe20000100800 */
[----:B------:R-:W-:Y:S01]  /*1eb0*/  IABS R27, R28 ;  /* 0x0000001c001b7213 */ /* 0x000fe20000000000 */
[----:B------:R-:W-:Y:S01]  /*1ec0*/  IMAD.MOV R5, RZ, RZ, -R5 ;  /* 0x000000ffff057224 */ /* 0x000fe200078e0a05 */
[----:B------:R-:W-:Y:S01]  /*1ed0*/  LOP3.LUT R93, R3, 0xa6, RZ, 0xfc, !PT ;  /* 0x000000a6035d7812 */ /* 0x000fe200078efcff */
[----:B------:R-:W-:Y:S01]  /*1ee0*/  @!P5 IMAD.IADD R19, R19, 0x1, -R8 ;  /* 0x000000011313d824 */ /* 0x000fe200078e0a08 */
[C---:B------:R-:W-:Y:S01]  /*1ef0*/  LOP3.LUT R91, R3.reuse, 0xa8, RZ, 0xfc, !PT ;  /* 0x000000a8035b7812 */ /* 0x040fe200078efcff */
[----:B------:R-:W-:Y:S01]  /*1f00*/  IMAD R20, R8, R5, R7 ;  /* 0x0000000508147224 */ /* 0x000fe200078e0207 */
[C---:B------:R-:W-:Y:S01]  /*1f10*/  LOP3.LUT R90, R3.reuse, 0xaa, RZ, 0xfc, !PT ;  /* 0x000000aa035a7812 */ /* 0x040fe200078efcff */
[----:B------:R-:W-:Y:S01]  /*1f20*/  @!P0 IMAD.MOV R15, RZ, RZ, -R15 ;  /* 0x000000ffff0f8224 */ /* 0x000fe200078e0a0f */
[----:B------:R-:W-:Y:S01]  /*1f30*/  ISETP.GE.AND P0, PT, R6, RZ, PT ;  /* 0x000000ff0600720c */ /* 0x000fe20003f06270 */
[----:B------:R-:W-:Y:S01]  /*1f40*/  @!P1 IMAD.MOV R18, RZ, RZ, -R18 ;  /* 0x000000ffff129224 */ /* 0x000fe200078e0a12 */
[----:B------:R-:W-:Y:S01]  /*1f50*/  ISETP.GT.U32.AND P5, PT, R8, R19, PT ;  /* 0x000000130800720c */ /* 0x000fe20003fa4070 */
[----:B------:R-:W-:Y:S01]  /*1f60*/  IMAD.HI.U32 R5, R4, R23, RZ ;  /* 0x0000001704057227 */ /* 0x000fe200078e00ff */
[----:B------:R-:W-:Y:S01]  /*1f70*/  ISETP.GT.U32.AND P1, PT, R8, R20, PT ;  /* 0x000000140800720c */ /* 0x000fe20003f24070 */
[----:B------:R-:W-:Y:S01]  /*1f80*/  STL [R1+0x658], R12 ;  /* 0x0006580c01007387 */ /* 0x000fe20000100800 */
[C---:B------:R-:W-:Y:S01]  /*1f90*/  LOP3.LUT R92, R3.reuse, 0xac, RZ, 0xfc, !PT ;  /* 0x000000ac035c7812 */ /* 0x040fe200078efcff */
[----:B------:R-:W-:Y:S01]  /*1fa0*/  IMAD.HI.U32 R6, R4, R25, RZ ;  /* 0x0000001904067227 */ /* 0x000fe200078e00ff */
[C---:B------:R-:W-:Y:S01]  /*1fb0*/  LOP3.LUT R94, R3.reuse, 0xb0, RZ, 0xfc, !PT ;  /* 0x000000b0035e7812 */ /* 0x040fe200078efcff */
[----:B------:R1:W-:Y:S01]  /*1fc0*/  STL [R1+0x65c], R13 ;  /* 0x00065c0d01007387 */ /* 0x0003e20000100800 */
[C---:B------:R-:W-:Y:S01]  /*1fd0*/  LOP3.LUT R95, R3.reuse, 0xb2, RZ, 0xfc, !PT ;  /* 0x000000b2035f7812 */ /* 0x040fe200078efcff */
[----:B------:R-:W-:Y:S01]  /*1fe0*/  IMAD.MOV R5, RZ, RZ, -R5 ;  /* 0x000000ffff057224 */ /* 0x000fe200078e0a05 */
[C---:B------:R-:W-:Y:S01]  /*1ff0*/  LOP3.LUT R96, R3.reuse, 0xb8, RZ, 0xfc, !PT ;  /* 0x000000b803607812 */ /* 0x040fe200078efcff */
[----:B------:R-:W-:Y:S01]  /*2000*/  IMAD.MOV R6, RZ, RZ, -R6 ;  /* 0x000000ffff067224 */ /* 0x000fe200078e0a06 */
[C---:B------:R-:W-:Y:S01]  /*2010*/  LOP3.LUT R108, R3.reuse, 0xbe, RZ, 0xfc, !PT ;  /* 0x000000be036c7812 */ /* 0x040fe200078efcff */
[----:B------:R-:W-:Y:S01]  /*2020*/  IMAD.MOV R24, RZ, RZ, -R21 ;  /* 0x000000ffff187224 */ /* 0x000fe200078e0a15 */
[----:B------:R-:W-:Y:S01]  /*2030*/  LOP3.LUT R100, R3, 0xbc, RZ, 0xfc, !PT ;  /* 0x000000bc03647812 */ /* 0x000fe200078efcff */
[C---:B------:R-:W-:Y:S01]  /*2040*/  IMAD R21, R8.reuse, R5, R23 ;  /* 0x0000000508157224 */ /* 0x040fe200078e0217 */
[----:B------:R-:W-:Y:S01]  /*2050*/  IABS R97, R108 ;  /* 0x0000006c00617213 */ /* 0x000fe20000000000 */
[C---:B------:R-:W-:Y:S01]  /*2060*/  IMAD R22, R8.reuse, R6, R25 ;  /* 0x0000000608167224 */ /* 0x040fe200078e0219 */
[----:B------:R-:W-:Y:S01]  /*2070*/  IABS R25, R32 ;  /* 0x0000002000197213 */ /* 0x000fe20000000000 */
[--C-:B------:R-:W-:Y:S01]  /*2080*/  @!P5 IMAD.IADD R19, R19, 0x1, -R8.reuse ;  /* 0x000000011313d824 */ /* 0x100fe200078e0a08 */
[----:B------:R-:W-:Y:S01]  /*2090*/  ISETP.GT.U32.AND P5, PT, R8, R21, PT ;  /* 0x000000150800720c */ /* 0x000fe20003fa4070 */
[--C-:B------:R-:W-:Y:S01]  /*20a0*/  @!P1 IMAD.IADD R20, R20, 0x1, -R8.reuse ;  /* 0x0000000114149824 */ /* 0x100fe200078e0a08 */
[----:B------:R-:W-:Y:S01]  /*20b0*/  ISETP.GT.U32.AND P1, PT, R8, R22, PT ;  /* 0x000000160800720c */ /* 0x000fe20003f24070 */
[C---:B------:R-:W-:Y:S01]  /*20c0*/  IMAD.HI.U32 R7, R4.reuse, R27, RZ ;  /* 0x0000001b04077227 */ /* 0x040fe200078e00ff */
[----:B------:R-:W-:Y:S01]  /*20d0*/  IABS R105, R100 ;  /* 0x0000006400697213 */ /* 0x000fe20000000000 */
[----:B------:R-:W-:Y:S01]  /*20e0*/  STL [R1+0x660], R14 ;  /* 0x0006600e01007387 */ /* 0x000fe20000100800 */
[C---:B------:R-:W-:Y:S01]  /*20f0*/  LOP3.LUT R107, R3.reuse, 0xc0, RZ, 0xfc, !PT ;  /* 0x000000c0036b7812 */ /* 0x040fe200078efcff */
[----:B------:R-:W-:Y:S01]  /*2100*/  IMAD.MOV R7, RZ, RZ, -R7 ;  /* 0x000000ffff077224 */ /* 0x000fe200078e0a07 */
[C---:B------:R-:W-:Y:S01]  /*2110*/  LOP3.LUT R103, R3.reuse, 0xc2, RZ, 0xfc, !PT ;  /* 0x000000c203677812 */ /* 0x040fe200078efcff */
[----:B------:R-:W-:Y:S01]  /*2120*/  IMAD.HI.U32 R5, R4, R25, RZ ;  /* 0x0000001904057227 */ /* 0x000fe200078e00ff */
[----:B------:R-:W-:Y:S01]  /*2130*/  LOP3.LUT R104, R3, 0xc4, RZ, 0xfc, !PT ;  /* 0x000000c403687812 */ /* 0x000fe200078efcff */
[----:B------:R-:W-:Y:S01]  /*2140*/  STL [R1+0x664], R15 ;  /* 0x0006640f01007387 */ /* 0x000fe20000100800 */
[----:B------:R-:W-:Y:S01]  /*2150*/  IABS R99, R103 ;  /* 0x0000006700637213 */ /* 0x000fe20000000000 */
[--C-:B------:R-:W-:Y:S01]  /*2160*/  @!P5 IMAD.IADD R21, R21, 0x1, -R8.reuse ;  /* 0x000000011515d824 */ /* 0x100fe200078e0a08 */
[----:B------:R-:W-:Y:S01]  /*2170*/  ISETP.GT.U32.AND P5, PT, R8, R20, PT ;  /* 0x000000140800720c */ /* 0x000fe20003fa4070 */
[--C-:B------:R-:W-:Y:S01]  /*2180*/  @!P1 IMAD.IADD R22, R22, 0x1, -R8.reuse ;  /* 0x0000000116169824 */ /* 0x100fe200078e0a08 */
[C---:B------:R-:W-:Y:S01]  /*2190*/  LOP3.LUT R120, R3.reuse, 0xdc, RZ, 0xfc, !PT ;  /* 0x000000dc03787812 */ /* 0x040fe200078efcff */
[C---:B------:R-:W-:Y:S01]  /*21a0*/  IMAD R23, R8.reuse, R7, R27 ;  /* 0x0000000708177224 */ /* 0x040fe200078e021b */
[----:B------:R-:W-:Y:S01]  /*21b0*/  IABS R7, R33 ;  /* 0x0000002100077213 */ /* 0x000fe20000000000 */
[----:B------:R-:W-:Y:S01]  /*21c0*/  IMAD.MOV R5, RZ, RZ, -R5 ;  /* 0x000000ffff057224 */ /* 0x000fe200078e0a05 */
[C---:B------:R-:W-:Y:S01]  /*21d0*/  ISETP.GT.U32.AND P1, PT, R8.reuse, R22, PT ;  /* 0x000000160800720c */ /* 0x040fe20003f24070 */
[----:B------:R-:W-:Y:S01]  /*21e0*/  @!P4 IMAD.MOV R19, RZ, RZ, -R19 ;  /* 0x000000ffff13c224 */ /* 0x000fe200078e0a13 */
[C---:B------:R-:W-:Y:S01]  /*21f0*/  ISETP.GT.U32.AND P4, PT, R8.reuse, R21, PT ;  /* 0x000000150800720c */ /* 0x040fe20003f84070 */
[C---:B------:R-:W-:Y:S01]  /*2200*/  IMAD R25, R8.reuse, R5, R25 ;  /* 0x0000000508197224 */ /* 0x040fe200078e0219 */
[----:B------:R-:W-:Y:S01]  /*2210*/  IABS R27, R34 ;  /* 0x00000022001b7213 */ /* 0x000fe20000000000 */
[----:B------:R-:W-:Y:S01]  /*2220*/  IMAD R24, R8, R24, R29 ;  /* 0x0000001808187224 */ /* 0x000fe200078e021d */
[----:B------:R-:W-:Y:S01]  /*2230*/  IABS R29, R35 ;  /* 0x00000023001d7213 */ /* 0x000fe20000000000 */
[--C-:B------:R-:W-:Y:S01]  /*2240*/  @!P5 IMAD.IADD R20, R20, 0x1, -R8.reuse ;  /* 0x000000011414d824 */ /* 0x100fe200078e0a08 */
[----:B------:R-:W-:Y:S01]  /*2250*/  ISETP.GT.U32.AND P5, PT, R8, R23, PT ;  /* 0x000000170800720c */ /* 0x000fe20003fa4070 */
[----:B------:R-:W-:Y:S01]  /*2260*/  IMAD.HI.U32 R6, R4, R7, RZ ;  /* 0x0000000704067227 */ /* 0x000fe200078e00ff */
[----:B------:R-:W-:Y:S01]  /*2270*/  LOP3.LUT R117, R3, 0xda, RZ, 0xfc, !PT ;  /* 0x000000da03757812 */ /* 0x000fe200078efcff */
[----:B------:R2:W-:Y:S01]  /*2280*/  STL [R1+0x67c], R16 ;  /* 0x00067c1001007387 */ /* 0x0005e20000100800 */
[----:B------:R-:W-:Y:S01]  /*2290*/  IABS R112, R120 ;  /* 0x0000007800707213 */ /* 0x000fe20000000000 */
[--C-:B------:R-:W-:Y:S01]  /*22a0*/  @!P1 IMAD.IADD R22, R22, 0x1, -R8.reuse ;  /* 0x0000000116169824 */ /* 0x100fe200078e0a08 */
[C---:B------:R-:W-:Y:S01]  /*22b0*/  ISETP.GT.U32.AND P1, PT, R8.reuse, R25, PT ;  /* 0x000000190800720c */ /* 0x040fe20003f24070 */
[----:B------:R-:W-:Y:S01]  /*22c0*/  @!P4 IMAD.IADD R21, R21, 0x1, -R8 ;  /* 0x000000011515c824 */ /* 0x000fe200078e0a08 */
[----:B------:R-:W-:Y:S01]  /*22d0*/  ISETP.GT.U32.AND P4, PT, R8, R24, PT ;  /* 0x000000180800720c */ /* 0x000fe20003f84070 */
[----:B------:R-:W-:Y:S01]  /*22e0*/  IMAD.MOV R6, RZ, RZ, -R6 ;  /* 0x000000ffff067224 */ /* 0x000fe200078e0a06 */
[----:B------:R-:W-:Y:S01]  /*22f0*/  IABS R111, R117 ;  /* 0x00000075006f7213 */ /* 0x000fe20000000000 */
[----:B------:R-:W-:Y:S01]  /*2300*/  IMAD.HI.U32 R5, R4, R27, RZ ;  /* 0x0000001b04057227 */ /* 0x000fe200078e00ff */
[----:B------:R-:W-:-:S02]  /*2310*/  LOP3.LUT R119, R3, 0xde, RZ, 0xfc, !PT ;  /* 0x000000de03777812 */ /* 0x000fc400078efcff */
[----:B------:R-:W-:Y:S01]  /*2320*/  LOP3.LUT R121, R3, 0xe0, RZ, 0xfc, !PT ;  /* 0x000000e003797812 */ /* 0x000fe200078efcff */
[--C-:B------:R-:W-:Y:S01]  /*2330*/  @!P5 IMAD.IADD R23, R23, 0x1, -R8.reuse ;  /* 0x000000011717d824 */ /* 0x100fe200078e0a08 */
[----:B------:R-:W-:Y:S01]  /*2340*/  IABS R114, R119 ;  /* 0x0000007700727213 */ /* 0x000fe20000000000 */
[C---:B------:R-:W-:Y:S01]  /*2350*/  IMAD R26, R8.reuse, R6, R7 ;  /* 0x00000006081a7224 */ /* 0x040fe200078e0207 */
[----:B------:R-:W-:Y:S01]  /*2360*/  IABS R116, R121 ;  /* 0x0000007900747213 */ /* 0x000fe20000000000 */
[----:B------:R-:W-:Y:S01]  /*2370*/  @!P1 IMAD.IADD R25, R25, 0x1, -R8 ;  /* 0x0000000119199824 */ /* 0x000fe200078e0a08 */
[----:B------:R-:W-:Y:S01]  /*2380*/  ISETP.GT.U32.AND P1, PT, R8, R23, PT ;  /* 0x000000170800720c */ /* 0x000fe20003f24070 */
[----:B------:R-:W-:Y:S01]  /*2390*/  IMAD.HI.U32 R6, R4, R29, RZ ;  /* 0x0000001d04067227 */ /* 0x000fe200078e00ff */
[----:B------:R-:W-:Y:S02]  /*23a0*/  ISETP.GT.U32.AND P5, PT, R8, R26, PT ;  /* 0x0000001a0800720c */ /* 0x000fe40003fa4070 */
[C---:B------:R-:W-:Y:S01]  /*23b0*/  LOP3.LUT R118, R3.reuse, 0xe2, RZ, 0xfc, !PT ;  /* 0x000000e203767812 */ /* 0x040fe200078efcff */
[----:B------:R-:W-:Y:S01]  /*23c0*/  IMAD.MOV R6, RZ, RZ, -R6 ;  /* 0x000000ffff067224 */ /* 0x000fe200078e0a06 */
[C---:B0-----:R-:W-:Y:S01]  /*23d0*/  LOP3.LUT R0, R3.reuse, 0xee, RZ, 0xfc, !PT ;  /* 0x000000ee03007812 */ /* 0x041fe200078efcff */
[----:B------:R-:W-:Y:S01]  /*23e0*/  IMAD.MOV R5, RZ, RZ, -R5 ;  /* 0x000000ffff057224 */ /* 0x000fe200078e0a05 */
[C---:B-1----:R-:W-:Y:S01]  /*23f0*/  LOP3.LUT R13, R3.reuse, 0xf0, RZ, 0xfc, !PT ;  /* 0x000000f0030d7812 */ /* 0x042fe200078efcff */
[--C-:B------:R-:W-:Y:S01]  /*2400*/  @!P4 IMAD.IADD R24, R24, 0x1, -R8.reuse ;  /* 0x000000011818c824 */ /* 0x100fe200078e0a08 */
[----:B------:R-:W-:Y:S01]  /*2410*/  ISETP.GE.AND P4, PT, R28, RZ, PT ;  /* 0x000000ff1c00720c */ /* 0x000fe20003f86270 */
[C---:B------:R-:W-:Y:S01]  /*2420*/  IMAD R28, R8.reuse, R6, R29 ;  /* 0x00000006081c7224 */ /* 0x040fe200078e021d */
[C---:B------:R-:W-:Y:S01]  /*2430*/  LOP3.LUT R6, R3.reuse, 0x3c, RZ, 0xfc, !PT ;  /* 0x0000003c03067812 */ /* 0x040fe200078efcff */
[C---:B------:R-:W-:Y:S01]  /*2440*/  IMAD R27, R8.reuse, R5, R27 ;  /* 0x00000005081b7224 */ /* 0x040fe200078e021b */
[----:B------:R-:W-:Y:S01]  /*2450*/  LOP3.LUT R2, R3, 0xf2, RZ, 0xfc, !PT ;  /* 0x000000f203027812 */ /* 0x000fe200078efcff */
[----:B------:R-:W-:Y:S01]  /*2460*/  @!P1 IMAD.IADD R23, R23, 0x1, -R8 ;  /* 0x0000000117179824 */ /* 0x000fe200078e0a08 */
[----:B------:R-:W-:Y:S01]  /*2470*/  ISETP.GT.U32.AND P1, PT, R8, R28, PT ;  /* 0x0000001c0800720c */ /* 0x000fe20003f24070 */
[----:B------:R-:W-:Y:S01]  /*2480*/  IMAD.HI.U32 R7, R4, R31, RZ ;  /* 0x0000001f04077227 */ /* 0x000fe200078e00ff */
[----:B------:R-:W-:-:S02]  /*2490*/  IABS R122, R13 ;  /* 0x0000000d007a7213 */ /* 0x000fc40000000000 */
[----:B------:R-:W-:Y:S01]  /*24a0*/  LOP3.LUT R9, R3, 0xf4, RZ, 0xfc, !PT ;  /* 0x000000f403097812 */ /* 0x000fe200078efcff */
[----:B------:R-:W-:Y:S01]  /*24b0*/  @!P6 IMAD.MOV R22, RZ, RZ, -R22 ;  /* 0x000000ffff16e224 */ /* 0x000fe200078e0a16 */
[C---:B------:R-:W-:Y:S01]  /*24c0*/  ISETP.GT.U32.AND P6, PT, R8.reuse, R27, PT ;  /* 0x0000001b0800720c */ /* 0x040fe20003fc4070 */
[----:B------:R-:W-:Y:S01]  /*24d0*/  @!P0 IMAD.MOV R20, RZ, RZ, -R20 ;  /* 0x000000ffff148224 */ /* 0x000fe200078e0a14 */
[----:B------:R-:W-:Y:S01]  /*24e0*/  ISETP.GT.U32.AND P0, PT, R8, R24, PT ;  /* 0x000000180800720c */ /* 0x000fe20003f04070 */
[----:B------:R-:W-:Y:S01]  /*24f0*/  IMAD.MOV R7, RZ, RZ, -R7 ;  /* 0x000000ffff077224 */ /* 0x000fe200078e0a07 */
[----:B------:R-:W-:Y:S01]  /*2500*/  IABS R123, R2 ;  /* 0x00000002007b7213 */ /* 0x000fe20000000000 */
[--C-:B------:R-:W-:Y:S01]  /*2510*/  @!P5 IMAD.IADD R26, R26, 0x1, -R8.reuse ;  /* 0x000000011a1ad824 */ /* 0x100fe200078e0a08 */
[C---:B------:R-:W-:Y:S01]  /*2520*/  ISETP.GT.U32.AND P5, PT, R8.reuse, R25, PT ;  /* 0x000000190800720c */ /* 0x040fe20003fa4070 */
[C---:B------:R-:W-:Y:S01]  /*2530*/  IMAD R29, R8.reuse, R7, R31 ;  /* 0x00000007081d7224 */ /* 0x040fe200078e021f */
[----:B------:R-:W-:Y:S01]  /*2540*/  IABS R7, R6 ;  /* 0x0000000600077213 */ /* 0x000fe20000000000 */
[----:B------:R-:W-:Y:S01]  /*2550*/  @!P3 IMAD.MOV R21, RZ, RZ, -R21 ;  /* 0x000000ffff15b224 */ /* 0x000fe200078e0a15 */
[----:B------:R-:W-:Y:S01]  /*2560*/  ISETP.GT.U32.AND P3, PT, R8, R26, PT ;  /* 0x0000001a0800720c */ /* 0x000fe20003f64070 */
[----:B------:R-:W-:Y:S01]  /*2570*/  @!P1 IMAD.IADD R28, R28, 0x1, -R8 ;  /* 0x000000011c1c9824 */ /* 0x000fe200078e0a08 */
[----:B------:R-:W-:Y:S01]  /*2580*/  IABS R31, R37 ;  /* 0x00000025001f7213 */ /* 0x000fe20000000000 */
[----:B------:R-:W-:Y:S01]  /*2590*/  IMAD.HI.U32 R5, R4, R7, RZ ;  /* 0x0000000704057227 */ /* 0x000fe200078e00ff */
[----:B------:R-:W-:-:S02]  /*25a0*/  ISETP.GE.AND P1, PT, R34, RZ, PT ;  /* 0x000000ff2200720c */ /* 0x000fc40003f26270 */
[----:B------:R-:W-:Y:S01]  /*25b0*/  LOP3.LUT R34, R3, 0x40, RZ, 0xfc, !PT ;  /* 0x0000004003227812 */ /* 0x000fe200078efcff */
[--C-:B------:R-:W-:Y:S01]  /*25c0*/  @!P6 IMAD.IADD R27, R27, 0x1, -R8.reuse ;  /* 0x000000011b1be824 */ /* 0x100fe200078e0a08 */
[----:B------:R-:W-:Y:S01]  /*25d0*/  ISETP.GE.AND P6, PT, R33, RZ, PT ;  /* 0x000000ff2100720c */ /* 0x000fe20003fc6270 */
[----:B------:R-:W-:Y:S01]  /*25e0*/  @!P0 IMAD.IADD R24, R24, 0x1, -R8 ;  /* 0x0000000118188824 */ /* 0x000fe200078e0a08 */
[----:B------:R-:W-:Y:S01]  /*25f0*/  ISETP.GE.AND P0, PT, R30, RZ, PT ;  /* 0x000000ff1e00720c */ /* 0x000fe20003f06270 */
[----:B------:R-:W-:Y:S01]  /*2600*/  @!P4 IMAD.MOV R23, RZ, RZ, -R23 ;  /* 0x000000ffff17c224 */ /* 0x000fe200078e0a17 */
[----:B------:R-:W-:Y:S01]  /*2610*/  ISETP.GT.U32.AND P4, PT, R8, R28, PT ;  /* 0x0000001c0800720c */ /* 0x000fe20003f84070 */
[----:B------:R-:W-:Y:S01]  /*2620*/  IMAD.MOV R30, RZ, RZ, -R5 ;  /* 0x000000ffff1e7224 */ /* 0x000fe200078e0a05 */
[----:B------:R-:W-:Y:S01]  /*2630*/  IABS R124, R9 ;  /* 0x00000009007c7213 */ /* 0x000fe20000000000 */
[----:B------:R-:W-:Y:S01]  /*2640*/  IMAD.HI.U32 R5, R4, R31, RZ ;  /* 0x0000001f04057227 */ /* 0x000fe200078e00ff */
[----:B------:R-:W-:-:S02]  /*2650*/  LOP3.LUT R10, R3, 0xf8, RZ, 0xfc, !PT ;  /* 0x000000f8030a7812 */ /* 0x000fc400078efcff */
[C---:B------:R-:W-:Y:S01]  /*2660*/  LOP3.LUT R11, R3.reuse, 0xf6, RZ, 0xfc, !PT ;  /* 0x000000f6030b7812 */ /* 0x040fe200078efcff */
[----:B------:R-:W-:Y:S01]  /*2670*/  IMAD.MOV R5, RZ, RZ, -R5 ;  /* 0x000000ffff057224 */ /* 0x000fe200078e0a05 */
[C---:B------:R-:W-:Y:S01]  /*2680*/  LOP3.LUT R64, R3.reuse, 0xfa, RZ, 0xfc, !PT ;  /* 0x000000fa03407812 */ /* 0x040fe200078efcff */
[----:B------:R-:W-:Y:S01]  /*2690*/  @!P3 IMAD.IADD R26, R26, 0x1, -R8 ;  /* 0x000000011a1ab824 */ /* 0x000fe200078e0a08 */
[----:B------:R-:W-:Y:S01]  /*26a0*/  ISETP.GE.AND P3, PT, R32, RZ, PT ;  /* 0x000000ff2000720c */ /* 0x000fe20003f66270 */
[C---:B------:R-:W-:Y:S01]  /*26b0*/  IMAD R30, R8.reuse, R30, R7 ;  /* 0x0000001e081e7224 */ /* 0x040fe200078e0207 */
[----:B------:R-:W-:Y:S01]  /*26c0*/  IABS R7, R34 ;  /* 0x0000002200077213 */ /* 0x000fe20000000000 */
[C---:B------:R-:W-:Y:S01]  /*26d0*/  IMAD R31, R8.reuse, R5, R31 ;  /* 0x00000005081f7224 */ /* 0x040fe200078e021f */
[----:B------:R-:W-:Y:S01]  /*26e0*/  LOP3.LUT R65, R3, 0xfc, RZ, 0xfc, !PT ;  /* 0x000000fc03417812 */ /* 0x000fe200078efcff */
[----:B------:R-:W-:Y:S01]  /*26f0*/  @!P6 IMAD.MOV R26, RZ, RZ, -R26 ;  /* 0x000000ffff1ae224 */ /* 0x000fe200078e0a1a */
[----:B------:R-:W-:Y:S01]  /*2700*/  ISETP.GT.U32.AND P6, PT, R8, R30, PT ;  /* 0x0000001e0800720c */ /* 0x000fe20003fc4070 */
[--C-:B------:R-:W-:Y:S01]  /*2710*/  @!P4 IMAD.IADD R28, R28, 0x1, -R8.reuse ;  /* 0x000000011c1cc824 */ /* 0x100fe200078e0a08 */
[C---:B------:R-:W-:Y:S01]  /*2720*/  ISETP.GT.U32.AND P4, PT, R8.reuse, R31, PT ;  /* 0x0000001f0800720c */ /* 0x040fe20003f84070 */
[----:B------:R-:W-:Y:S01]  /*2730*/  @!P5 IMAD.IADD R25, R25, 0x1, -R8 ;  /* 0x000000011919d824 */ /* 0x000fe200078e0a08 */
[----:B------:R-:W-:Y:S01]  /*2740*/  ISETP.GT.U32.AND P5, PT, R8, R29, PT ;  /* 0x0000001d0800720c */ /* 0x000fe20003fa4070 */
[----:B------:R-:W-:Y:S01]  /*2750*/  IMAD.HI.U32 R5, R4, R7, RZ ;  /* 0x0000000704057227 */ /* 0x000fe200078e00ff */
[----:B------:R-:W-:-:S03]  /*2760*/  IABS R12, R65 ;  /* 0x00000041000c7213 */ /* 0x000fc60000000000 */
[----:B------:R-:W-:Y:S01]  /*2770*/  @!P3 IMAD.MOV R25, RZ, RZ, -R25 ;  /* 0x000000ffff19b224 */ /* 0x000fe200078e0a19 */
[----:B------:R-:W-:Y:S01]  /*2780*/  ISETP.GE.AND P3, PT, R35, RZ, PT ;  /* 0x000000ff2300720c */ /* 0x000fe20003f66270 */
[----:B------:R-:W-:Y:S01]  /*2790*/  IMAD.MOV R32, RZ, RZ, -R5 ;  /* 0x000000ffff207224 */ /* 0x000fe200078e0a05 */
[----:B------:R-:W-:Y:S01]  /*27a0*/  LOP3.LUT R35, R3, 0x42, RZ, 0xfc, !PT ;  /* 0x0000004203237812 */ /* 0x000fe200078efcff */
[--C-:B------:R-:W-:Y:S02]  /*27b0*/  @!P6 IMAD.IADD R30, R30, 0x1, -R8.reuse ;  /* 0x000000011e1ee824 */ /* 0x100fe400078e0a08 */
[--C-:B------:R-:W-:Y:S01]  /*27c0*/  @!P4 IMAD.IADD R31, R31, 0x1, -R8.reuse ;  /* 0x000000011f1fc824 */ /* 0x100fe200078e0a08 */
[----:B------:R-:W-:Y:S01]  /*27d0*/  IABS R33, R35 ;  /* 0x0000002300217213 */ /* 0x000fe20000000000 */
[----:B------:R-:W-:Y:S01]  /*27e0*/  @!P5 IMAD.IADD R29, R29, 0x1, -R8 ;  /* 0x000000011d1dd824 */ /* 0x000fe200078e0a08 */
[C---:B------:R-:W-:Y:S01]  /*27f0*/  ISETP.GT.U32.AND P5, PT, R8.reuse, R27, PT ;  /* 0x0000001b0800720c */ /* 0x040fe20003fa4070 */
[----:B------:R-:W-:Y:S01]  /*2800*/  @!P0 IMAD.MOV R24, RZ, RZ, -R24 ;  /* 0x000000ffff188224 */ /* 0x000fe200078e0a18 */
[----:B------:R-:W-:Y:S01]  /*2810*/  ISETP.GT.U32.AND P6, PT, R8, R30, PT ;  /* 0x0000001e0800720c */ /* 0x000fe20003fc4070 */
[----:B------:R-:W-:Y:S01]  /*2820*/  IMAD.HI.U32 R5, R4, R33, RZ ;  /* 0x0000002104057227 */ /* 0x000fe200078e00ff */
[----:B------:R-:W-:-:S02]  /*2830*/  ISETP.GT.U32.AND P4, PT, R8, R31, PT ;  /* 0x0000001f0800720c */ /* 0x000fc40003f84070 */
[C---:B------:R-:W-:Y:S01]  /*2840*/  ISETP.GT.U32.AND P0, PT, R8.reuse, R29, PT ;  /* 0x0000001d0800720c */ /* 0x040fe20003f04070 */
[----:B------:R-:W-:Y:S02]  /*2850*/  IMAD.MOV R5, RZ, RZ, -R5 ;  /* 0x000000ffff057224 */ /* 0x000fe400078e0a05 */
[C---:B------:R-:W-:Y:S02]  /*2860*/  IMAD R32, R8.reuse, R32, R7 ;  /* 0x0000002008207224 */ /* 0x040fe400078e0207 */
[----:B------:R-:W-:Y:S02]  /*2870*/  IMAD R33, R8, R5, R33 ;  /* 0x0000000508217224 */ /* 0x000fe400078e0221 */
[--C-:B------:R-:W-:Y:S01]  /*2880*/  @!P5 IMAD.IADD R27, R27, 0x1, -R8.reuse ;  /* 0x000000011b1bd824 */ /* 0x100fe200078e0a08 */
[----:B------:R-:W-:Y:S01]  /*2890*/  ISETP.GE.AND P5, PT, R36, RZ, PT ;  /* 0x000000ff2400720c */ /* 0x000fe20003fa6270 */
[--C-:B------:R-:W-:Y:S01]  /*28a0*/  @!P6 IMAD.IADD R30, R30, 0x1, -R8.reuse ;  /* 0x000000011e1ee824 */ /* 0x100fe200078e0a08 */
[C---:B------:R-:W-:Y:S01]  /*28b0*/  ISETP.GT.U32.AND P6, PT, R8.reuse, R32, PT ;  /* 0x000000200800720c */ /* 0x040fe20003fc4070 */
[--C-:B------:R-:W-:Y:S01]  /*28c0*/  @!P4 IMAD.IADD R31, R31, 0x1, -R8.reuse ;  /* 0x000000011f1fc824 */ /* 0x100fe200078e0a08 */
[----:B------:R-:W-:Y:S01]  /*28d0*/  ISETP.GT.U32.AND P4, PT, R8, R33, PT ;  /* 0x000000210800720c */ /* 0x000fe20003f84070 */
[----:B------:R-:W-:Y:S01]  /*28e0*/  @!P0 IMAD.IADD R29, R29, 0x1, -R8 ;  /* 0x000000011d1d8824 */ /* 0x000fe200078e0a08 */
[----:B------:R-:W-:Y:S01]  /*28f0*/  ISETP.GE.AND P0, PT, R6, RZ, PT ;  /* 0x000000ff0600720c */ /* 0x000fe20003f06270 */
[----:B------:R-:W-:Y:S01]  /*2900*/  @!P3 IMAD.MOV R28, RZ, RZ, -R28 ;  /* 0x000000ffff1cb224 */ /* 0x000fe200078e0a1c */
[----:B------:R-:W-:Y:S01]  /*2910*/  LOP3.LUT R6, R3, 0x44, RZ, 0xfc, !PT ;  /* 0x0000004403067812 */ /* 0x000fe200078efcff */
[----:B------:R-:W-:Y:S01]  /*2920*/  @!P1 IMAD.MOV R27, RZ, RZ, -R27 ;  /* 0x000000ffff1b9224 */ /* 0x000fe200078e0a1b */
[----:B------:R-:W-:Y:S01]  /*2930*/  ISETP.GE.AND P3, PT, R34, RZ, PT ;  /* 0x000000ff2200720c */ /* 0x000fe20003f66270 */
[----:B------:R-:W-:Y:S01]  /*2940*/  IMAD.HI.U32 R7, R4, R39, RZ ;  /* 0x0000002704077227 */ /* 0x000fe200078e00ff */
[----:B------:R-:W-:-:S02]  /*2950*/  ISETP.GE.AND P1, PT, R37, RZ, PT ;  /* 0x000000ff2500720c */ /* 0x000fc40003f26270 */
[----:B------:R-:W-:Y:S01]  /*2960*/  LOP3.LUT R34, R3, 0x46, RZ, 0xfc, !PT ;  /* 0x0000004603227812 */ /* 0x000fe200078efcff */
[----:B------:R-:W-:Y:S01]  /*2970*/  @!P5 IMAD.MOV R29, RZ, RZ, -R29 ;  /* 0x000000ffff1dd224 */ /* 0x000fe200078e0a1d */
[----:B------:R-:W-:Y:S01]  /*2980*/  ISETP.GE.AND P5, PT, R35, RZ, PT ;  /* 0x000000ff2300720c */ /* 0x000fe20003fa6270 */
[--C-:B------:R-:W-:Y:S01]  /*2990*/  @!P6 IMAD.IADD R32, R32, 0x1, -R8.reuse ;  /* 0x000000012020e824 */ /* 0x100fe200078e0a08 */
[----:B------:R-:W-:Y:S01]  /*29a0*/  IABS R35, R6 ;  /* 0x0000000600237213 */ /* 0x000fe20000000000 */
[----:B------:R-:W-:Y:S01]  /*29b0*/  @!P4 IMAD.IADD R33, R33, 0x1, -R8 ;  /* 0x000000012121c824 */ /* 0x000fe200078e0a08 */
[----:B------:R-:W-:Y:S01]  /*29c0*/  IABS R37, R34 ;  /* 0x0000002200257213 */ /* 0x000fe20000000000 */
[----:B------:R-:W-:Y:S01]  /*29d0*/  @!P0 IMAD.MOV R30, RZ, RZ, -R30 ;  /* 0x000000ffff1e8224 */ /* 0x000fe200078e0a1e */
[----:B------:R-:W-:Y:S01]  /*29e0*/  ISETP.GT.U32.AND P6, PT, R8, R32, PT ;  /* 0x000000200800720c */ /* 0x000fe20003fc4070 */
[----:B------:R-:W-:Y:S01]  /*29f0*/  IMAD.HI.U32 R5, R4, R35, RZ ;  /* 0x0000002304057227 */ /* 0x000fe200078e00ff */
[----:B------:R-:W-:-:S02]  /*2a00*/  ISETP.GE.AND P0, PT, R6, RZ, PT ;  /* 0x000000ff0600720c */ /* 0x000fc40003f06270 */
[----:B------:R-:W-:Y:S01]  /*2a10*/  ISETP.GT.U32.AND P4, PT, R8, R33, PT ;  /* 0x000000210800720c */ /* 0x000fe20003f84070 */
[----:B------:R-:W-:-:S04]  /*2a20*/  IMAD.HI.U32 R6, R4, R37, RZ ;  /* 0x0000002504067227 */ /* 0x000fc800078e00ff */
[----:B------:R-:W-:Y:S02]  /*2a30*/  IMAD.MOV R5, RZ, RZ, -R5 ;  /* 0x000000ffff057224 */ /* 0x000fe400078e0a05 */
[----:B------:R-:W-:Y:S02]  /*2a40*/  IMAD.MOV R6, RZ, RZ, -R6 ;  /* 0x000000ffff067224 */ /* 0x000fe400078e0a06 */
[----:B------:R-:W-:Y:S01]  /*2a50*/  @!P1 IMAD.MOV R31, RZ, RZ, -R31 ;  /* 0x000000ffff1f9224 */ /* 0x000fe200078e0a1f */
[----:B------:R-:W-:Y:S01]  /*2a60*/  ISETP.GE.AND P1, PT, R34, RZ, PT ;  /* 0x000000ff2200720c */ /* 0x000fe20003f26270 */
[C---:B------:R-:W-:Y:S02]  /*2a70*/  IMAD R34, R8.reuse, R5, R35 ;  /* 0x0000000508227224 */ /* 0x040fe400078e0223 */
[----:B------:R-:W-:Y:S02]  /*2a80*/  IMAD.MOV R7, RZ, RZ, -R7 ;  /* 0x000000ffff077224 */ /* 0x000fe400078e0a07 */
[----:B------:R-:W-:Y:S01]  /*2a90*/  IMAD R35, R8, R6, R37 ;  /* 0x0000000608237224 */ /* 0x000fe200078e0225 */
[----:B------:R-:W-:Y:S01]  /*2aa0*/  IABS R37, R40 ;  /* 0x0000002800257213 */ /* 0x000fe20000000000 */
[--C-:B------:R-:W-:Y:S01]  /*2ab0*/  @!P6 IMAD.IADD R32, R32, 0x1, -R8.reuse ;  /* 0x000000012020e824 */ /* 0x100fe200078e0a08 */
[C---:B------:R-:W-:Y:S01]  /*2ac0*/  ISETP.GT.U32.AND P6, PT, R8.reuse, R34, PT ;  /* 0x000000220800720c */ /* 0x040fe20003fc4070 */
[C---:B------:R-:W-:Y:S01]  /*2ad0*/  IMAD R36, R8.reuse, R7, R39 ;  /* 0x0000000708247224 */ /* 0x040fe200078e0227 */
[----:B------:R-:W-:Y:S01]  /*2ae0*/  IABS R39, R42 ;  /* 0x0000002a00277213 */ /* 0x000fe20000000000 */
[----:B------:R-:W-:Y:S01]  /*2af0*/  @!P4 IMAD.IADD R33, R33, 0x1, -R8 ;  /* 0x000000012121c824 */ /* 0x000fe200078e0a08 */
[C---:B------:R-:W-:Y:S01]  /*2b00*/  ISETP.GT.U32.AND P4, PT, R8.reuse, R35, PT ;  /* 0x000000230800720c */ /* 0x040fe20003f84070 */
[----:B------:R-:W-:Y:S01]  /*2b10*/  @!P3 IMAD.MOV R32, RZ, RZ, -R32 ;  /* 0x000000ffff20b224 */ /* 0x000fe200078e0a20 */
[----:B------:R-:W-:Y:S01]  /*2b20*/  ISETP.GT.U32.AND P3, PT, R8, R36, PT ;  /* 0x000000240800720c */ /* 0x000fe20003f64070 */
[----:B------:R-:W-:-:S04]  /*2b30*/  IMAD.HI.U32 R5, R4, R37, RZ ;  /* 0x0000002504057227 */ /* 0x000fc800078e00ff */
[----:B------:R-:W-:Y:S02]  /*2b40*/  IMAD.MOV R5, RZ, RZ, -R5 ;  /* 0x000000ffff057224 */ /* 0x000fe400078e0a05 */
[--C-:B------:R-:W-:Y:S02]  /*2b50*/  @!P6 IMAD.IADD R34, R34, 0x1, -R8.reuse ;  /* 0x000000012222e824 */ /* 0x100fe400078e0a08 */
[C---:B------:R-:W-:Y:S02]  /*2b60*/  IMAD R37, R8.reuse, R5, R37 ;  /* 0x0000000508257224 */ /* 0x040fe400078e0225 */
[--C-:B------:R-:W-:Y:S01]  /*2b70*/  @!P4 IMAD.IADD R35, R35, 0x1, -R8.reuse ;  /* 0x000000012323c824 */ /* 0x100fe200078e0a08 */
[----:B------:R-:W-:Y:S01]  /*2b80*/  ISETP.GT.U32.AND P6, PT, R8, R34, PT ;  /* 0x000000220800720c */ /* 0x000fe20003fc4070 */
[----:B------:R-:W-:Y:S02]  /*2b90*/  @!P3 IMAD.IADD R36, R36, 0x1, -R8 ;  /* 0x000000012424b824 */ /* 0x000fe400078e0a08 */
[----:B------:R-:W-:Y:S01]  /*2ba0*/  IMAD.HI.U32 R5, R4, R39, RZ ;  /* 0x0000002704057227 */ /* 0x000fe200078e00ff */
[----:B------:R-:W-:-:S02]  /*2bb0*/  ISETP.GT.U32.AND P4, PT, R8, R35, PT ;  /* 0x000000230800720c */ /* 0x000fc40003f84070 */
[----:B------:R-:W-:Y:S01]  /*2bc0*/  ISETP.GT.U32.AND P3, PT, R8, R36, PT ;  /* 0x000000240800720c */ /* 0x000fe20003f64070 */
[----:B------:R-:W-:-:S04]  /*2bd0*/  IMAD.HI.U32 R6, R4, R41, RZ ;  /* 0x0000002904067227 */ /* 0x000fc800078e00ff */
[----:B------:R-:W-:Y:S01]  /*2be0*/  @!P5 IMAD.MOV R33, RZ, RZ, -R33 ;  /* 0x000000ffff21d224 */ /* 0x000fe200078e0a21 */
[----:B------:R-:W-:Y:S01]  /*2bf0*/  ISETP.GE.AND P5, PT, R38, RZ, PT ;  /* 0x000000ff2600720c */ /* 0x000fe20003fa6270 */
[----:B------:R-:W-:Y:S02]  /*2c00*/  IMAD.MOV R5, RZ, RZ, -R5 ;  /* 0x000000ffff057224 */ /* 0x000fe400078e0a05 */
[----:B------:R-:W-:-:S04]  /*2c10*/  IMAD.HI.U32 R7, R4, R43, RZ ;  /* 0x0000002b04077227 */ /* 0x000fc800078e00ff */
[----:B------:R-:W-:Y:S02]  /*2c20*/  IMAD.MOV R6, RZ, RZ, -R6 ;  /* 0x000000ffff067224 */ /* 0x000fe400078e0a06 */
[----:B------:R-:W-:Y:S02]  /*2c30*/  IMAD R38, R8, R5, R39 ;  /* 0x0000000508267224 */ /* 0x000fe400078e0227 */
[--C-:B------:R-:W-:Y:S01]  /*2c40*/  @!P6 IMAD.IADD R34, R34, 0x1, -R8.reuse ;  /* 0x000000012222e824 */ /* 0x100fe200078e0a08 */
[C---:B------:R-:W-:Y:S01]  /*2c50*/  ISETP.GT.U32.AND P6, PT, R8.reuse, R37, PT ;  /* 0x000000250800720c */ /* 0x040fe20003fc4070 */
[----:B------:R-:W-:Y:S02]  /*2c60*/  IMAD.MOV R7, RZ, RZ, -R7 ;  /* 0x000000ffff077224 */ /* 0x000fe400078e0a07 */
[----:B------:R-:W-:Y:S01]  /*2c70*/  IMAD R39, R8, R6, R41 ;  /* 0x0000000608277224 */ /* 0x000fe200078e0229 */
[----:B------:R-:W-:Y:S01]  /*2c80*/  LOP3.LUT R6, R3, 0x52, RZ, 0xfc, !PT ;  /* 0x0000005203067812 */ /* 0x000fe200078efcff */
[--C-:B------:R-:W-:Y:S01]  /*2c90*/  @!P4 IMAD.IADD R35, R35, 0x1, -R8.reuse ;  /* 0x000000012323c824 */ /* 0x100fe200078e0a08 */
[----:B------:R-:W-:Y:S01]  /*2ca0*/  ISETP.GE.AND P4, PT, R40, RZ, PT ;  /* 0x000000ff2800720c */ /* 0x000fe20003f86270 */
[----:B------:R-:W-:Y:S01]  /*2cb0*/  IMAD R40, R8, R7, R43 ;  /* 0x0000000708287224 */ /* 0x000fe200078e022b */
[----:B------:R-:W-:Y:S01]  /*2cc0*/  IABS R41, R6 ;  /* 0x0000000600297213 */ /* 0x000fe20000000000 */
[----:B------:R-:W-:Y:S01]  /*2cd0*/  @!P3 IMAD.IADD R36, R36, 0x1, -R8 ;  /* 0x000000012424b824 */ /* 0x000fe200078e0a08 */
[C---:B------:R-:W-:Y:S01]  /*2ce0*/  ISETP.GT.U32.AND P3, PT, R8.reuse, R39, PT ;  /* 0x000000270800720c */ /* 0x040fe20003f64070 */
[----:B------:R-:W-:Y:S01]  /*2cf0*/  @!P1 IMAD.MOV R35, RZ, RZ, -R35 ;  /* 0x000000ffff239224 */ /* 0x000fe200078e0a23 */
[----:B------:R-:W-:Y:S01]  /*2d00*/  IABS R7, R46 ;  /* 0x0000002e00077213 */ /* 0x000fe20000000000 */
[----:B------:R-:W-:Y:S01]  /*2d10*/  @!P5 IMAD.MOV R36, RZ, RZ, -R36 ;  /* 0x000000ffff24d224 */ /* 0x000fe200078e0a24 */
[----:B------:R-:W-:Y:S01]  /*2d20*/  ISETP.GT.U32.AND P5, PT, R8, R40, PT ;  /* 0x000000280800720c */ /* 0x000fe20003fa4070 */
[----:B------:R-:W-:Y:S01]  /*2d30*/  @!P6 IMAD.IADD R37, R37, 0x1, -R8 ;  /* 0x000000012525e824 */ /* 0x000fe200078e0a08 */
[----:B------:R-:W-:Y:S01]  /*2d40*/  ISETP.GE.AND P1, PT, R42, RZ, PT ;  /* 0x000000ff2a00720c */ /* 0x000fe20003f26270 */
[----:B------:R-:W-:Y:S01]  /*2d50*/  IMAD.HI.U32 R5, R4, R41, RZ ;  /* 0x0000002904057227 */ /* 0x000fe200078e00ff */
[----:B------:R-:W-:-:S02]  /*2d60*/  IABS R43, R48 ;  /* 0x00000030002b7213 */ /* 0x000fc40000000000 */
[C---:B------:R-:W-:Y:S01]  /*2d70*/  ISETP.GT.U32.AND P6, PT, R8.reuse, R37, PT ;  /* 0x000000250800720c */ /* 0x040fe20003fc4070 */
[----:B------:R-:W-:Y:S02]  /*2d80*/  IMAD.MOV R5, RZ, RZ, -R5 ;  /* 0x000000ffff057224 */ /* 0x000fe400078e0a05 */
[--C-:B------:R-:W-:Y:S02]  /*2d90*/  @!P3 IMAD.IADD R39, R39, 0x1, -R8.reuse ;  /* 0x000000012727b824 */ /* 0x100fe400078e0a08 */
[----:B------:R-:W-:Y:S02]  /*2da0*/  IMAD R41, R8, R5, R41 ;  /* 0x0000000508297224 */ /* 0x000fe400078e0229 */
[----:B------:R-:W-:Y:S01]  /*2db0*/  @!P5 IMAD.IADD R40, R40, 0x1, -R8 ;  /* 0x000000012828d824 */ /* 0x000fe200078e0a08 */
[----:B------:R-:W-:Y:S01]  /*2dc0*/  ISETP.GT.U32.AND P5, PT, R8, R39, PT ;  /* 0x000000270800720c */ /* 0x000fe20003fa4070 */
[----:B------:R-:W-:-:S04]  /*2dd0*/  IMAD.HI.U32 R5, R4, R7, RZ ;  /* 0x0000000704057227 */ /* 0x000fc800078e00ff */
[----:B------:R-:W-:Y:S02]  /*2de0*/  IMAD.MOV R5, RZ, RZ, -R5 ;  /* 0x000000ffff057224 */ /* 0x000fe400078e0a05 */
[----:B------:R-:W-:Y:S01]  /*2df0*/  @!P0 IMAD.MOV R34, RZ, RZ, -R34 ;  /* 0x000000ffff228224 */ /* 0x000fe200078e0a22 */
[----:B------:R-:W-:Y:S01]  /*2e00*/  ISETP.GT.U32.AND P0, PT, R8, R38, PT ;  /* 0x000000260800720c */ /* 0x000fe20003f04070 */
[--C-:B------:R-:W-:Y:S01]  /*2e10*/  @!P6 IMAD.IADD R37, R37, 0x1, -R8.reuse ;  /* 0x000000012525e824 */ /* 0x100fe200078e0a08 */
[----:B------:R-:W-:Y:S01]  /*2e20*/  ISETP.GE.AND P6, PT, R44, RZ, PT ;  /* 0x000000ff2c00720c */ /* 0x000fe20003fc6270 */
[C---:B------:R-:W-:Y:S02]  /*2e30*/  IMAD R42, R8.reuse, R5, R7 ;  /* 0x00000005082a7224 */ /* 0x040fe400078e0207 */
[----:B------:R-:W-:Y:S01]  /*2e40*/  @!P4 IMAD.MOV R37, RZ, RZ, -R37 ;  /* 0x000000ffff25c224 */ /* 0x000fe200078e0a25 */
[C---:B------:R-:W-:Y:S01]  /*2e50*/  ISETP.GT.U32.AND P4, PT, R8.reuse, R40, PT ;  /* 0x000000280800720c */ /* 0x040fe20003f84070 */
[----:B------:R-:W-:Y:S01]  /*2e60*/  @!P5 IMAD.IADD R39, R39, 0x1, -R8 ;  /* 0x000000012727d824 */ /* 0x000fe200078e0a08 */
[----:B------:R-:W-:Y:S01]  /*2e70*/  ISETP.GT.U32.AND P5, PT, R8, R42, PT ;  /* 0x0000002a0800720c */ /* 0x000fe20003fa4070 */
[----:B------:R-:W-:-:S04]  /*2e80*/  IMAD.HI.U32 R7, R4, R47, RZ ;  /* 0x0000002f04077227 */ /* 0x000fc800078e00ff */
[----:B------:R-:W-:Y:S01]  /*2e90*/  @!P0 IMAD.IADD R38, R38, 0x1, -R8 ;  /* 0x0000000126268824 */ /* 0x000fe200078e0a08 */
[----:B------:R-:W-:Y:S01]  /*2ea0*/  ISETP.GE.AND P0, PT, R45, RZ, PT ;  /* 0x000000ff2d00720c */ /* 0x000fe20003f06270 */
[----:B------:R-:W-:Y:S01]  /*2eb0*/  IMAD.MOV R7, RZ, RZ, -R7 ;  /* 0x000000ffff077224 */ /* 0x000fe200078e0a07 */
[----:B------:R-:W-:Y:S01]  /*2ec0*/  IABS R45, R49 ;  /* 0x00000031002d7213 */ /* 0x000fe20000000000 */
[----:B------:R-:W-:Y:S01]  /*2ed0*/  IMAD.HI.U32 R5, R4, R43, RZ ;  /* 0x0000002b04057227 */ /* 0x000fe200078e00ff */
[----:B------:R-:W-:-:S03]  /*2ee0*/  ISETP.GT.U32.AND P3, PT, R8, R38, PT ;  /* 0x000000260800720c */ /* 0x000fc60003f64070 */
[--C-:B------:R-:W-:Y:S01]  /*2ef0*/  @!P4 IMAD.IADD R40, R40, 0x1, -R8.reuse ;  /* 0x000000012828c824 */ /* 0x100fe200078e0a08 */
[----:B------:R-:W-:Y:S01]  /*2f00*/  ISETP.GE.AND P4, PT, R6, RZ, PT ;  /* 0x000000ff0600720c */ /* 0x000fe20003f86270 */
[----:B------:R-:W-:Y:S02]  /*2f10*/  @!P5 IMAD.IADD R42, R42, 0x1, -R8 ;  /* 0x000000012a2ad824 */ /* 0x000fe400078e0a08 */
[----:B------:R-:W-:-:S03]  /*2f20*/  IMAD.HI.U32 R6, R4, R45, RZ ;  /* 0x0000002d04067227 */ /* 0x000fc600078e00ff */
[C---:B------:R-:W-:Y:S01]  /*2f30*/  ISETP.GT.U32.AND P5, PT, R8.reuse, R42, PT ;  /* 0x0000002a0800720c */ /* 0x040fe20003fa4070 */
[----:B------:R-:W-:Y:S02]  /*2f40*/  IMAD.MOV R6, RZ, RZ, -R6 ;  /* 0x000000ffff067224 */ /* 0x000fe400078e0a06 */
[----:B------:R-:W-:Y:S02]  /*2f50*/  @!P0 IMAD.MOV R40, RZ, RZ, -R40 ;  /* 0x000000ffff288224 */ /* 0x000fe400078e0a28 */
[C---:B------:R-:W-:Y:S01]  /*2f60*/  IMAD R44, R8.reuse, R6, R45 ;  /* 0x00000006082c7224 */ /* 0x040fe200078e022d */
[----:B------:R-:W-:Y:S01]  /*2f70*/  IABS R6, R55 ;  /* 0x0000003700067213 */ /* 0x000fe20000000000 */
[----:B------:R-:W-:Y:S01]  /*2f80*/  IMAD R45, R8, R7, R47 ;  /* 0x00000007082d7224 */ /* 0x000fe200078e022f */
[----:B------:R-:W-:Y:S01]  /*2f90*/  IABS R7, R51 ;  /* 0x0000003300077213 */ /* 0x000fe20000000000 */
[--C-:B------:R-:W-:Y:S01]  /*2fa0*/  @!P3 IMAD.IADD R38, R38, 0x1, -R8.reuse ;  /* 0x000000012626b824 */ /* 0x100fe200078e0a08 */
[C---:B------:R-:W-:Y:S01]  /*2fb0*/  ISETP.GT.U32.AND P0, PT, R8.reuse, R44, PT ;  /* 0x0000002c0800720c */ /* 0x040fe20003f04070 */
[----:B------:R-:W-:Y:S01]  /*2fc0*/  IMAD.MOV R5, RZ, RZ, -R5 ;  /* 0x000000ffff057224 */ /* 0x000fe200078e0a05 */
[----:B------:R-:W-:Y:S01]  /*2fd0*/  ISETP.GT.U32.AND P3, PT, R8, R41, PT ;  /* 0x000000290800720c */ /* 0x000fe20003f64070 */
[----:B------:R-:W-:Y:S01]  /*2fe0*/  @!P5 IMAD.IADD R42, R42, 0x1, -R8 ;  /* 0x000000012a2ad824 */ /* 0x000fe200078e0a08 */
[C---:B------:R-:W-:Y:S01]  /*2ff0*/  ISETP.GT.U32.AND P5, PT, R8.reuse, R45, PT ;  /* 0x0000002d0800720c */ /* 0x040fe20003fa4070 */
[----:B------:R-:W-:Y:S01]  /*3000*/  IMAD R43, R8, R5, R43 ;  /* 0x00000005082b7224 */ /* 0x000fe200078e022b */
[----:B------:R-:W-:Y:S01]  /*3010*/  IABS R47, R52 ;  /* 0x00000034002f7213 */ /* 0x000fe20000000000 */
[----:B------:R-:W-:-:S02]  /*3020*/  @!P6 IMAD.MOV R39, RZ, RZ, -R39 ;  /* 0x000000ffff27e224 */ /* 0x000fc400078e0a27 */
[----:B------:R-:W-:Y:S01]  /*3030*/  IMAD.HI.U32 R5, R4, R7, RZ ;  /* 0x0000000704057227 */ /* 0x000fe200078e00ff */
[----:B------:R-:W-:-:S03]  /*3040*/  ISETP.GT.U32.AND P6, PT, R8, R43, PT ;  /* 0x0000002b0800720c */ /* 0x000fc60003fc4070 */
[--C-:B------:R-:W-:Y:S02]  /*3050*/  @!P0 IMAD.IADD R44, R44, 0x1, -R8.reuse ;  /* 0x000000012c2c8824 */ /* 0x100fe400078e0a08 */
[--C-:B------:R-:W-:Y:S01]  /*3060*/  @!P3 IMAD.IADD R41, R41, 0x1, -R8.reuse ;  /* 0x000000012929b824 */ /* 0x100fe200078e0a08 */
[----:B------:R-:W-:Y:S01]  /*3070*/  ISETP.GE.AND P3, PT, R46, RZ, PT ;  /* 0x000000ff2e00720c */ /* 0x000fe20003f66270 */
[----:B------:R-:W-:Y:S01]  /*3080*/  @!P5 IMAD.IADD R45, R45, 0x1, -R8 ;  /* 0x000000012d2dd824 */ /* 0x000fe200078e0a08 */
[----:B------:R-:W-:Y:S01]  /*3090*/  ISETP.GT.U32.AND P5, PT, R8, R44, PT ;  /* 0x0000002c0800720c */ /* 0x000fe20003fa4070 */
[----:B------:R-:W-:Y:S02]  /*30a0*/  IMAD.MOV R46, RZ, RZ, -R5 ;  /* 0x000000ffff2e7224 */ /* 0x000fe400078e0a05 */
[----:B------:R-:W-:-:S04]  /*30b0*/  IMAD.HI.U32 R5, R4, R47, RZ ;  /* 0x0000002f04057227 */ /* 0x000fc800078e00ff */
[----:B------:R-:W-:Y:S02]  /*30c0*/  IMAD.MOV R5, RZ, RZ, -R5 ;  /* 0x000000ffff057224 */ /* 0x000fe400078e0a05 */
[--C-:B------:R-:W-:Y:S01]  /*30d0*/  @!P6 IMAD.IADD R43, R43, 0x1, -R8.reuse ;  /* 0x000000012b2be824 */ /* 0x100fe200078e0a08 */
[----:B------:R-:W-:Y:S01]  /*30e0*/  ISETP.GE.AND P6, PT, R49, RZ, PT ;  /* 0x000000ff3100720c */ /* 0x000fe20003fc6270 */
[----:B------:R-:W-:Y:S01]  /*30f0*/  IMAD R47, R8, R5, R47 ;  /* 0x00000005082f7224 */ /* 0x000fe200078e022f */
[----:B------:R-:W-:Y:S01]  /*3100*/  IABS R49, R54 ;  /* 0x0000003600317213 */ /* 0x000fe20000000000 */
[----:B------:R-:W-:Y:S01]  /*3110*/  @!P5 IMAD.IADD R44, R44, 0x1, -R8 ;  /* 0x000000012c2cd824 */ /* 0x000fe200078e0a08 */
[C---:B------:R-:W-:Y:S01]  /*3120*/  ISETP.GT.U32.AND P0, PT, R8.reuse, R43, PT ;  /* 0x0000002b0800720c */ /* 0x040fe20003f04070 */
[----:B------:R-:W-:Y:S01]  /*3130*/  @!P1 IMAD.MOV R38, RZ, RZ, -R38 ;  /* 0x000000ffff269224 */ /* 0x000fe200078e0a26 */
[C---:B------:R-:W-:Y:S01]  /*3140*/  ISETP.GT.U32.AND P5, PT, R8.reuse, R47, PT ;  /* 0x0000002f0800720c */ /* 0x040fe20003fa4070 */
[C---:B------:R-:W-:Y:S01]  /*3150*/  IMAD R46, R8.reuse, R46, R7 ;  /* 0x0000002e082e7224 */ /* 0x040fe200078e0207 */
[----:B------:R-:W-:Y:S01]  /*3160*/  ISETP.GT.U32.AND P1, PT, R8, R41, PT ;  /* 0x000000290800720c */ /* 0x000fe20003f24070 */
[----:B------:R-:W-:Y:S01]  /*3170*/  @!P3 IMAD.MOV R42, RZ, RZ, -R42 ;  /* 0x000000ffff2ab224 */ /* 0x000fe200078e0a2a */
[----:B------:R-:W-:Y:S01]  /*3180*/  IABS R7, R53 ;  /* 0x0000003500077213 */ /* 0x000fe20000000000 */
[----:B------:R-:W-:-:S04]  /*3190*/  IMAD.HI.U32 R115, R4, R112, RZ ;  /* 0x0000007004737227 */ /* 0x000fc800078e00ff */
[----:B------:R-:W-:-:S04]  /*31a0*/  IMAD.HI.U32 R5, R4, R7, RZ ;  /* 0x0000000704057227 */ /* 0x000fc800078e00ff */
[--C-:B------:R-:W-:Y:S01]  /*31b0*/  @!P0 IMAD.IADD R43, R43, 0x1, -R8.reuse ;  /* 0x000000012b2b8824 */ /* 0x100fe200078e0a08 */
[----:B------:R-:W-:Y:S01]  /*31c0*/  ISETP.GT.U32.AND P0, PT, R8, R46, PT ;  /* 0x0000002e0800720c */ /* 0x000fe20003f04070 */
[--C-:B------:R-:W-:Y:S02]  /*31d0*/  @!P5 IMAD.IADD R47, R47, 0x1, -R8.reuse ;  /* 0x000000012f2fd824 */ /* 0x100fe400078e0a08 */
[----:B------:R-:W-:Y:S01]  /*31e0*/  @!P1 IMAD.IADD R41, R41, 0x1, -R8 ;  /* 0x0000000129299824 */ /* 0x000fe200078e0a08 */
[----:B------:R-:W-:Y:S01]  /*31f0*/  ISETP.GE.AND P1, PT, R48, RZ, PT ;  /* 0x000000ff3000720c */ /* 0x000fe20003f26270 */
[----:B------:R-:W-:Y:S01]  /*3200*/  IMAD.MOV R48, RZ, RZ, -R5 ;  /* 0x000000ffff307224 */ /* 0x000fe200078e0a05 */
[----:B------:R-:W-:Y:S01]  /*3210*/  ISETP.GT.U32.AND P3, PT, R8, R47, PT ;  /* 0x0000002f0800720c */ /* 0x000fe20003f64070 */
[----:B------:R-:W-:-:S04]  /*3220*/  IMAD.HI.U32 R5, R4, R49, RZ ;  /* 0x0000003104057227 */ /* 0x000fc800078e00ff */
[----:B------:R-:W-:Y:S02]  /*3230*/  IMAD R48, R8, R48, R7 ;  /* 0x0000003008307224 */ /* 0x000fe400078e0207 */
[----:B------:R-:W-:Y:S02]  /*3240*/  IMAD.MOV.U32 R7, RZ, RZ, R6 ;  /* 0x000000ffff077224 */ /* 0x000fe400078e0006 */
[----:B------:R-:W-:Y:S02]  /*3250*/  IMAD.MOV R6, RZ, RZ, -R5 ;  /* 0x000000ffff067224 */ /* 0x000fe400078e0a05 */
[--C-:B------:R-:W-:Y:S01]  /*3260*/  @!P0 IMAD.IADD R46, R46, 0x1, -R8.reuse ;  /* 0x000000012e2e8824 */ /* 0x100fe200078e0a08 */
[----:B------:R-:W-:Y:S01]  /*3270*/  ISETP.GE.AND P0, PT, R51, RZ, PT ;  /* 0x000000ff3300720c */ /* 0x000fe20003f06270 */
[C---:B------:R-:W-:Y:S01]  /*3280*/  IMAD R49, R8.reuse, R6, R49 ;  /* 0x0000000608317224 */ /* 0x040fe200078e0231 */
[----:B------:R-:W-:Y:S01]  /*3290*/  LOP3.LUT R6, R3, 0x66, RZ, 0xfc, !PT ;  /* 0x0000006603067812 */ /* 0x000fe200078efcff */
[----:B------:R-:W-:Y:S01]  /*32a0*/  @!P4 IMAD.MOV R41, RZ, RZ, -R41 ;  /* 0x000000ffff29c224 */ /* 0x000fe200078e0a29 */
[C---:B------:R-:W-:Y:S01]  /*32b0*/  ISETP.GT.U32.AND P4, PT, R8.reuse, R45, PT ;  /* 0x0000002d0800720c */ /* 0x040fe20003f84070 */
[----:B------:R-:W-:Y:S01]  /*32c0*/  @!P3 IMAD.IADD R47, R47, 0x1, -R8 ;  /* 0x000000012f2fb824 */ /* 0x000fe200078e0a08 */
[C---:B------:R-:W-:Y:S01]  /*32d0*/  ISETP.GT.U32.AND P5, PT, R8.reuse, R46, PT ;  /* 0x0000002e0800720c */ /* 0x040fe20003fa4070 */
[----:B------:R-:W-:Y:S01]  /*32e0*/  @!P1 IMAD.MOV R43, RZ, RZ, -R43 ;  /* 0x000000ffff2b9224 */ /* 0x000fe200078e0a2b */
[C---:B------:R-:W-:Y:S01]  /*32f0*/  ISETP.GT.U32.AND P3, PT, R8.reuse, R49, PT ;  /* 0x000000310800720c */ /* 0x040fe20003f64070 */
[----:B------:R-:W-:Y:S01]  /*3300*/  @!P6 IMAD.MOV R44, RZ, RZ, -R44 ;  /* 0x000000ffff2ce224 */ /* 0x000fe200078e0a2c */
[----:B------:R-:W-:Y:S01]  /*3310*/  ISETP.GT.U32.AND P1, PT, R8, R48, PT ;  /* 0x000000300800720c */ /* 0x000fe20003f24070 */
[----:B------:R-:W-:Y:S01]  /*3320*/  IMAD.HI.U32 R5, R4, R7, RZ ;  /* 0x0000000704057227 */ /* 0x000fe200078e00ff */
[----:B------:R-:W-:-:S02]  /*3330*/  ISETP.GE.AND P6, PT, R52, RZ, PT ;  /* 0x000000ff3400720c */ /* 0x000fc40003fc6270 */
[----:B------:R-:W-:Y:S01]  /*3340*/  IABS R51, R6 ;  /* 0x0000000600337213 */ /* 0x000fe20000000000 */
[----:B------:R-:W-:Y:S02]  /*3350*/  IMAD.MOV R5, RZ, RZ, -R5 ;  /* 0x000000ffff057224 */ /* 0x000fe400078e0a05 */
[--C-:B------:R-:W-:Y:S01]  /*3360*/  @!P4 IMAD.IADD R45, R45, 0x1, -R8.reuse ;  /* 0x000000012d2dc824 */ /* 0x100fe200078e0a08 */
[----:B------:R-:W-:Y:S01]  /*3370*/  ISETP.GE.AND P4, PT, R50, RZ, PT ;  /* 0x000000ff3200720c */ /* 0x000fe20003f86270 */
[--C-:B------:R-:W-:Y:S01]  /*3380*/  @!P5 IMAD.IADD R46, R46, 0x1, -R8.reuse ;  /* 0x000000012e2ed824 */ /* 0x100fe200078e0a08 */
[----:B------:R-:W-:Y:S01]  /*3390*/  ISETP.GE.AND P5, PT, R54, RZ, PT ;  /* 0x000000ff3600720c */ /* 0x000fe20003fa6270 */
[----:B------:R-:W-:Y:S01]  /*33a0*/  IMAD R50, R8, R5, R7 ;  /* 0x0000000508327224 */ /* 0x000fe200078e0207 */
[----:B------:R-:W-:Y:S01]  /*33b0*/  LOP3.LUT R54, R3, 0x68, RZ, 0xfc, !PT ;  /* 0x0000006803367812 */ /* 0x000fe200078efcff */
[----:B------:R-:W-:Y:S02]  /*33c0*/  @!P3 IMAD.IADD R49, R49, 0x1, -R8 ;  /* 0x000000013131b824 */ /* 0x000fe400078e0a08 */
[----:B------:R-:W-:Y:S01]  /*33d0*/  IMAD.HI.U32 R5, R4, R51, RZ ;  /* 0x0000003304057227 */ /* 0x000fe200078e00ff */
[----:B------:R-:W-:-:S02]  /*33e0*/  IABS R7, R54 ;  /* 0x0000003600077213 */ /* 0x000fc40000000000 */
[----:B------:R-:W-:Y:S01]  /*33f0*/  ISETP.GT.U32.AND P3, PT, R8, R49, PT ;  /* 0x000000310800720c */ /* 0x000fe20003f64070 */
[----:B------:R-:W-:Y:S02]  /*3400*/  @!P1 IMAD.IADD R48, R48, 0x1, -R8 ;  /* 0x0000000130309824 */ /* 0x000fe400078e0a08 */
[----:B------:R-:W-:Y:S01]  /*3410*/  @!P6 IMAD.MOV R47, RZ, RZ, -R47 ;  /* 0x000000ffff2fe224 */ /* 0x000fe200078e0a2f */
[C---:B------:R-:W-:Y:S01]  /*3420*/  ISETP.GT.U32.AND P6, PT, R8.reuse, R50, PT ;  /* 0x000000320800720c */ /* 0x040fe20003fc4070 */
[----:B------:R-:W-:Y:S01]  /*3430*/  IMAD.MOV R5, RZ, RZ, -R5 ;  /* 0x000000ffff057224 */ /* 0x000fe200078e0a05 */
[C---:B------:R-:W-:Y:S01]  /*3440*/  ISETP.GT.U32.AND P1, PT, R8.reuse, R48, PT ;  /* 0x000000300800720c */ /* 0x040fe20003f24070 */
[----:B------:R-:W-:Y:S01]  /*3450*/  @!P4 IMAD.MOV R45, RZ, RZ, -R45 ;  /* 0x000000ffff2dc224 */ /* 0x000fe200078e0a2d */
[----:B------:R-:W-:Y:S01]  /*3460*/  ISETP.GE.AND P4, PT, R53, RZ, PT ;  /* 0x000000ff3500720c */ /* 0x000fe20003f86270 */
[----:B------:R-:W-:Y:S02]  /*3470*/  IMAD R51, R8, R5, R51 ;  /* 0x0000000508337224 */ /* 0x000fe400078e0233 */
[----:B------:R-:W-:-:S04]  /*3480*/  IMAD.HI.U32 R5, R4, R7, RZ ;  /* 0x0000000704057227 */ /* 0x000fc800078e00ff */
[----:B------:R-:W-:Y:S02]  /*3490*/  IMAD.MOV R52, RZ, RZ, -R5 ;  /* 0x000000ffff347224 */ /* 0x000fe400078e0a05 */
[----:B------:R-:W-:Y:S01]  /*34a0*/  @!P0 IMAD.MOV R46, RZ, RZ, -R46 ;  /* 0x000000ffff2e8224 */ /* 0x000fe200078e0a2e */
[----:B------:R-:W-:Y:S01]  /*34b0*/  ISETP.GE.AND P0, PT, R55, RZ, PT ;  /* 0x000000ff3700720c */ /* 0x000fe20003f06270 */
[--C-:B------:R-:W-:Y:S01]  /*34c0*/  @!P6 IMAD.IADD R50, R50, 0x1, -R8.reuse ;  /* 0x000000013232e824 */ /* 0x100fe200078e0a08 */
[----:B------:R-:W-:Y:S01]  /*34d0*/  LOP3.LUT R55, R3, 0x6a, RZ, 0xfc, !PT ;  /* 0x0000006a03377812 */ /* 0x000fe200078efcff */
[--C-:B------:R-:W-:Y:S01]  /*34e0*/  @!P3 IMAD.IADD R49, R49, 0x1, -R8.reuse ;  /* 0x000000013131b824 */ /* 0x100fe200078e0a08 */
[----:B------:R-:W-:Y:S01]  /*34f0*/  ISETP.GE.AND P3, PT, R54, RZ, PT ;  /* 0x000000ff3600720c */ /* 0x000fe20003f66270 */
[C---:B------:R-:W-:Y:S01]  /*3500*/  IMAD R52, R8.reuse, R52, R7 ;  /* 0x0000003408347224 */ /* 0x040fe200078e0207 */
[----:B------:R-:W-:Y:S01]  /*3510*/  ISETP.GT.U32.AND P6, PT, R8, R50, PT ;  /* 0x000000320800720c */ /* 0x000fe20003fc4070 */
[----:B------:R-:W-:Y:S01]  /*3520*/  @!P1 IMAD.IADD R48, R48, 0x1, -R8 ;  /* 0x0000000130309824 */ /* 0x000fe200078e0a08 */
[----:B------:R-:W-:Y:S01]  /*3530*/  IABS R53, R55 ;  /* 0x0000003700357213 */ /* 0x000fe20000000000 */
        /* <DEDUP_REMOVED lines=8> */
[----:B------:R-:W-:Y:S01]  /*35c0*/  @!P6 IMAD.IADD R50, R50, 0x1, -R8 ;  /* 0x000000013232e824 */ /* 0x000fe200078e0a08 */
[----:B------:R-:W-:Y:S01]  /*35d0*/  ISETP.GE.AND P6, PT, R55, RZ, PT ;  /* 0x000000ff3700720c */ /* 0x000fe20003fc6270 */
[----:B------:R-:W-:Y:S01]  /*35e0*/  IMAD.MOV.U32 R7, RZ, RZ, R6 ;  /* 0x000000ffff077224 */ /* 0x000fe200078e0006 */
[----:B------:R-:W-:Y:S01]  /*35f0*/  IABS R55, R58 ;  /* 0x0000003a00377213 */ /* 0x000fe20000000000 */
[----:B------:R-:W-:Y:S01]  /*3600*/  IMAD R53, R8, R5, R53 ;  /* 0x0000000508357224 */ /* 0x000fe200078e0235 */
[----:B------:R-:W-:Y:S01]  /*3610*/  IABS R6, R61 ;  /* 0x0000003d00067213 */ /* 0x000fe20000000000 */
[----:B------:R-:W-:Y:S02]  /*3620*/  @!P5 IMAD.IADD R52, R52, 0x1, -R8 ;  /* 0x000000013434d824 */ /* 0x000fe400078e0a08 */
[----:B------:R-:W-:-:S03]  /*3630*/  IMAD.HI.U32 R5, R4, R7, RZ ;  /* 0x0000000704057227 */ /* 0x000fc600078e00ff */
[----:B------:R-:W-:Y:S01]  /*3640*/  ISETP.GT.U32.AND P5, PT, R8, R52, PT ;  /* 0x000000340800720c */ /* 0x000fe20003fa4070 */
[----:B------:R-:W-:Y:S02]  /*3650*/  @!P4 IMAD.IADD R51, R51, 0x1, -R8 ;  /* 0x000000013333c824 */ /* 0x000fe400078e0a08 */
[----:B------:R-:W-:Y:S02]  /*3660*/  IMAD.MOV R54, RZ, RZ, -R5 ;  /* 0x000000ffff367224 */ /* 0x000fe400078e0a05 */
[----:B------:R-:W-:Y:S01]  /*3670*/  IMAD.HI.U32 R5, R4, R55, RZ ;  /* 0x0000003704057227 */ /* 0x000fe200078e00ff */
[----:B------:R-:W-:-:S03]  /*3680*/  ISETP.GT.U32.AND P4, PT, R8, R51, PT ;  /* 0x000000330800720c */ /* 0x000fc60003f84070 */
[----:B------:R-:W-:Y:S02]  /*3690*/  IMAD.MOV R5, RZ, RZ, -R5 ;  /* 0x000000ffff057224 */ /* 0x000fe400078e0a05 */
[C---:B------:R-:W-:Y:S01]  /*36a0*/  IMAD R54, R8.reuse, R54, R7 ;  /* 0x0000003608367224 */ /* 0x040fe200078e0207 */
[----:B------:R-:W-:Y:S01]  /*36b0*/  IABS R7, R59 ;  /* 0x0000003b00077213 */ /* 0x000fe20000000000 */
[C---:B------:R-:W-:Y:S02]  /*36c0*/  IMAD R55, R8.reuse, R5, R55 ;  /* 0x0000000508377224 */ /* 0x040fe400078e0237 */
[----:B------:R-:W-:Y:S01]  /*36d0*/  @!P0 IMAD.MOV R50, RZ, RZ, -R50 ;  /* 0x000000ffff328224 */ /* 0x000fe200078e0a32 */
[----:B------:R-:W-:Y:S01]  /*36e0*/  ISETP.GT.U32.AND P0, PT, R8, R53, PT ;  /* 0x000000350800720c */ /* 0x000fe20003f04070 */
[--C-:B------:R-:W-:Y:S01]  /*36f0*/  @!P5 IMAD.IADD R52, R52, 0x1, -R8.reuse ;  /* 0x000000013434d824 */ /* 0x100fe200078e0a08 */
[C---:B------:R-:W-:Y:S01]  /*3700*/  ISETP.GT.U32.AND P5, PT, R8.reuse, R55, PT ;  /* 0x000000370800720c */ /* 0x040fe20003fa4070 */
[----:B------:R-:W-:Y:S01]  /*3710*/  @!P4 IMAD.IADD R51, R51, 0x1, -R8 ;  /* 0x000000013333c824 */ /* 0x000fe200078e0a08 */
[----:B------:R-:W-:Y:S01]  /*3720*/  ISETP.GT.U32.AND P4, PT, R8, R54, PT ;  /* 0x000000360800720c */ /* 0x000fe20003f84070 */
[----:B------:R-:W-:-:S04]  /*3730*/  IMAD.HI.U32 R5, R4, R7, RZ ;  /* 0x0000000704057227 */ /* 0x000fc800078e00ff */
[----:B------:R-:W-:Y:S02]  /*3740*/  IMAD.MOV R5, RZ, RZ, -R5 ;  /* 0x000000ffff057224 */ /* 0x000fe400078e0a05 */
[----:B------:R-:W-:Y:S01]  /*3750*/  @!P3 IMAD.MOV R52, RZ, RZ, -R52 ;  /* 0x000000ffff34b224 */ /* 0x000fe200078e0a34 */
[----:B------:R-:W-:Y:S01]  /*3760*/  ISETP.GE.AND P3, PT, R58, RZ, PT ;  /* 0x000000ff3a00720c */ /* 0x000fe20003f66270 */
[--C-:B------:R-:W-:Y:S02]  /*3770*/  @!P0 IMAD.IADD R53, R53, 0x1, -R8.reuse ;  /* 0x0000000135358824 */ /* 0x100fe400078e0a08 */
[--C-:B------:R-:W-:Y:S02]  /*3780*/  @!P5 IMAD.IADD R55, R55, 0x1, -R8.reuse ;  /* 0x000000013737d824 */ /* 0x100fe400078e0a08 */
[----:B------:R-:W-:Y:S01]  /*3790*/  @!P4 IMAD.IADD R54, R54, 0x1, -R8 ;  /* 0x000000013636c824 */ /* 0x000fe200078e0a08 */
[----:B------:R-:W-:Y:S01]  /*37a0*/  ISETP.GE.AND P4, PT, R56, RZ, PT ;  /* 0x000000ff3800720c */ /* 0x000fe20003f86270 */
[C---:B------:R-:W-:Y:S01]  /*37b0*/  IMAD R56, R8.reuse, R5, R7 ;  /* 0x0000000508387224 */ /* 0x040fe200078e0207 */
[C---:B------:R-:W-:Y:S01]  /*37c0*/  ISETP.GT.U32.AND P0, PT, R8.reuse, R53, PT ;  /* 0x000000350800720c */ /* 0x040fe20003f04070 */
[----:B------:R-:W-:Y:S01]  /*37d0*/  IMAD.MOV.U32 R7, RZ, RZ, R6 ;  /* 0x000000ffff077224 */ /* 0x000fe200078e0006 */
[----:B------:R-:W-:Y:S01]  /*37e0*/  ISETP.GT.U32.AND P5, PT, R8, R55, PT ;  /* 0x000000370800720c */ /* 0x000fe20003fa4070 */
[----:B------:R-:W-:-:S04]  /*37f0*/  IMAD.HI.U32 R5, R4, R57, RZ ;  /* 0x0000003904057227 */ /* 0x000fc800078e00ff */
[----:B------:R-:W-:-:S04]  /*3800*/  IMAD.HI.U32 R6, R4, R7, RZ ;  /* 0x0000000704067227 */ /* 0x000fc800078e00ff */
[----:B------:R-:W-:Y:S02]  /*3810*/  IMAD.MOV R5, RZ, RZ, -R5 ;  /* 0x000000ffff057224 */ /* 0x000fe400078e0a05 */
[----:B------:R-:W-:Y:S02]  /*3820*/  IMAD.MOV R6, RZ, RZ, -R6 ;  /* 0x000000ffff067224 */ /* 0x000fe400078e0a06 */
[C---:B------:R-:W-:Y:S02]  /*3830*/  IMAD R57, R8.reuse, R5, R57 ;  /* 0x0000000508397224 */ /* 0x040fe400078e0239 */
[----:B------:R-:W-:Y:S01]  /*3840*/  @!P1 IMAD.MOV R51, RZ, RZ, -R51 ;  /* 0x000000ffff339224 */ /* 0x000fe200078e0a33 */
[C---:B------:R-:W-:Y:S01]  /*3850*/  ISETP.GT.U32.AND P1, PT, R8.reuse, R54, PT ;  /* 0x000000360800720c */ /* 0x040fe20003f24070 */
        /* <DEDUP_REMOVED lines=9> */
[----:B------:R-:W-:Y:S01]  /*38f0*/  @!P1 IMAD.IADD R54, R54, 0x1, -R8 ;  /* 0x0000000136369824 */ /* 0x000fe200078e0a08 */
[----:B------:R-:W-:Y:S01]  /*3900*/  ISETP.GE.AND P1, PT, R59, RZ, PT ;  /* 0x000000ff3b00720c */ /* 0x000fe20003f26270 */
[----:B------:R-:W-:Y:S01]  /*3910*/  @!P3 IMAD.MOV R55, RZ, RZ, -R55 ;  /* 0x000000ffff37b224 */ /* 0x000fe200078e0a37 */
[----:B------:R-:W-:Y:S01]  /*3920*/  IABS R59, R62 ;  /* 0x0000003e003b7213 */ /* 0x000fe20000000000 */
[----:B------:R-:W-:Y:S01]  /*3930*/  IMAD.MOV R6, RZ, RZ, -R6 ;  /* 0x000000ffff067224 */ /* 0x000fe200078e0a06 */
[----:B------:R-:W-:Y:S01]  /*3940*/  ISETP.GE.AND P3, PT, R61, RZ, PT ;  /* 0x000000ff3d00720c */ /* 0x000fe20003f66270 */
[--C-:B------:R-:W-:Y:S01]  /*3950*/  @!P5 IMAD.IADD R57, R57, 0x1, -R8.reuse ;  /* 0x000000013939d824 */ /* 0x100fe200078e0a08 */
[----:B------:R-:W-:Y:S01]  /*3960*/  IABS R61, R68 ;  /* 0x00000044003d7213 */ /* 0x000fe20000000000 */
[----:B------:R-:W-:Y:S02]  /*3970*/  @!P6 IMAD.IADD R58, R58, 0x1, -R8 ;  /* 0x000000013a3ae824 */ /* 0x000fe400078e0a08 */
[----:B------:R-:W-:Y:S01]  /*3980*/  IMAD.HI.U32 R5, R4, R59, RZ ;  /* 0x0000003b04057227 */ /* 0x000fe200078e00ff */
[----:B------:R-:W-:-:S02]  /*3990*/  ISETP.GT.U32.AND P5, PT, R8, R57, PT ;  /* 0x000000390800720c */ /* 0x000fc40003fa4070 */
[----:B------:R-:W-:Y:S01]  /*39a0*/  ISETP.GT.U32.AND P6, PT, R8, R58, PT ;  /* 0x0000003a0800720c */ /* 0x000fe20003fc4070 */
[----:B------:R-:W-:Y:S02]  /*39b0*/  IMAD.MOV R5, RZ, RZ, -R5 ;  /* 0x000000ffff057224 */ /* 0x000fe400078e0a05 */
[----:B------:R-:W-:Y:S01]  /*39c0*/  @!P4 IMAD.MOV R54, RZ, RZ, -R54 ;  /* 0x000000ffff36c224 */ /* 0x000fe200078e0a36 */
[----:B------:R-:W-:Y:S01]  /*39d0*/  ISETP.GE.AND P4, PT, R60, RZ, PT ;  /* 0x000000ff3c00720c */ /* 0x000fe20003f86270 */
[C---:B------:R-:W-:Y:S02]  /*39e0*/  IMAD R59, R8.reuse, R5, R59 ;  /* 0x00000005083b7224 */ /* 0x040fe400078e023b */
[----:B------:R-:W-:Y:S01]  /*39f0*/  IMAD R60, R8, R6, R7 ;  /* 0x00000006083c7224 */ /* 0x000fe200078e0207 */
[----:B------:R-:W-:Y:S01]  /*3a00*/  IABS R7, R69 ;  /* 0x0000004500077213 */ /* 0x000fe20000000000 */
[----:B------:R-:W-:-:S04]  /*3a10*/  IMAD.HI.U32 R5, R4, R61, RZ ;  /* 0x0000003d04057227 */ /* 0x000fc800078e00ff */
[--C-:B------:R-:W-:Y:S01]  /*3a20*/  @!P5 IMAD.IADD R57, R57, 0x1, -R8.reuse ;  /* 0x000000013939d824 */ /* 0x100fe200078e0a08 */
[----:B------:R-:W-:Y:S01]  /*3a30*/  ISETP.GT.U32.AND P5, PT, R8, R59, PT ;  /* 0x0000003b0800720c */ /* 0x000fe20003fa4070 */
[--C-:B------:R-:W-:Y:S01]  /*3a40*/  @!P6 IMAD.IADD R58, R58, 0x1, -R8.reuse ;  /* 0x000000013a3ae824 */ /* 0x100fe200078e0a08 */
[----:B------:R-:W-:Y:S01]  /*3a50*/  ISETP.GT.U32.AND P6, PT, R8, R60, PT ;  /* 0x0000003c0800720c */ /* 0x000fe20003fc4070 */
[----:B------:R-:W-:Y:S02]  /*3a60*/  @!P0 IMAD.IADD R56, R56, 0x1, -R8 ;  /* 0x0000000138388824 */ /* 0x000fe400078e0a08 */
[----:B------:R-:W-:Y:S02]  /*3a70*/  IMAD.MOV R5, RZ, RZ, -R5 ;  /* 0x000000ffff057224 */ /* 0x000fe400078e0a05 */
[----:B------:R-:W-:Y:S01]  /*3a80*/  IMAD.HI.U32 R6, R4, R63, RZ ;  /* 0x0000003f04067227 */ /* 0x000fe200078e00ff */
[----:B------:R-:W-:-:S03]  /*3a90*/  ISETP.GT.U32.AND P0, PT, R8, R56, PT ;  /* 0x000000380800720c */ /* 0x000fc60003f04070 */
[----:B------:R-:W-:Y:S02]  /*3aa0*/  IMAD R61, R8, R5, R61 ;  /* 0x00000005083d7224 */ /* 0x000fe400078e023d */
[--C-:B------:R-:W-:Y:S02]  /*3ab0*/  @!P5 IMAD.IADD R59, R59, 0x1, -R8.reuse ;  /* 0x000000013b3bd824 */ /* 0x100fe400078e0a08 */
[----:B------:R-:W-:Y:S01]  /*3ac0*/  @!P6 IMAD.IADD R60, R60, 0x1, -R8 ;  /* 0x000000013c3ce824 */ /* 0x000fe200078e0a08 */
[----:B------:R-:W-:Y:S01]  /*3ad0*/  ISETP.GT.U32.AND P5, PT, R8, R61, PT ;  /* 0x0000003d0800720c */ /* 0x000fe20003fa4070 */
[----:B------:R-:W-:Y:S01]  /*3ae0*/  IMAD.HI.U32 R5, R4, R7, RZ ;  /* 0x0000000704057227 */ /* 0x000fe200078e00ff */
[----:B------:R-:W-:-:S03]  /*3af0*/  ISETP.GT.U32.AND P6, PT, R8, R59, PT ;  /* 0x0000003b0800720c */ /* 0x000fc60003fc4070 */
[----:B------:R-:W-:Y:S01]  /*3b00*/  @!P0 IMAD.IADD R56, R56, 0x1, -R8 ;  /* 0x0000000138388824 */ /* 0x000fe200078e0a08 */
[----:B------:R-:W-:Y:S01]  /*3b10*/  ISETP.GE.AND P0, PT, R62, RZ, PT ;  /* 0x000000ff3e00720c */ /* 0x000fe20003f06270 */
[----:B------:R-:W-:Y:S02]  /*3b20*/  IMAD.MOV R5, RZ, RZ, -R5 ;  /* 0x000000ffff057224 */ /* 0x000fe400078e0a05 */
[----:B------:R-:W-:Y:S02]  /*3b30*/  IMAD.MOV R6, RZ, RZ, -R6 ;  /* 0x000000ffff067224 */ /* 0x000fe400078e0a06 */
[C---:B------:R-:W-:Y:S01]  /*3b40*/  IMAD R62, R8.reuse, R5, R7 ;  /* 0x00000005083e7224 */ /* 0x040fe200078e0207 */
[----:B------:R-:W-:Y:S01]  /*3b50*/  IABS R7, R72 ;  /* 0x0000004800077213 */ /* 0x000fe20000000000 */
[----:B------:R-:W-:Y:S01]  /*3b60*/  @!P5 IMAD.IADD R61, R61, 0x1, -R8 ;  /* 0x000000013d3dd824 */ /* 0x000fe200078e0a08 */
[----:B------:R-:W-:Y:S01]  /*3b70*/  ISETP.GT.U32.AND P5, PT, R8, R60, PT ;  /* 0x0000003c0800720c */ /* 0x000fe20003fa4070 */
[----:B------:R-:W-:-:S04]  /*3b80*/  IMAD.HI.U32 R5, R4, R67, RZ ;  /* 0x0000004304057227 */ /* 0x000fc800078e00ff */
[C---:B------:R-:W-:Y:S01]  /*3b90*/  IMAD R63, R8.reuse, R6, R63 ;  /* 0x00000006083f7224 */ /* 0x040fe200078e023f */
[----:B------:R-:W-:Y:S01]  /*3ba0*/  LOP3.LUT R6, R3, 0x84, RZ, 0xfc, !PT ;  /* 0x0000008403067812 */ /* 0x000fe200078efcff */
[----:B------:R-:W-:Y:S01]  /*3bb0*/  @!P6 IMAD.IADD R59, R59, 0x1, -R8 ;  /* 0x000000013b3be824 */ /* 0x000fe200078e0a08 */
[C---:B------:R-:W-:Y:S01]  /*3bc0*/  ISETP.GT.U32.AND P6, PT, R8.reuse, R62, PT ;  /* 0x0000003e0800720c */ /* 0x040fe20003fc4070 */
[----:B------:R-:W-:Y:S02]  /*3bd0*/  IMAD.MOV R5, RZ, RZ, -R5 ;  /* 0x000000ffff057224 */ /* 0x000fe400078e0a05 */
[----:B------:R-:W-:Y:S01]  /*3be0*/  @!P4 IMAD.MOV R57, RZ, RZ, -R57 ;  /* 0x000000ffff39c224 */ /* 0x000fe200078e0a39 */
[C---:B------:R-:W-:Y:S01]  /*3bf0*/  ISETP.GT.U32.AND P4, PT, R8.reuse, R61, PT ;  /* 0x0000003d0800720c */ /* 0x040fe20003f84070 */
[----:B------:R-:W-:Y:S01]  /*3c00*/  @!P3 IMAD.MOV R58, RZ, RZ, -R58 ;  /* 0x000000ffff3ab224 */ /* 0x000fe200078e0a3a */
[----:B------:R-:W-:Y:S01]  /*3c10*/  ISETP.GT.U32.AND P3, PT, R8, R63, PT ;  /* 0x0000003f0800720c */ /* 0x000fe20003f64070 */
[----:B------:R-:W-:Y:S01]  /*3c20*/  @!P1 IMAD.MOV R56, RZ, RZ, -R56 ;  /* 0x000000ffff389224 */ /* 0x000fe200078e0a38 */
[----:B------:R-:W-:Y:S01]  /*3c30*/  ISETP.GE.AND P1, PT, R66, RZ, PT ;  /* 0x000000ff4200720c */ /* 0x000fe20003f26270 */
[----:B------:R-:W-:-:S02]  /*3c40*/  IMAD R66, R8, R5, R67 ;  /* 0x0000000508427224 */ /* 0x000fc400078e0243 */
[----:B------:R-:W-:Y:S01]  /*3c50*/  @!P0 IMAD.MOV R59, RZ, RZ, -R59 ;  /* 0x000000ffff3b8224 */ /* 0x000fe200078e0a3b */
[----:B------:R-:W-:Y:S01]  /*3c60*/  ISETP.GE.AND P0, PT, R68, RZ, PT ;  /* 0x000000ff4400720c */ /* 0x000fe20003f06270 */
[----:B------:R-:W-:-:S04]  /*3c70*/  IMAD.HI.U32 R5, R4, R7, RZ ;  /* 0x0000000704057227 */ /* 0x000fc800078e00ff */
[--C-:B------:R-:W-:Y:S01]  /*3c80*/  @!P5 IMAD.IADD R60, R60, 0x1, -R8.reuse ;  /* 0x000000013c3cd824 */ /* 0x100fe200078e0a08 */
[----:B------:R-:W-:Y:S01]  /*3c90*/  ISETP.GT.U32.AND P5, PT, R8, R66, PT ;  /* 0x000000420800720c */ /* 0x000fe20003fa4070 */
[----:B------:R-:W-:Y:S02]  /*3ca0*/  IMAD.MOV R5, RZ, RZ, -R5 ;  /* 0x000000ffff057224 */ /* 0x000fe400078e0a05 */
[--C-:B------:R-:W-:Y:S01]  /*3cb0*/  @!P6 IMAD.IADD R62, R62, 0x1, -R8.reuse ;  /* 0x000000013e3ee824 */ /* 0x100fe200078e0a08 */
[----:B------:R-:W-:Y:S01]  /*3cc0*/  ISETP.GE.AND P6, PT, R70, RZ, PT ;  /* 0x000000ff4600720c */ /* 0x000fe20003fc6270 */
[C---:B------:R-:W-:Y:S01]  /*3cd0*/  IMAD R67, R8.reuse, R5, R7 ;  /* 0x0000000508437224 */ /* 0x040fe200078e0207 */
[----:B------:R-:W-:Y:S01]  /*3ce0*/  IABS R7, R6 ;  /* 0x0000000600077213 */ /* 0x000fe20000000000 */
[--C-:B------:R-:W-:Y:S01]  /*3cf0*/  @!P4 IMAD.IADD R61, R61, 0x1, -R8.reuse ;  /* 0x000000013d3dc824 */ /* 0x100fe200078e0a08 */
[----:B------:R-:W-:Y:S01]  /*3d00*/  LOP3.LUT R70, R3, 0x86, RZ, 0xfc, !PT ;  /* 0x0000008603467812 */ /* 0x000fe200078efcff */
[----:B------:R-:W-:Y:S01]  /*3d10*/  @!P3 IMAD.IADD R63, R63, 0x1, -R8 ;  /* 0x000000013f3fb824 */ /* 0x000fe200078e0a08 */
[----:B------:R-:W-:Y:S01]  /*3d20*/  ISETP.GT.U32.AND P3, PT, R8, R62, PT ;  /* 0x0000003e0800720c */ /* 0x000fe20003f64070 */
[----:B------:R-:W-:Y:S01]  /*3d30*/  @!P1 IMAD.MOV R60, RZ, RZ, -R60 ;  /* 0x000000ffff3c9224 */ /* 0x000fe200078e0a3c */
[----:B------:R-:W-:Y:S01]  /*3d40*/  ISETP.GE.AND P4, PT, R69, RZ, PT ;  /* 0x000000ff4500720c */ /* 0x000fe20003f86270 */
[----:B------:R-:W-:Y:S01]  /*3d50*/  @!P0 IMAD.MOV R61, RZ, RZ, -R61 ;  /* 0x000000ffff3d8224 */ /* 0x000fe200078e0a3d */
[----:B------:R-:W-:Y:S01]  /*3d60*/  IABS R69, R70 ;  /* 0x0000004600457213 */ /* 0x000fe20000000000 */
[----:B------:R-:W-:Y:S01]  /*3d70*/  IMAD.HI.U32 R5, R4, R7, RZ ;  /* 0x0000000704057227 */ /* 0x000fe200078e00ff */
[----:B------:R-:W-:-:S02]  /*3d80*/  ISETP.GT.U32.AND P1, PT, R8, R63, PT ;  /* 0x0000003f0800720c */ /* 0x000fc40003f24070 */
[----:B------:R-:W-:Y:S01]  /*3d90*/  ISETP.GT.U32.AND P0, PT, R8, R67, PT ;  /* 0x000000430800720c */ /* 0x000fe20003f04070 */
[----:B------:R-:W-:Y:S02]  /*3da0*/  @!P5 IMAD.IADD R66, R66, 0x1, -R8 ;  /* 0x000000014242d824 */ /* 0x000fe400078e0a08 */
[----:B------:R-:W-:Y:S02]  /*3db0*/  IMAD.MOV R68, RZ, RZ, -R5 ;  /* 0x000000ffff447224 */ /* 0x000fe400078e0a05 */
[----:B------:R-:W-:Y:S01]  /*3dc0*/  IMAD.HI.U32 R5, R4, R69, RZ ;  /* 0x0000004504057227 */ /* 0x000fe200078e00ff */
[----:B------:R-:W-:-:S03]  /*3dd0*/  ISETP.GT.U32.AND P5, PT, R8, R66, PT ;  /* 0x000000420800720c */ /* 0x000fc60003fa4070 */
[----:B------:R-:W-:Y:S02]  /*3de0*/  IMAD.MOV R5, RZ, RZ, -R5 ;  /* 0x000000ffff057224 */ /* 0x000fe400078e0a05 */
[--C-:B------:R-:W-:Y:S01]  /*3df0*/  @!P3 IMAD.IADD R62, R62, 0x1, -R8.reuse ;  /* 0x000000013e3eb824 */ /* 0x100fe200078e0a08 */
[----:B------:R-:W-:Y:S01]  /*3e00*/  ISETP.GE.AND P3, PT, R71, RZ, PT ;  /* 0x000000ff4700720c */ /* 0x000fe20003f66270 */
[----:B------:R-:W-:Y:S01]  /*3e10*/  IMAD R68, R8, R68, R7 ;  /* 0x0000004408447224 */ /* 0x000fe200078e0207 */
[----:B------:R-:W-:Y:S01]  /*3e20*/  IABS R7, R74 ;  /* 0x0000004a00077213 */ /* 0x000fe20000000000 */
[--C-:B------:R-:W-:Y:S01]  /*3e30*/  @!P1 IMAD.IADD R63, R63, 0x1, -R8.reuse ;  /* 0x000000013f3f9824 */ /* 0x100fe200078e0a08 */
[----:B------:R-:W-:Y:S01]  /*3e40*/  IABS R71, R76 ;  /* 0x0000004c00477213 */ /* 0x000fe20000000000 */
[----:B------:R-:W-:Y:S01]  /*3e50*/  @!P0 IMAD.IADD R67, R67, 0x1, -R8 ;  /* 0x0000000143438824 */ /* 0x000fe200078e0a08 */
[----:B------:R-:W-:Y:S01]  /*3e60*/  ISETP.GE.AND P0, PT, R6, RZ, PT ;  /* 0x000000ff0600720c */ /* 0x000fe20003f06270 */
[----:B------:R-:W-:Y:S01]  /*3e70*/  IMAD R69, R8, R5, R69 ;  /* 0x0000000508457224 */ /* 0x000fe200078e0245 */
[----:B------:R-:W-:Y:S01]  /*3e80*/  ISETP.GE.AND P1, PT, R72, RZ, PT ;  /* 0x000000ff4800720c */ /* 0x000fe20003f26270 */
[----:B------:R-:W-:Y:S01]  /*3e90*/  @!P4 IMAD.MOV R62, RZ, RZ, -R62 ;  /* 0x000000ffff3ec224 */ /* 0x000fe200078e0a3e */
[C---:B------:R-:W-:Y:S01]  /*3ea0*/  ISETP.GT.U32.AND P4, PT, R8.reuse, R67, PT ;  /* 0x000000430800720c */ /* 0x040fe20003f84070 */
[----:B------:R-:W-:Y:S01]  /*3eb0*/  @!P6 IMAD.MOV R63, RZ, RZ, -R63 ;  /* 0x000000ffff3fe224 */ /* 0x000fe200078e0a3f */
[----:B------:R-:W-:Y:S01]  /*3ec0*/  ISETP.GT.U32.AND P6, PT, R8, R69, PT ;  /* 0x000000450800720c */ /* 0x000fe20003fc4070 */
[----:B------:R-:W-:-:S04]  /*3ed0*/  IMAD.HI.U32 R5, R4, R7, RZ ;  /* 0x0000000704057227 */ /* 0x000fc800078e00ff */
[----:B------:R-:W-:Y:S01]  /*3ee0*/  @!P5 IMAD.IADD R66, R66, 0x1, -R8 ;  /* 0x000000014242d824 */ /* 0x000fe200078e0a08 */
[----:B------:R-:W-:Y:S01]  /*3ef0*/  ISETP.GT.U32.AND P5, PT, R8, R68, PT ;  /* 0x000000440800720c */ /* 0x000fe20003fa4070 */
[----:B------:R-:W-:Y:S02]  /*3f00*/  IMAD.MOV R5, RZ, RZ, -R5 ;  /* 0x000000ffff057224 */ /* 0x000fe400078e0a05 */
[----:B------:R-:W-:Y:S01]  /*3f10*/  @!P3 IMAD.MOV R66, RZ, RZ, -R66 ;  /* 0x000000ffff42b224 */ /* 0x000fe200078e0a42 */
[----:B------:R-:W-:Y:S01]  /*3f20*/  ISETP.GE.AND P3, PT, R70, RZ, PT ;  /* 0x000000ff4600720c */ /* 0x000fe20003f66270 */
[C---:B------:R-:W-:Y:S02]  /*3f30*/  IMAD R70, R8.reuse, R5, R7 ;  /* 0x0000000508467224 */ /* 0x040fe400078e0207 */
[--C-:B------:R-:W-:Y:S02]  /*3f40*/  @!P4 IMAD.IADD R67, R67, 0x1, -R8.reuse ;  /* 0x000000014343c824 */ /* 0x100fe400078e0a08 */
[----:B------:R-:W-:Y:S01]  /*3f50*/  @!P6 IMAD.IADD R69, R69, 0x1, -R8 ;  /* 0x000000014545e824 */ /* 0x000fe200078e0a08 */
[----:B------:R-:W-:Y:S01]  /*3f60*/  ISETP.GT.U32.AND P4, PT, R8, R70, PT ;  /* 0x000000460800720c */ /* 0x000fe20003f84070 */
[----:B------:R-:W-:-:S03]  /*3f70*/  IMAD.HI.U32 R6, R4, R73, RZ ;  /* 0x0000004904067227 */ /* 0x000fc600078e00ff */
[----:B------:R-:W-:Y:S01]  /*3f80*/  ISETP.GT.U32.AND P6, PT, R8, R69, PT ;  /* 0x000000450800720c */ /* 0x000fe20003fc4070 */
[----:B------:R-:W-:Y:S02]  /*3f90*/  @!P5 IMAD.IADD R68, R68, 0x1, -R8 ;  /* 0x000000014444d824 */ /* 0x000fe400078e0a08 */
[----:B------:R-:W-:-:S03]  /*3fa0*/  IMAD.HI.U32 R5, R4, R71, RZ ;  /* 0x0000004704057227 */ /* 0x000fc600078e00ff */
[C---:B------:R-:W-:Y:S01]  /*3fb0*/  ISETP.GT.U32.AND P5, PT, R8.reuse, R68, PT ;  /* 0x000000440800720c */ /* 0x040fe20003fa4070 */
[----:B------:R-:W-:Y:S02]  /*3fc0*/  IMAD.MOV R6, RZ, RZ, -R6 ;  /* 0x000000ffff067224 */ /* 0x000fe400078e0a06 */
[----:B------:R-:W-:Y:S02]  /*3fd0*/  IMAD.MOV R7, RZ, RZ, -R5 ;  /* 0x000000ffff077224 */ /* 0x000fe400078e0a05 */
[----:B------:R-:W-:Y:S01]  /*3fe0*/  IMAD R72, R8, R6, R73 ;  /* 0x0000000608487224 */ /* 0x000fe200078e0249 */
[----:B------:R-:W-:Y:S01]  /*3ff0*/  LOP3.LUT R6, R3, 0x92, RZ, 0xfc, !PT ;  /* 0x0000009203067812 */ /* 0x000fe200078efcff */
[--C-:B------:R-:W-:Y:S02]  /*4000*/  @!P4 IMAD.IADD R70, R70, 0x1, -R8.reuse ;  /* 0x000000014646c824 */ /* 0x100fe400078e0a08 */
[C---:B------:R-:W-:Y:S01]  /*4010*/  IMAD R71, R8.reuse, R7, R71 ;  /* 0x0000000708477224 */ /* 0x040fe200078e0247 */
[----:B------:R-:W-:Y:S01]  /*4020*/  IABS R7, R80 ;  /* 0x0000005000077213 */ /* 0x000fe20000000000 */
[----:B------:R-:W-:Y:S01]  /*4030*/  @!P6 IMAD.IADD R69, R69, 0x1, -R8 ;  /* 0x000000014545e824 */ /* 0x000fe200078e0a08 */
[----:B------:R-:W-:Y:S01]  /*4040*/  ISETP.GT.U32.AND P4, PT, R8, R70, PT ;  /* 0x000000460800720c */ /* 0x000fe20003f84070 */
[----:B------:R-:W-:Y:S01]  /*4050*/  IMAD.HI.U32 R5, R4, R75, RZ ;  /* 0x0000004b04057227 */ /* 0x000fe200078e00ff */
[----:B------:R-:W-:-:S03]  /*4060*/  ISETP.GT.U32.AND P6, PT, R8, R72, PT ;  /* 0x000000480800720c */ /* 0x000fc60003fc4070 */
[----:B------:R-:W-:Y:S01]  /*4070*/  @!P5 IMAD.IADD R68, R68, 0x1, -R8 ;  /* 0x000000014444d824 */ /* 0x000fe200078e0a08 */
[----:B------:R-:W-:Y:S01]  /*4080*/  ISETP.GE.AND P5, PT, R74, RZ, PT ;  /* 0x000000ff4a00720c */ /* 0x000fe20003fa6270 */
[----:B------:R-:W-:Y:S01]  /*4090*/  @!P1 IMAD.MOV R67, RZ, RZ, -R67 ;  /* 0x000000ffff439224 */ /* 0x000fe200078e0a43 */
[C---:B------:R-:W-:Y:S01]  /*40a0*/  ISETP.GT.U32.AND P1, PT, R8.reuse, R71, PT ;  /* 0x000000470800720c */ /* 0x040fe20003f24070 */
[----:B------:R-:W-:Y:S02]  /*40b0*/  IMAD.MOV R5, RZ, RZ, -R5 ;  /* 0x000000ffff057224 */ /* 0x000fe400078e0a05 */
[----:B------:R-:W-:Y:S02]  /*40c0*/  @!P3 IMAD.MOV R69, RZ, RZ, -R69 ;  /* 0x000000ffff45b224 */ /* 0x000fe400078e0a45 */
[----:B------:R-:W-:Y:S01]  /*40d0*/  IMAD R73, R8, R5, R75 ;  /* 0x0000000508497224 */ /* 0x000fe200078e024b */
[----:B------:R-:W-:Y:S01]  /*40e0*/  IABS R75, R6 ;  /* 0x00000006004b7213 */ /* 0x000fe20000000000 */
[----:B------:R-:W-:-:S03]  /*40f0*/  IMAD.HI.U32 R5, R4, R7, RZ ;  /* 0x0000000704057227 */ /* 0x000fc600078e00ff */
[----:B------:R-:W-:Y:S01]  /*4100*/  ISETP.GT.U32.AND P3, PT, R8, R73, PT ;  /* 0x000000490800720c */ /* 0x000fe20003f64070 */
[--C-:B------:R-:W-:Y:S01]  /*4110*/  @!P4 IMAD.IADD R70, R70, 0x1, -R8.reuse ;  /* 0x000000014646c824 */ /* 0x100fe200078e0a08 */
[----:B------:R-:W-:Y:S01]  /*4120*/  ISETP.GE.AND P4, PT, R77, RZ, PT ;  /* 0x000000ff4d00720c */ /* 0x000fe20003f86270 */
[--C-:B------:R-:W-:Y:S01]  /*4130*/  @!P6 IMAD.IADD R72, R72, 0x1, -R8.reuse ;  /* 0x000000014848e824 */ /* 0x100fe200078e0a08 */
[----:B------:R-:W-:Y:S01]  /*4140*/  IABS R77, R82 ;  /* 0x00000052004d7213 */ /* 0x000fe20000000000 */
[----:B------:R-:W-:Y:S02]  /*4150*/  IMAD.MOV R5, RZ, RZ, -R5 ;  /* 0x000000ffff057224 */ /* 0x000fe400078e0a05 */
[----:B------:R-:W-:Y:S01]  /*4160*/  @!P1 IMAD.IADD R71, R71, 0x1, -R8 ;  /* 0x0000000147479824 */ /* 0x000fe200078e0a08 */
[----:B------:R-:W-:Y:S01]  /*4170*/  ISETP.GE.AND P1, PT, R78, RZ, PT ;  /* 0x000000ff4e00720c */ /* 0x000fe20003f26270 */
[----:B------:R-:W-:Y:S01]  /*4180*/  @!P5 IMAD.MOV R70, RZ, RZ, -R70 ;  /* 0x000000ffff46d224 */ /* 0x000fe200078e0a46 */
[C---:B------:R-:W-:Y:S01]  /*4190*/  ISETP.GT.U32.AND P5, PT, R8.reuse, R72, PT ;  /* 0x000000480800720c */ /* 0x040fe20003fa4070 */
[C---:B------:R-:W-:Y:S01]  /*41a0*/  IMAD R74, R8.reuse, R5, R7 ;  /* 0x00000005084a7224 */ /* 0x040fe200078e0207 */
[----:B------:R-:W-:Y:S01]  /*41b0*/  ISETP.GT.U32.AND P6, PT, R8, R71, PT ;  /* 0x000000470800720c */ /* 0x000fe20003fc4070 */
[----:B------:R-:W-:Y:S01]  /*41c0*/  IMAD.HI.U32 R5, R4, R75, RZ ;  /* 0x0000004b04057227 */ /* 0x000fe200078e00ff */
[----:B------:R-:W-:-:S03]  /*41d0*/  IABS R7, R81 ;  /* 0x0000005100077213 */ /* 0x000fc60000000000 */
[----:B------:R-:W-:Y:S02]  /*41e0*/  IMAD.MOV R5, RZ, RZ, -R5 ;  /* 0x000000ffff057224 */ /* 0x000fe400078e0a05 */
[--C-:B------:R-:W-:Y:S02]  /*41f0*/  @!P3 IMAD.IADD R73, R73, 0x1, -R8.reuse ;  /* 0x000000014949b824 */ /* 0x100fe400078e0a08 */
[----:B------:R-:W-:Y:S02]  /*4200*/  IMAD R75, R8, R5, R75 ;  /* 0x00000005084b7224 */ /* 0x000fe400078e024b */
[--C-:B------:R-:W-:Y:S01]  /*4210*/  @!P5 IMAD.IADD R72, R72, 0x1, -R8.reuse ;  /* 0x000000014848d824 */ /* 0x100fe200078e0a08 */
[C---:B------:R-:W-:Y:S01]  /*4220*/  ISETP.GT.U32.AND P3, PT, R8.reuse, R73, PT ;  /* 0x000000490800720c */ /* 0x040fe20003f64070 */
[----:B------:R-:W-:Y:S01]  /*4230*/  @!P6 IMAD.IADD R71, R71, 0x1, -R8 ;  /* 0x000000014747e824 */ /* 0x000fe200078e0a08 */
[----:B------:R-:W-:Y:S01]  /*4240*/  ISETP.GT.U32.AND P5, PT, R8, R75, PT ;  /* 0x0000004b0800720c */ /* 0x000fe20003fa4070 */
[----:B------:R-:W-:Y:S01]  /*4250*/  IMAD.HI.U32 R5, R4, R7, RZ ;  /* 0x0000000704057227 */ /* 0x000fe200078e00ff */
[----:B------:R-:W-:-:S03]  /*4260*/  ISETP.GT.U32.AND P6, PT, R8, R74, PT ;  /* 0x0000004a0800720c */ /* 0x000fc60003fc4070 */
[----:B------:R-:W-:Y:S01]  /*4270*/  @!P0 IMAD.MOV R68, RZ, RZ, -R68 ;  /* 0x000000ffff448224 */ /* 0x000fe200078e0a44 */
[----:B------:R-:W-:Y:S01]  /*4280*/  ISETP.GE.AND P0, PT, R76, RZ, PT ;  /* 0x000000ff4c00720c */ /* 0x000fe20003f06270 */
[----:B------:R-:W-:Y:S02]  /*4290*/  IMAD.MOV R76, RZ, RZ, -R5 ;  /* 0x000000ffff4c7224 */ /* 0x000fe400078e0a05 */
[----:B------:R-:W-:-:S04]  /*42a0*/  IMAD.HI.U32 R5, R4, R77, RZ ;  /* 0x0000004d04057227 */ /* 0x000fc800078e00ff */
[--C-:B------:R-:W-:Y:S02]  /*42b0*/  @!P5 IMAD.IADD R75, R75, 0x1, -R8.reuse ;  /* 0x000000014b4bd824 */ /* 0x100fe400078e0a08 */
[----:B------:R-:W-:Y:S01]  /*42c0*/  @!P6 IMAD.IADD R74, R74, 0x1, -R8 ;  /* 0x000000014a4ae824 */ /* 0x000fe200078e0a08 */
[----:B------:R-:W-:Y:S01]  /*42d0*/  ISETP.GE.AND P6, PT, R6, RZ, PT ;  /* 0x000000ff0600720c */ /* 0x000fe20003fc6270 */
[----:B------:R-:W-:Y:S02]  /*42e0*/  IMAD.MOV R5, RZ, RZ, -R5 ;  /* 0x000000ffff057224 */ /* 0x000fe400078e0a05 */
[----:B------:R-:W-:Y:S01]  /*42f0*/  @!P4 IMAD.MOV R72, RZ, RZ, -R72 ;  /* 0x000000ffff48c224 */ /* 0x000fe200078e0a48 */
[----:B------:R-:W-:Y:S01]  /*4300*/  ISETP.GT.U32.AND P4, PT, R8, R75, PT ;  /* 0x0000004b0800720c */ /* 0x000fe20003f84070 */
[----:B------:R-:W-:-:S04]  /*4310*/  IMAD.HI.U32 R6, R4, R79, RZ ;  /* 0x0000004f04067227 */ /* 0x000fc800078e00ff */
[----:B------:R-:W-:Y:S01]  /*4320*/  @!P3 IMAD.IADD R73, R73, 0x1, -R8 ;  /* 0x000000014949b824 */ /* 0x000fe200078e0a08 */
[----:B------:R-:W-:Y:S01]  /*4330*/  ISETP.GE.AND P3, PT, R80, RZ, PT ;  /* 0x000000ff5000720c */ /* 0x000fe20003f66270 */
[C---:B------:R-:W-:Y:S01]  /*4340*/  IMAD R77, R8.reuse, R5, R77 ;  /* 0x00000005084d7224 */ /* 0x040fe200078e024d */
[----:B------:R-:W-:Y:S01]  /*4350*/  LOP3.LUT R80, R3, 0x9a, RZ, 0xfc, !PT ;  /* 0x0000009a03507812 */ /* 0x000fe200078efcff */
[----:B------:R-:W-:Y:S02]  /*4360*/  IMAD.MOV R6, RZ, RZ, -R6 ;  /* 0x000000ffff067224 */ /* 0x000fe400078e0a06 */
[----:B------:R-:W-:Y:S01]  /*4370*/  @!P1 IMAD.MOV R73, RZ, RZ, -R73 ;  /* 0x000000ffff499224 */ /* 0x000fe200078e0a49 */
[C---:B------:R-:W-:Y:S01]  /*4380*/  ISETP.GT.U32.AND P1, PT, R8.reuse, R77, PT ;  /* 0x0000004d0800720c */ /* 0x040fe20003f24070 */
[C---:B------:R-:W-:Y:S01]  /*4390*/  IMAD R76, R8.reuse, R76, R7 ;  /* 0x0000004c084c7224 */ /* 0x040fe200078e0207 */
[----:B------:R-:W-:Y:S01]  /*43a0*/  IABS R7, R84 ;  /* 0x0000005400077213 */ /* 0x000fe20000000000 */
[C---:B------:R-:W-:Y:S01]  /*43b0*/  IMAD R78, R8.reuse, R6, R79 ;  /* 0x00000006084e7224 */ /* 0x040fe200078e024f */
[----:B------:R-:W-:Y:S01]  /*43c0*/  IABS R79, R80 ;  /* 0x00000050004f7213 */ /* 0x000fe20000000000 */
[----:B------:R-:W-:Y:S01]  /*43d0*/  @!P0 IMAD.MOV R71, RZ, RZ, -R71 ;  /* 0x000000ffff478224 */ /* 0x000fe200078e0a47 */
[C---:B------:R-:W-:Y:S01]  /*43e0*/  ISETP.GT.U32.AND P0, PT, R8.reuse, R74, PT ;  /* 0x0000004a0800720c */ /* 0x040fe20003f04070 */
[----:B------:R-:W-:Y:S01]  /*43f0*/  @!P4 IMAD.IADD R75, R75, 0x1, -R8 ;  /* 0x000000014b4bc824 */ /* 0x000fe200078e0a08 */
[----:B------:R-:W-:Y:S01]  /*4400*/  ISETP.GT.U32.AND P5, PT, R8, R76, PT ;  /* 0x0000004c0800720c */ /* 0x000fe20003fa4070 */
[----:B------:R-:W-:Y:S01]  /*4410*/  IMAD.HI.U32 R5, R4, R79, RZ ;  /* 0x0000004f04057227 */ /* 0x000fe200078e00ff */
[----:B------:R-:W-:-:S03]  /*4420*/  ISETP.GT.U32.AND P4, PT, R8, R78, PT ;  /* 0x0000004e0800720c */ /* 0x000fc60003f84070 */
[--C-:B------:R-:W-:Y:S02]  /*4430*/  @!P1 IMAD.IADD R77, R77, 0x1, -R8.reuse ;  /* 0x000000014d4d9824 */ /* 0x100fe400078e0a08 */
[----:B------:R-:W-:Y:S02]  /*4440*/  @!P6 IMAD.MOV R75, RZ, RZ, -R75 ;  /* 0x000000ffff4be224 */ /* 0x000fe400078e0a4b */
[----:B------:R-:W-:Y:S01]  /*4450*/  IMAD.MOV R6, RZ, RZ, -R5 ;  /* 0x000000ffff067224 */ /* 0x000fe200078e0a05 */
[----:B------:R-:W-:Y:S01]  /*4460*/  ISETP.GT.U32.AND P1, PT, R8, R77, PT ;  /* 0x0000004d0800720c */ /* 0x000fe20003f24070 */
[--C-:B------:R-:W-:Y:S01]  /*4470*/  @!P0 IMAD.IADD R74, R74, 0x1, -R8.reuse ;  /* 0x000000014a4a8824 */ /* 0x100fe200078e0a08 */
[----:B------:R-:W-:Y:S01]  /*4480*/  ISETP.GE.AND P0, PT, R81, RZ, PT ;  /* 0x000000ff5100720c */ /* 0x000fe20003f06270 */
[--C-:B------:R-:W-:Y:S01]  /*4490*/  @!P5 IMAD.IADD R76, R76, 0x1, -R8.reuse ;  /* 0x000000014c4cd824 */ /* 0x100fe200078e0a08 */
[----:B------:R-:W-:Y:S01]  /*44a0*/  IABS R81, R87 ;  /* 0x0000005700517213 */ /* 0x000fe20000000000 */
[----:B------:R-:W-:Y:S01]  /*44b0*/  @!P4 IMAD.IADD R78, R78, 0x1, -R8 ;  /* 0x000000014e4ec824 */ /* 0x000fe200078e0a08 */
[----:B------:R-:W-:Y:S01]  /*44c0*/  ISETP.GE.AND P4, PT, R83, RZ, PT ;  /* 0x000000ff5300720c */ /* 0x000fe20003f86270 */
[----:B------:R-:W-:Y:S01]  /*44d0*/  @!P3 IMAD.MOV R74, RZ, RZ, -R74 ;  /* 0x000000ffff4ab224 */ /* 0x000fe200078e0a4a */
[----:B------:R-:W-:Y:S01]  /*44e0*/  ISETP.GT.U32.AND P3, PT, R8, R76, PT ;  /* 0x0000004c0800720c */ /* 0x000fe20003f64070 */
[----:B------:R-:W-:Y:S01]  /*44f0*/  IMAD.HI.U32 R5, R4, R7, RZ ;  /* 0x0000000704057227 */ /* 0x000fe200078e00ff */
[----:B------:R-:W-:-:S02]  /*4500*/  ISETP.GT.U32.AND P6, PT, R8, R78, PT ;  /* 0x0000004e0800720c */ /* 0x000fc40003fc4070 */
[----:B------:R-:W-:Y:S01]  /*4510*/  IABS R83, R88 ;  /* 0x0000005800537213 */ /* 0x000fe20000000000 */
[----:B------:R-:W-:Y:S01]  /*4520*/  IMAD.MOV R5, RZ, RZ, -R5 ;  /* 0x000000ffff057224 */ /* 0x000fe200078e0a05 */
[----:B------:R-:W-:Y:S01]  /*4530*/  ISETP.GE.AND P5, PT, R82, RZ, PT ;  /* 0x000000ff5200720c */ /* 0x000fe20003fa6270 */
[--C-:B------:R-:W-:Y:S01]  /*4540*/  @!P1 IMAD.IADD R77, R77, 0x1, -R8.reuse ;  /* 0x000000014d4d9824 */ /* 0x100fe200078e0a08 */
[----:B------:R-:W-:Y:S01]  /*4550*/  ISETP.GE.AND P1, PT, R80, RZ, PT ;  /* 0x000000ff5000720c */ /* 0x000fe20003f26270 */
[C---:B------:R-:W-:Y:S02]  /*4560*/  IMAD R79, R8.reuse, R6, R79 ;  /* 0x00000006084f7224 */ /* 0x040fe400078e024f */
[----:B------:R-:W-:Y:S01]  /*4570*/  IMAD R80, R8, R5, R7 ;  /* 0x0000000508507224 */ /* 0x000fe200078e0207 */
[----:B------:R-:W-:Y:S01]  /*4580*/  IABS R7, R89 ;  /* 0x0000005900077213 */ /* 0x000fe20000000000 */
[--C-:B------:R-:W-:Y:S01]  /*4590*/  @!P3 IMAD.IADD R76, R76, 0x1, -R8.reuse ;  /* 0x000000014c4cb824 */ /* 0x100fe200078e0a08 */
[----:B------:R-:W-:Y:S01]  /*45a0*/  ISETP.GT.U32.AND P3, PT, R8, R79, PT ;  /* 0x0000004f0800720c */ /* 0x000fe20003f64070 */
[----:B------:R-:W-:Y:S01]  /*45b0*/  @!P6 IMAD.IADD R78, R78, 0x1, -R8 ;  /* 0x000000014e4ee824 */ /* 0x000fe200078e0a08 */
[----:B------:R-:W-:Y:S01]  /*45c0*/  ISETP.GT.U32.AND P6, PT, R8, R80, PT ;  /* 0x000000500800720c */ /* 0x000fe20003fc4070 */
[----:B------:R-:W-:-:S04]  /*45d0*/  IMAD.HI.U32 R5, R4, R81, RZ ;  /* 0x0000005104057227 */ /* 0x000fc800078e00ff */
[----:B------:R-:W-:Y:S02]  /*45e0*/  IMAD.MOV R5, RZ, RZ, -R5 ;  /* 0x000000ffff057224 */ /* 0x000fe400078e0a05 */
[----:B------:R-:W-:Y:S02]  /*45f0*/  @!P0 IMAD.MOV R76, RZ, RZ, -R76 ;  /* 0x000000ffff4c8224 */ /* 0x000fe400078e0a4c */
[----:B------:R-:W-:Y:S02]  /*4600*/  IMAD R81, R8, R5, R81 ;  /* 0x0000000508517224 */ /* 0x000fe400078e0251 */
[--C-:B------:R-:W-:Y:S01]  /*4610*/  @!P3 IMAD.IADD R79, R79, 0x1, -R8.reuse ;  /* 0x000000014f4fb824 */ /* 0x100fe200078e0a08 */
[----:B------:R-:W-:Y:S01]  /*4620*/  ISETP.GE.AND P3, PT, R84, RZ, PT ;  /* 0x000000ff5400720c */ /* 0x000fe20003f66270 */
[----:B------:R-:W-:Y:S02]  /*4630*/  @!P6 IMAD.IADD R80, R80, 0x1, -R8 ;  /* 0x000000015050e824 */ /* 0x000fe400078e0a08 */
[----:B------:R-:W-:Y:S01]  /*4640*/  IMAD.HI.U32 R5, R4, R7, RZ ;  /* 0x0000000704057227 */ /* 0x000fe200078e00ff */
[----:B------:R-:W-:-:S02]  /*4650*/  ISETP.GT.U32.AND P6, PT, R8, R79, PT ;  /* 0x0000004f0800720c */ /* 0x000fc40003fc4070 */
[----:B------:R-:W-:Y:S01]  /*4660*/  ISETP.GT.U32.AND P0, PT, R8, R80, PT ;  /* 0x000000500800720c */ /* 0x000fe20003f04070 */
[----:B------:R-:W-:-:S04]  /*4670*/  IMAD.HI.U32 R6, R4, R83, RZ ;  /* 0x0000005304067227 */ /* 0x000fc800078e00ff */
[----:B------:R-:W-:Y:S02]  /*4680*/  IMAD.MOV R5, RZ, RZ, -R5 ;  /* 0x000000ffff057224 */ /* 0x000fe400078e0a05 */
[----:B------:R-:W-:Y:S02]  /*4690*/  IMAD.MOV R6, RZ, RZ, -R6 ;  /* 0x000000ffff067224 */ /* 0x000fe400078e0a06 */
[C---:B------:R-:W-:Y:S01]  /*46a0*/  IMAD R82, R8.reuse, R5, R7 ;  /* 0x0000000508527224 */ /* 0x040fe200078e0207 */
[----:B------:R-:W-:Y:S01]  /*46b0*/  IABS R7, R91 ;  /* 0x0000005b00077213 */ /* 0x000fe20000000000 */
[C---:B------:R-:W-:Y:S01]  /*46c0*/  IMAD R83, R8.reuse, R6, R83 ;  /* 0x0000000608537224 */ /* 0x040fe200078e0253 */
[----:B------:R-:W-:Y:S01]  /*46d0*/  IABS R6, R93 ;  /* 0x0000005d00067213 */ /* 0x000fe20000000000 */
[--C-:B------:R-:W-:Y:S01]  /*46e0*/  @!P6 IMAD.IADD R79, R79, 0x1, -R8.reuse ;  /* 0x000000014f4fe824 */ /* 0x100fe200078e0a08 */
[----:B------:R-:W-:Y:S01]  /*46f0*/  ISETP.GT.U32.AND P6, PT, R8, R82, PT ;  /* 0x000000520800720c */ /* 0x000fe20003fc4070 */
[----:B------:R-:W-:Y:S01]  /*4700*/  @!P0 IMAD.IADD R80, R80, 0x1, -R8 ;  /* 0x0000000150508824 */ /* 0x000fe200078e0a08 */
[----:B------:R-:W-:Y:S01]  /*4710*/  ISETP.GT.U32.AND P0, PT, R8, R83, PT ;  /* 0x000000530800720c */ /* 0x000fe20003f04070 */
[----:B------:R-:W-:-:S04]  /*4720*/  IMAD.HI.U32 R5, R4, R85, RZ ;  /* 0x0000005504057227 */ /* 0x000fc800078e00ff */
[----:B------:R-:W-:Y:S01]  /*4730*/  @!P5 IMAD.MOV R77, RZ, RZ, -R77 ;  /* 0x000000ffff4dd224 */ /* 0x000fe200078e0a4d */
[C---:B------:R-:W-:Y:S01]  /*4740*/  ISETP.GT.U32.AND P5, PT, R8.reuse, R81, PT ;  /* 0x000000510800720c */ /* 0x040fe20003fa4070 */
[----:B------:R-:W-:Y:S02]  /*4750*/  IMAD.MOV R5, RZ, RZ, -R5 ;  /* 0x000000ffff057224 */ /* 0x000fe400078e0a05 */
[----:B------:R-:W-:Y:S02]  /*4760*/  @!P1 IMAD.MOV R79, RZ, RZ, -R79 ;  /* 0x000000ffff4f9224 */ /* 0x000fe400078e0a4f */
[----:B------:R-:W-:Y:S02]  /*4770*/  IMAD R84, R8, R5, R85 ;  /* 0x0000000508547224 */ /* 0x000fe400078e0255 */
[----:B------:R-:W-:Y:S02]  /*4780*/  IMAD.MOV.U32 R85, RZ, RZ, R6 ;  /* 0x000000ffff557224 */ /* 0x000fe400078e0006 */
[----:B------:R-:W-:-:S02]  /*4790*/  @!P6 IMAD.IADD R82, R82, 0x1, -R8 ;  /* 0x000000015252e824 */ /* 0x000fc400078e0a08 */
[--C-:B------:R-:W-:Y:S02]  /*47a0*/  @!P0 IMAD.IADD R83, R83, 0x1, -R8.reuse ;  /* 0x0000000153538824 */ /* 0x100fe400078e0a08 */
[----:B------:R-:W-:Y:S01]  /*47b0*/  IMAD.HI.U32 R5, R4, R85, RZ ;  /* 0x0000005504057227 */ /* 0x000fe200078e00ff */
[C---:B------:R-:W-:Y:S02]  /*47c0*/  ISETP.GT.U32.AND P1, PT, R8.reuse, R82, PT ;  /* 0x000000520800720c */ /* 0x040fe40003f24070 */
[C---:B------:R-:W-:Y:S01]  /*47d0*/  ISETP.GT.U32.AND P0, PT, R8.reuse, R83, PT ;  /* 0x000000530800720c */ /* 0x040fe20003f04070 */
[----:B------:R-:W-:Y:S02]  /*47e0*/  IMAD.MOV R5, RZ, RZ, -R5 ;  /* 0x000000ffff057224 */ /* 0x000fe400078e0a05 */
[----:B------:R-:W-:Y:S01]  /*47f0*/  @!P5 IMAD.IADD R81, R81, 0x1, -R8 ;  /* 0x000000015151d824 */ /* 0x000fe200078e0a08 */
[----:B------:R-:W-:Y:S01]  /*4800*/  ISETP.GE.AND P5, PT, R89, RZ, PT ;  /* 0x000000ff5900720c */ /* 0x000fe20003fa6270 */
[----:B------:R-:W-:-:S02]  /*4810*/  IMAD R85, R8, R5, R85 ;  /* 0x0000000508557224 */ /* 0x000fc400078e0255 */
[----:B------:R-:W-:Y:S01]  /*4820*/  IMAD.HI.U32 R5, R4, R7, RZ ;  /* 0x0000000704057227 */ /* 0x000fe200078e00ff */
[----:B------:R-:W-:-:S03]  /*4830*/  ISETP.GT.U32.AND P6, PT, R8, R81, PT ;  /* 0x000000510800720c */ /* 0x000fc60003fc4070 */
[----:B------:R-:W-:Y:S01]  /*4840*/  @!P3 IMAD.MOV R80, RZ, RZ, -R80 ;  /* 0x000000ffff50b224 */ /* 0x000fe200078e0a50 */
[----:B------:R-:W-:Y:S01]  /*4850*/  ISETP.GT.U32.AND P3, PT, R8, R84, PT ;  /* 0x000000540800720c */ /* 0x000fe20003f64070 */
[----:B------:R-:W-:Y:S02]  /*4860*/  IMAD.MOV R5, RZ, RZ, -R5 ;  /* 0x000000ffff057224 */ /* 0x000fe400078e0a05 */
[--C-:B------:R-:W-:Y:S01]  /*4870*/  @!P1 IMAD.IADD R82, R82, 0x1, -R8.reuse ;  /* 0x0000000152529824 */ /* 0x100fe200078e0a08 */
[----:B------:R-:W-:Y:S01]  /*4880*/  ISETP.GE.AND P1, PT, R86, RZ, PT ;  /* 0x000000ff5600720c */ /* 0x000fe20003f26270 */
[----:B------:R-:W-:Y:S01]  /*4890*/  @!P0 IMAD.IADD R83, R83, 0x1, -R8 ;  /* 0x0000000153538824 */ /* 0x000fe200078e0a08 */
[C---:B------:R-:W-:Y:S01]  /*48a0*/  ISETP.GT.U32.AND P0, PT, R8.reuse, R85, PT ;  /* 0x000000550800720c */ /* 0x040fe20003f04070 */
[C---:B------:R-:W-:Y:S01]  /*48b0*/  IMAD R86, R8.reuse, R5, R7 ;  /* 0x0000000508567224 */ /* 0x040fe200078e0207 */
[----:B------:R-:W-:Y:S01]  /*48c0*/  IABS R7, R92 ;  /* 0x0000005c00077213 */ /* 0x000fe20000000000 */
[----:B------:R-:W-:Y:S01]  /*48d0*/  @!P4 IMAD.MOV R78, RZ, RZ, -R78 ;  /* 0x000000ffff4ec224 */ /* 0x000fe200078e0a4e */
[----:B------:R-:W-:Y:S01]  /*48e0*/  ISETP.GE.AND P4, PT, R87, RZ, PT ;  /* 0x000000ff5700720c */ /* 0x000fe20003f86270 */
[----:B------:R-:W-:Y:S01]  /*48f0*/  @!P5 IMAD.MOV R82, RZ, RZ, -R82 ;  /* 0x000000ffff52d224 */ /* 0x000fe200078e0a52 */
[----:B------:R-:W-:Y:S01]  /*4900*/  IABS R87, R90 ;  /* 0x0000005a00577213 */ /* 0x000fe20000000000 */
[--C-:B------:R-:W-:Y:S01]  /*4910*/  @!P6 IMAD.IADD R81, R81, 0x1, -R8.reuse ;  /* 0x000000015151e824 */ /* 0x100fe200078e0a08 */
[----:B------:R-:W-:Y:S01]  /*4920*/  ISETP.GT.U32.AND P5, PT, R8, R86, PT ;  /* 0x000000560800720c */ /* 0x000fe20003fa4070 */
[----:B------:R-:W-:Y:S01]  /*4930*/  @!P3 IMAD.IADD R84, R84, 0x1, -R8 ;  /* 0x000000015454b824 */ /* 0x000fe200078e0a08 */
[----:B------:R-:W-:Y:S01]  /*4940*/  ISETP.GE.AND P6, PT, R88, RZ, PT ;  /* 0x000000ff5800720c */ /* 0x000fe20003fc6270 */
[----:B------:R-:W-:Y:S01]  /*4950*/  IMAD.HI.U32 R6, R4, R87, RZ ;  /* 0x0000005704067227 */ /* 0x000fe200078e00ff */
[----:B------:R-:W-:-:S02]  /*4960*/  ISETP.GE.AND P3, PT, R93, RZ, PT ;  /* 0x000000ff5d00720c */ /* 0x000fc40003f66270 */
[----:B------:R-:W-:Y:S01]  /*4970*/  LOP3.LUT R93, R3, 0xae, RZ, 0xfc, !PT ;  /* 0x000000ae035d7812 */ /* 0x000fe200078efcff */
[----:B------:R-:W-:Y:S02]  /*4980*/  IMAD.MOV R6, RZ, RZ, -R6 ;  /* 0x000000ffff067224 */ /* 0x000fe400078e0a06 */
[----:B------:R-:W-:Y:S01]  /*4990*/  @!P0 IMAD.IADD R85, R85, 0x1, -R8 ;  /* 0x0000000155558824 */ /* 0x000fe200078e0a08 */
[----:B------:R-:W-:Y:S01]  /*49a0*/  ISETP.GT.U32.AND P0, PT, R8, R84, PT ;  /* 0x000000540800720c */ /* 0x000fe20003f04070 */
[----:B------:R-:W-:Y:S01]  /*49b0*/  IMAD.HI.U32 R5, R4, R7, RZ ;  /* 0x0000000704057227 */ /* 0x000fe200078e00ff */
[----:B------:R-:W-:-:S03]  /*49c0*/  IABS R89, R93 ;  /* 0x0000005d00597213 */ /* 0x000fc60000000000 */
[C---:B------:R-:W-:Y:S01]  /*49d0*/  IMAD R87, R8.reuse, R6, R87 ;  /* 0x0000000608577224 */ /* 0x040fe200078e0257 */
[----:B------:R-:W-:Y:S01]  /*49e0*/  IABS R6, R94 ;  /* 0x0000005e00067213 */ /* 0x000fe20000000000 */
[----:B------:R-:W-:Y:S01]  /*49f0*/  @!P4 IMAD.MOV R81, RZ, RZ, -R81 ;  /* 0x000000ffff51c224 */ /* 0x000fe200078e0a51 */
[----:B------:R-:W-:Y:S01]  /*4a00*/  ISETP.GT.U32.AND P4, PT, R8, R85, PT ;  /* 0x000000550800720c */ /* 0x000fe20003f84070 */
[----:B------:R-:W-:Y:S02]  /*4a10*/  @!P5 IMAD.IADD R86, R86, 0x1, -R8 ;  /* 0x000000015656d824 */ /* 0x000fe400078e0a08 */
[----:B------:R-:W-:Y:S02]  /*4a20*/  IMAD.MOV R5, RZ, RZ, -R5 ;  /* 0x000000ffff057224 */ /* 0x000fe400078e0a05 */
[----:B------:R-:W-:Y:S01]  /*4a30*/  @!P6 IMAD.MOV R83, RZ, RZ, -R83 ;  /* 0x000000ffff53e224 */ /* 0x000fe200078e0a53 */
[C---:B------:R-:W-:Y:S01]  /*4a40*/  ISETP.GT.U32.AND P6, PT, R8.reuse, R87, PT ;  /* 0x000000570800720c */ /* 0x040fe20003fc4070 */
[C---:B------:R-:W-:Y:S01]  /*4a50*/  IMAD R88, R8.reuse, R5, R7 ;  /* 0x0000000508587224 */ /* 0x040fe200078e0207 */
[----:B------:R-:W-:Y:S01]  /*4a60*/  ISETP.GT.U32.AND P5, PT, R8, R86, PT ;  /* 0x000000560800720c */ /* 0x000fe20003fa4070 */
[----:B------:R-:W-:-:S02]  /*4a70*/  IMAD.MOV.U32 R7, RZ, RZ, R6 ;  /* 0x000000ffff077224 */ /* 0x000fc400078e0006 */
[----:B------:R-:W-:Y:S01]  /*4a80*/  @!P0 IMAD.IADD R84, R84, 0x1, -R8 ;  /* 0x0000000154548824 */ /* 0x000fe200078e0a08 */
[----:B------:R-:W-:Y:S01]  /*4a90*/  ISETP.GE.AND P0, PT, R91, RZ, PT ;  /* 0x000000ff5b00720c */ /* 0x000fe20003f06270 */
[----:B------:R-:W-:Y:S01]  /*4aa0*/  IMAD.HI.U32 R6, R4, R7, RZ ;  /* 0x0000000704067227 */ /* 0x000fe200078e00ff */
[----:B------:R-:W-:-:S03]  /*4ab0*/  IABS R91, R95 ;  /* 0x0000005f005b7213 */ /* 0x000fc60000000000 */
[----:B------:R-:W-:Y:S01]  /*4ac0*/  @!P4 IMAD.IADD R85, R85, 0x1, -R8 ;  /* 0x000000015555c824 */ /* 0x000fe200078e0a08 */
[----:B------:R-:W-:Y:S01]  /*4ad0*/  ISETP.GT.U32.AND P4, PT, R8, R88, PT ;  /* 0x000000580800720c */ /* 0x000fe20003f84070 */
[----:B------:R-:W-:Y:S02]  /*4ae0*/  IMAD.MOV R6, RZ, RZ, -R6 ;  /* 0x000000ffff067224 */ /* 0x000fe400078e0a06 */
[--C-:B------:R-:W-:Y:S01]  /*4af0*/  @!P6 IMAD.IADD R87, R87, 0x1, -R8.reuse ;  /* 0x000000015757e824 */ /* 0x100fe200078e0a08 */
[----:B------:R-:W-:Y:S01]  /*4b00*/  ISETP.GE.AND P6, PT, R90, RZ, PT ;  /* 0x000000ff5a00720c */ /* 0x000fe20003fc6270 */
[----:B------:R-:W-:Y:S01]  /*4b10*/  IMAD R90, R8, R6, R7 ;  /* 0x00000006085a7224 */ /* 0x000fe200078e0207 */
[----:B------:R-:W-:Y:S01]  /*4b20*/  LOP3.LUT R6, R3, 0xb4, RZ, 0xfc, !PT ;  /* 0x000000b403067812 */ /* 0x000fe200078efcff */
[----:B------:R-:W-:Y:S02]  /*4b30*/  @!P5 IMAD.IADD R86, R86, 0x1, -R8 ;  /* 0x000000015656d824 */ /* 0x000fe400078e0a08 */
[----:B------:R-:W-:Y:S01]  /*4b40*/  IMAD.HI.U32 R5, R4, R89, RZ ;  /* 0x0000005904057227 */ /* 0x000fe200078e00ff */
[----:B------:R-:W-:-:S03]  /*4b50*/  IABS R7, R6 ;  /* 0x0000000600077213 */ /* 0x000fc60000000000 */
[----:B------:R-:W-:Y:S01]  /*4b60*/  @!P0 IMAD.MOV R86, RZ, RZ, -R86 ;  /* 0x000000ffff568224 */ /* 0x000fe200078e0a56 */
[----:B------:R-:W-:Y:S01]  /*4b70*/  ISETP.GT.U32.AND P0, PT, R8, R90, PT ;  /* 0x0000005a0800720c */ /* 0x000fe20003f04070 */
[----:B------:R-:W-:Y:S01]  /*4b80*/  @!P4 IMAD.IADD R88, R88, 0x1, -R8 ;  /* 0x000000015858c824 */ /* 0x000fe200078e0a08 */
[C---:B------:R-:W-:Y:S01]  /*4b90*/  ISETP.GT.U32.AND P4, PT, R8.reuse, R87, PT ;  /* 0x000000570800720c */ /* 0x040fe20003f84070 */
[----:B------:R-:W-:Y:S02]  /*4ba0*/  @!P1 IMAD.MOV R84, RZ, RZ, -R84 ;  /* 0x000000ffff549224 */ /* 0x000fe400078e0a54 */
[----:B------:R-:W-:Y:S01]  /*4bb0*/  IMAD.MOV R5, RZ, RZ, -R5 ;  /* 0x000000ffff057224 */ /* 0x000fe200078e0a05 */
[----:B------:R-:W-:Y:S01]  /*4bc0*/  ISETP.GT.U32.AND P1, PT, R8, R88, PT ;  /* 0x000000580800720c */ /* 0x000fe20003f24070 */
[----:B------:R-:W-:Y:S01]  /*4bd0*/  @!P3 IMAD.MOV R85, RZ, RZ, -R85 ;  /* 0x000000ffff55b224 */ /* 0x000fe200078e0a55 */
[----:B------:R-:W-:Y:S01]  /*4be0*/  ISETP.GE.AND P3, PT, R92, RZ, PT ;  /* 0x000000ff5c00720c */ /* 0x000fe20003f66270 */
[----:B------:R-:W-:-:S02]  /*4bf0*/  IMAD R89, R8, R5, R89 ;  /* 0x0000000508597224 */ /* 0x000fc400078e0259 */
[----:B------:R-:W-:-:S03]  /*4c00*/  IMAD.HI.U32 R5, R4, R91, RZ ;  /* 0x0000005b04057227 */ /* 0x000fc600078e00ff */
[----:B------:R-:W-:Y:S01]  /*4c10*/  ISETP.GT.U32.AND P5, PT, R8, R89, PT ;  /* 0x000000590800720c */ /* 0x000fe20003fa4070 */
[--C-:B------:R-:W-:Y:S02]  /*4c20*/  @!P0 IMAD.IADD R90, R90, 0x1, -R8.reuse ;  /* 0x000000015a5a8824 */ /* 0x100fe400078e0a08 */
[----:B------:R-:W-:Y:S02]  /*4c30*/  IMAD.MOV R5, RZ, RZ, -R5 ;  /* 0x000000ffff057224 */ /* 0x000fe400078e0a05 */
[--C-:B------:R-:W-:Y:S01]  /*4c40*/  @!P1 IMAD.IADD R88, R88, 0x1, -R8.reuse ;  /* 0x0000000158589824 */ /* 0x100fe200078e0a08 */
[----:B------:R-:W-:Y:S01]  /*4c50*/  ISETP.GT.U32.AND P0, PT, R8, R90, PT ;  /* 0x0000005a0800720c */ /* 0x000fe20003f04070 */
[----:B------:R-:W-:Y:S01]  /*4c60*/  @!P4 IMAD.IADD R87, R87, 0x1, -R8 ;  /* 0x000000015757c824 */ /* 0x000fe200078e0a08 */
[----:B------:R-:W-:Y:S01]  /*4c70*/  ISETP.GE.AND P1, PT, R94, RZ, PT ;  /* 0x000000ff5e00720c */ /* 0x000fe20003f26270 */
[----:B------:R-:W-:Y:S01]  /*4c80*/  IMAD R91, R8, R5, R91 ;  /* 0x00000005085b7224 */ /* 0x000fe200078e025b */
[----:B------:R-:W-:Y:S01]  /*4c90*/  LOP3.LUT R94, R3, 0xb6, RZ, 0xfc, !PT ;  /* 0x000000b6035e7812 */ /* 0x000fe200078efcff */
[----:B------:R-:W-:Y:S01]  /*4ca0*/  IMAD.HI.U32 R5, R4, R7, RZ ;  /* 0x0000000704057227 */ /* 0x000fe200078e00ff */
[----:B------:R-:W-:-:S02]  /*4cb0*/  ISETP.GE.AND P4, PT, R93, RZ, PT ;  /* 0x000000ff5d00720c */ /* 0x000fc40003f86270 */
[----:B------:R-:W-:Y:S01]  /*4cc0*/  IABS R93, R94 ;  /* 0x0000005e005d7213 */ /* 0x000fe20000000000 */
[----:B------:R-:W-:Y:S01]  /*4cd0*/  @!P6 IMAD.MOV R87, RZ, RZ, -R87 ;  /* 0x000000ffff57e224 */ /* 0x000fe200078e0a57 */
[----:B------:R-:W-:Y:S01]  /*4ce0*/  ISETP.GT.U32.AND P6, PT, R8, R91, PT ;  /* 0x0000005b0800720c */ /* 0x000fe20003fc4070 */
[----:B------:R-:W-:Y:S02]  /*4cf0*/  IMAD.MOV R92, RZ, RZ, -R5 ;  /* 0x000000ffff5c7224 */ /* 0x000fe400078e0a05 */
[--C-:B------:R-:W-:Y:S01]  /*4d00*/  @!P0 IMAD.IADD R90, R90, 0x1, -R8.reuse ;  /* 0x000000015a5a8824 */ /* 0x100fe200078e0a08 */
[----:B------:R-:W-:Y:S01]  /*4d10*/  ISETP.GE.AND P0, PT, R94, RZ, PT ;  /* 0x000000ff5e00720c */ /* 0x000fe20003f06270 */
[C---:B------:R-:W-:Y:S02]  /*4d20*/  IMAD R92, R8.reuse, R92, R7 ;  /* 0x0000005c085c7224 */ /* 0x040fe400078e0207 */
[----:B------:R-:W-:Y:S02]  /*4d30*/  @!P5 IMAD.IADD R89, R89, 0x1, -R8 ;  /* 0x000000015959d824 */ /* 0x000fe400078e0a08 */
[----:B------:R-:W-:Y:S01]  /*4d40*/  @!P1 IMAD.MOV R90, RZ, RZ, -R90 ;  /* 0x000000ffff5a9224 */ /* 0x000fe200078e0a5a */
[----:B------:R-:W-:Y:S01]  /*4d50*/  ISETP.GT.U32.AND P1, PT, R8, R92, PT ;  /* 0x0000005c0800720c */ /* 0x000fe20003f24070 */
[----:B------:R-:W-:Y:S01]  /*4d60*/  IMAD.HI.U32 R5, R4, R93, RZ ;  /* 0x0000005d04057227 */ /* 0x000fe200078e00ff */
[----:B------:R-:W-:-:S03]  /*4d70*/  ISETP.GT.U32.AND P5, PT, R8, R89, PT ;  /* 0x000000590800720c */ /* 0x000fc60003fa4070 */
[----:B------:R-:W-:Y:S02]  /*4d80*/  @!P6 IMAD.IADD R91, R91, 0x1, -R8 ;  /* 0x000000015b5be824 */ /* 0x000fe400078e0a08 */
[----:B------:R-:W-:Y:S01]  /*4d90*/  @!P3 IMAD.MOV R88, RZ, RZ, -R88 ;  /* 0x000000ffff58b224 */ /* 0x000fe200078e0a58 */
[----:B------:R-:W-:Y:S01]  /*4da0*/  ISETP.GE.AND P3, PT, R95, RZ, PT ;  /* 0x000000ff5f00720c */ /* 0x000fe20003f66270 */
[----:B------:R-:W-:Y:S01]  /*4db0*/  IMAD.MOV R5, RZ, RZ, -R5 ;  /* 0x000000ffff057224 */ /* 0x000fe200078e0a05 */
[----:B------:R-:W-:Y:S01]  /*4dc0*/  ISETP.GT.U32.AND P6, PT, R8, R91, PT ;  /* 0x0000005b0800720c */ /* 0x000fe20003fc4070 */
[----:B------:R-:W-:Y:S01]  /*4dd0*/  IMAD.HI.U32 R7, R4, R105, RZ ;  /* 0x0000006904077227 */ /* 0x000fe200078e00ff */
[----:B------:R-:W-:-:S03]  /*4de0*/  IABS R95, R96 ;  /* 0x00000060005f7213 */ /* 0x000fc60000000000 */
[--C-:B------:R-:W-:Y:S02]  /*4df0*/  @!P1 IMAD.IADD R92, R92, 0x1, -R8.reuse ;  /* 0x000000015c5c9824 */ /* 0x100fe400078e0a08 */
[----:B------:R-:W-:Y:S01]  /*4e00*/  @!P5 IMAD.IADD R89, R89, 0x1, -R8 ;  /* 0x000000015959d824 */ /* 0x000fe200078e0a08 */
[----:B------:R-:W-:Y:S01]  /*4e10*/  ISETP.GE.AND P5, PT, R6, RZ, PT ;  /* 0x000000ff0600720c */ /* 0x000fe20003fa6270 */
[C---:B------:R-:W-:Y:S01]  /*4e20*/  IMAD R93, R8.reuse, R5, R93 ;  /* 0x00000005085d7224 */ /* 0x040fe200078e025d */
[----:B------:R-:W-:Y:S01]  /*4e30*/  ISETP.GT.U32.AND P1, PT, R8, R92, PT ;  /* 0x0000005c0800720c */ /* 0x000fe20003f24070 */
[----:B------:R-:W-:Y:S01]  /*4e40*/  IMAD.HI.U32 R6, R4, R95, RZ ;  /* 0x0000005f04067227 */ /* 0x000fe200078e00ff */
[----:B------:R-:W-:-:S03]  /*4e50*/  LOP3.LUT R5, R3, 0xba, RZ, 0xfc, !PT ;  /* 0x000000ba03057812 */ /* 0x000fc600078efcff */
[----:B------:R-:W-:Y:S01]  /*4e60*/  @!P6 IMAD.IADD R91, R91, 0x1, -R8 ;  /* 0x000000015b5be824 */ /* 0x000fe200078e0a08 */
[----:B------:R-:W-:Y:S01]  /*4e70*/  IABS R101, R5 ;  /* 0x0000000500657213 */ /* 0x000fe20000000000 */
[----:B------:R-:W-:Y:S01]  /*4e80*/  IMAD.MOV R6, RZ, RZ, -R6 ;  /* 0x000000ffff067224 */ /* 0x000fe200078e0a06 */
[----:B------:R-:W-:Y:S01]  /*4e90*/  ISETP.GE.AND P6, PT, R5, RZ, PT ;  /* 0x000000ff0500720c */ /* 0x000fe20003fc6270 */
[----:B------:R-:W-:Y:S01]  /*4ea0*/  @!P3 IMAD.MOV R91, RZ, RZ, -R91 ;  /* 0x000000ffff5bb224 */ /* 0x000fe200078e0a5b */
[C---:B------:R-:W-:Y:S01]  /*4eb0*/  ISETP.GT.U32.AND P3, PT, R8.reuse, R93, PT ;  /* 0x0000005d0800720c */ /* 0x040fe20003f64070 */
[----:B------:R-:W-:Y:S01]  /*4ec0*/  IMAD R94, R8, R6, R95 ;  /* 0x00000006085e7224 */ /* 0x000fe200078e025f */
[----:B------:R-:W-:Y:S01]  /*4ed0*/  IABS R5, R107 ;  /* 0x0000006b00057213 */ /* 0x000fe20000000000 */
[----:B------:R-:W-:-:S04]  /*4ee0*/  IMAD.HI.U32 R6, R4, R101, RZ ;  /* 0x0000006504067227 */ /* 0x000fc800078e00ff */
[----:B------:R-:W-:-:S04]  /*4ef0*/  IMAD.HI.U32 R95, R4, R97, RZ ;  /* 0x00000061045f7227 */ /* 0x000fc800078e00ff */
[----:B------:R-:W-:Y:S01]  /*4f00*/  @!P1 IMAD.IADD R92, R92, 0x1, -R8 ;  /* 0x000000015c5c9824 */ /* 0x000fe200078e0a08 */
[C---:B------:R-:W-:Y:S01]  /*4f10*/  ISETP.GT.U32.AND P1, PT, R8.reuse, R94, PT ;  /* 0x0000005e0800720c */ /* 0x040fe20003f24070 */
[----:B------:R-:W-:Y:S02]  /*4f20*/  IMAD.MOV R6, RZ, RZ, -R6 ;  /* 0x000000ffff067224 */ /* 0x000fe400078e0a06 */
[----:B------:R-:W-:Y:S02]  /*4f30*/  IMAD.MOV R102, RZ, RZ, -R95 ;  /* 0x000000ffff667224 */ /* 0x000fe400078e0a5f */
[C---:B------:R-:W-:Y:S02]  /*4f40*/  IMAD R95, R8.reuse, R6, R101 ;  /* 0x00000006085f7224 */ /* 0x040fe400078e0265 */
[--C-:B------:R-:W-:Y:S02]  /*4f50*/  @!P3 IMAD.IADD R93, R93, 0x1, -R8.reuse ;  /* 0x000000015d5db824 */ /* 0x100fe400078e0a08 */
[----:B------:R-:W-:Y:S01]  /*4f60*/  IMAD.MOV R7, RZ, RZ, -R7 ;  /* 0x000000ffff077224 */ /* 0x000fe200078e0a07 */
[----:B------:R-:W-:Y:S01]  /*4f70*/  ISETP.GT.U32.AND P3, PT, R8, R95, PT ;  /* 0x0000005f0800720c */ /* 0x000fe20003f64070 */
[----:B------:R-:W-:Y:S01]  /*4f80*/  @!P4 IMAD.MOV R89, RZ, RZ, -R89 ;  /* 0x000000ffff59c224 */ /* 0x000fe200078e0a59 */
[----:B------:R-:W-:Y:S01]  /*4f90*/  ISETP.GE.AND P4, PT, R96, RZ, PT ;  /* 0x000000ff6000720c */ /* 0x000fe20003f86270 */
[----:B------:R-:W-:Y:S01]  /*4fa0*/  @!P1 IMAD.IADD R94, R94, 0x1, -R8 ;  /* 0x000000015e5e9824 */ /* 0x000fe200078e0a08 */
[C---:B------:R-:W-:Y:S01]  /*4fb0*/  ISETP.GT.U32.AND P1, PT, R8.reuse, R93, PT ;  /* 0x0000005d0800720c */ /* 0x040fe20003f24070 */
[----:B------:R-:W-:Y:S01]  /*4fc0*/  IMAD R96, R8, R7, R105 ;  /* 0x0000000708607224 */ /* 0x000fe200078e0269 */
[----:B------:R-:W-:Y:S01]  /*4fd0*/  IABS R105, R104 ;  /* 0x0000006800697213 */ /* 0x000fe20000000000 */
[----:B------:R-:W-:Y:S01]  /*4fe0*/  IMAD.HI.U32 R98, R4, R5, RZ ;  /* 0x0000000504627227 */ /* 0x000fe200078e00ff */
[----:B------:R-:W-:-:S03]  /*4ff0*/  LOP3.LUT R7, R3, 0xc8, RZ, 0xfc, !PT ;  /* 0x000000c803077812 */ /* 0x000fc600078efcff */
[C---:B------:R-:W-:Y:S02]  /*5000*/  IMAD R97, R8.reuse, R102, R97 ;  /* 0x0000006608617224 */ /* 0x040fe400078e0261 */
[----:B------:R-:W-:Y:S01]  /*5010*/  @!P3 IMAD.IADD R95, R95, 0x1, -R8 ;  /* 0x000000015f5fb824 */ /* 0x000fe200078e0a08 */
[C---:B------:R-:W-:Y:S01]  /*5020*/  ISETP.GT.U32.AND P3, PT, R8.reuse, R94, PT ;  /* 0x0000005e0800720c */ /* 0x040fe20003f64070 */
[----:B------:R-:W-:Y:S02]  /*5030*/  IMAD.MOV R98, RZ, RZ, -R98 ;  /* 0x000000ffff627224 */ /* 0x000fe400078e0a62 */
[----:B------:R-:W-:Y:S01]  /*5040*/  @!P1 IMAD.IADD R93, R93, 0x1, -R8 ;  /* 0x000000015d5d9824 */ /* 0x000fe200078e0a08 */
[C---:B------:R-:W-:Y:S01]  /*5050*/  ISETP.GT.U32.AND P1, PT, R8.reuse, R96, PT ;  /* 0x000000600800720c */ /* 0x040fe20003f24070 */
[----:B------:R-:W-:Y:S01]  /*5060*/  @!P5 IMAD.MOV R92, RZ, RZ, -R92 ;  /* 0x000000ffff5cd224 */ /* 0x000fe200078e0a5c */
[C---:B------:R-:W-:Y:S01]  /*5070*/  ISETP.GT.U32.AND P5, PT, R8.reuse, R95, PT ;  /* 0x0000005f0800720c */ /* 0x040fe20003fa4070 */
[----:B------:R-:W-:Y:S01]  /*5080*/  @!P0 IMAD.MOV R93, RZ, RZ, -R93 ;  /* 0x000000ffff5d8224 */ /* 0x000fe200078e0a5d */
[C---:B------:R-:W-:Y:S01]  /*5090*/  ISETP.GT.U32.AND P0, PT, R8.reuse, R97, PT ;  /* 0x000000610800720c */ /* 0x040fe20003f04070 */
[----:B------:R-:W-:-:S02]  /*50a0*/  IMAD R98, R8, R98, R5 ;  /* 0x0000006208627224 */ /* 0x000fc400078e0205 */
[----:B------:R-:W-:-:S04]  /*50b0*/  IMAD.HI.U32 R6, R4, R99, RZ ;  /* 0x0000006304067227 */ /* 0x000fc800078e00ff */
[----:B------:R-:W-:Y:S01]  /*50c0*/  @!P3 IMAD.IADD R94, R94, 0x1, -R8 ;  /* 0x000000015e5eb824 */ /* 0x000fe200078e0a08 */
[----:B------:R-:W-:Y:S01]  /*50d0*/  ISETP.GT.U32.AND P3, PT, R8, R98, PT ;  /* 0x000000620800720c */ /* 0x000fe20003f64070 */
[----:B------:R-:W-:Y:S01]  /*50e0*/  IMAD.MOV R5, RZ, RZ, -R6 ;  /* 0x000000ffff057224 */ /* 0x000fe200078e0a06 */
[----:B------:R-:W-:Y:S01]  /*50f0*/  LOP3.LUT R6, R3, 0xc6, RZ, 0xfc, !PT ;  /* 0x000000c603067812 */ /* 0x000fe200078efcff */
[----:B------:R-:W-:Y:S01]  /*5100*/  @!P1 IMAD.IADD R96, R96, 0x1, -R8 ;  /* 0x0000000160609824 */ /* 0x000fe200078e0a08 */
[----:B------:R-:W-:Y:S01]  /*5110*/  ISETP.GE.AND P1, PT, R100, RZ, PT ;  /* 0x000000ff6400720c */ /* 0x000fe20003f26270 */
[----:B------:R-:W-:Y:S01]  /*5120*/  IMAD R99, R8, R5, R99 ;  /* 0x0000000508637224 */ /* 0x000fe200078e0263 */
[----:B------:R-:W-:Y:S01]  /*5130*/  IABS R101, R6 ;  /* 0x0000000600657213 */ /* 0x000fe20000000000 */
[----:B------:R-:W-:Y:S01]  /*5140*/  IMAD.HI.U32 R102, R4, R105, RZ ;  /* 0x0000006904667227 */ /* 0x000fe200078e00ff */
[----:B------:R-:W-:-:S03]  /*5150*/  IABS R5, R7 ;  /* 0x0000000700057213 */ /* 0x000fc60000000000 */
[--C-:B------:R-:W-:Y:S01]  /*5160*/  @!P5 IMAD.IADD R95, R95, 0x1, -R8.reuse ;  /* 0x000000015f5fd824 */ /* 0x100fe200078e0a08 */
[C---:B------:R-:W-:Y:S01]  /*5170*/  ISETP.GT.U32.AND P5, PT, R8.reuse, R99, PT ;  /* 0x000000630800720c */ /* 0x040fe20003fa4070 */
[----:B------:R-:W-:Y:S01]  /*5180*/  @!P0 IMAD.IADD R97, R97, 0x1, -R8 ;  /* 0x0000000161618824 */ /* 0x000fe200078e0a08 */
[----:B------:R-:W-:Y:S01]  /*5190*/  ISETP.GT.U32.AND P0, PT, R8, R96, PT ;  /* 0x000000600800720c */ /* 0x000fe20003f04070 */
[----:B------:R-:W-:-:S04]  /*51a0*/  IMAD.HI.U32 R106, R4, R101, RZ ;  /* 0x00000065046a7227 */ /* 0x000fc800078e00ff */
[----:B------:R-:W-:Y:S02]  /*51b0*/  IMAD.MOV R102, RZ, RZ, -R102 ;  /* 0x000000ffff667224 */ /* 0x000fe400078e0a66 */
[----:B------:R-:W-:Y:S01]  /*51c0*/  @!P3 IMAD.IADD R98, R98, 0x1, -R8 ;  /* 0x000000016262b824 */ /* 0x000fe200078e0a08 */
[C---:B------:R-:W-:Y:S01]  /*51d0*/  ISETP.GT.U32.AND P3, PT, R8.reuse, R97, PT ;  /* 0x000000610800720c */ /* 0x040fe20003f64070 */
[----:B------:R-:W-:Y:S02]  /*51e0*/  IMAD.MOV R106, RZ, RZ, -R106 ;  /* 0x000000ffff6a7224 */ /* 0x000fe400078e0a6a */
[C---:B------:R-:W-:Y:S01]  /*51f0*/  IMAD R100, R8.reuse, R102, R105 ;  /* 0x0000006608647224 */ /* 0x040fe200078e0269 */
[C---:B------:R-:W-:Y:S01]  /*5200*/  LOP3.LUT R105, R3.reuse, 0xca, RZ, 0xfc, !PT ;  /* 0x000000ca03697812 */ /* 0x040fe200078efcff */
[----:B------:R-:W-:Y:S01]  /*5210*/  @!P4 IMAD.MOV R94, RZ, RZ, -R94 ;  /* 0x000000ffff5ec224 */ /* 0x000fe200078e0a5e */
[C---:B------:R-:W-:Y:S01]  /*5220*/  ISETP.GT.U32.AND P4, PT, R8.reuse, R98, PT ;  /* 0x000000620800720c */ /* 0x040fe20003f84070 */
[C---:B------:R-:W-:Y:S01]  /*5230*/  IMAD R101, R8.reuse, R106, R101 ;  /* 0x0000006a08657224 */ /* 0x040fe200078e0265 */
[----:B------:R-:W-:Y:S01]  /*5240*/  LOP3.LUT R106, R3, 0xcc, RZ, 0xfc, !PT ;  /* 0x000000cc036a7812 */ /* 0x000fe200078efcff */
[----:B------:R-:W-:Y:S01]  /*5250*/  @!P6 IMAD.MOV R95, RZ, RZ, -R95 ;  /* 0x000000ffff5fe224 */ /* 0x000fe200078e0a5f */
[----:B------:R-:W-:Y:S01]  /*5260*/  ISETP.GT.U32.AND P6, PT, R8, R100, PT ;  /* 0x000000640800720c */ /* 0x000fe20003fc4070 */
[----:B------:R-:W-:-:S04]  /*5270*/  IMAD.HI.U32 R109, R4, R5, RZ ;  /* 0x00000005046d7227 */ /* 0x000fc800078e00ff */
[--C-:B------:R-:W-:Y:S02]  /*5280*/  @!P5 IMAD.IADD R99, R99, 0x1, -R8.reuse ;  /* 0x000000016363d824 */ /* 0x100fe400078e0a08 */
[--C-:B------:R-:W-:Y:S01]  /*5290*/  @!P0 IMAD.IADD R96, R96, 0x1, -R8.reuse ;  /* 0x0000000160608824 */ /* 0x100fe200078e0a08 */
[C---:B------:R-:W-:Y:S01]  /*52a0*/  ISETP.GT.U32.AND P0, PT, R8.reuse, R101, PT ;  /* 0x000000650800720c */ /* 0x040fe20003f04070 */
[----:B------:R-:W-:Y:S01]  /*52b0*/  IMAD.MOV R109, RZ, RZ, -R109 ;  /* 0x000000ffff6d7224 */ /* 0x000fe200078e0a6d */
[----:B------:R-:W-:Y:S01]  /*52c0*/  ISETP.GT.U32.AND P5, PT, R8, R99, PT ;  /* 0x000000630800720c */ /* 0x000fe20003fa4070 */
[--C-:B------:R-:W-:Y:S01]  /*52d0*/  @!P3 IMAD.IADD R97, R97, 0x1, -R8.reuse ;  /* 0x000000016161b824 */ /* 0x100fe200078e0a08 */
[----:B------:R-:W-:Y:S01]  /*52e0*/  ISETP.GE.AND P3, PT, R108, RZ, PT ;  /* 0x000000ff6c00720c */ /* 0x000fe20003f66270 */
[----:B------:R-:W-:Y:S01]  /*52f0*/  IMAD R102, R8, R109, R5 ;  /* 0x0000006d08667224 */ /* 0x000fe200078e0205 */
[----:B------:R-:W-:Y:S01]  /*5300*/  IABS R5, R106 ;  /* 0x0000006a00057213 */ /* 0x000fe20000000000 */
[--C-:B------:R-:W-:Y:S01]  /*5310*/  @!P4 IMAD.IADD R98, R98, 0x1, -R8.reuse ;  /* 0x000000016262c824 */ /* 0x100fe200078e0a08 */
[----:B------:R-:W-:Y:S01]  /*5320*/  IABS R109, R105 ;  /* 0x00000069006d7213 */ /* 0x000fe20000000000 */
[----:B------:R-:W-:Y:S01]  /*5330*/  @!P6 IMAD.IADD R100, R100, 0x1, -R8 ;  /* 0x000000016464e824 */ /* 0x000fe200078e0a08 */
[----:B------:R-:W-:Y:S01]  /*5340*/  ISETP.GT.U32.AND P4, PT, R8, R102, PT ;  /* 0x000000660800720c */ /* 0x000fe20003f84070 */
[----:B------:R-:W-:Y:S01]  /*5350*/  @!P1 IMAD.MOV R96, RZ, RZ, -R96 ;  /* 0x000000ffff609224 */ /* 0x000fe200078e0a60 */
[----:B------:R-:W-:Y:S01]  /*5360*/  ISETP.GE.AND P6, PT, R103, RZ, PT ;  /* 0x000000ff6700720c */ /* 0x000fe20003fc6270 */
[----:B------:R-:W-:Y:S01]  /*5370*/  @!P0 IMAD.IADD R101, R101, 0x1, -R8 ;  /* 0x0000000165658824 */ /* 0x000fe200078e0a08 */
[----:B------:R-:W-:Y:S01]  /*5380*/  ISETP.GE.AND P0, PT, R104, RZ, PT ;  /* 0x000000ff6800720c */ /* 0x000fe20003f06270 */
[----:B------:R-:W-:Y:S01]  /*5390*/  IMAD.HI.U32 R104, R4, R5, RZ ;  /* 0x0000000504687227 */ /* 0x000fe200078e00ff */
[----:B------:R-:W-:-:S03]  /*53a0*/  ISETP.GT.U32.AND P1, PT, R8, R100, PT ;  /* 0x000000640800720c */ /* 0x000fc60003f24070 */
[----:B------:R-:W-:Y:S01]  /*53b0*/  @!P5 IMAD.IADD R99, R99, 0x1, -R8 ;  /* 0x000000016363d824 */ /* 0x000fe200078e0a08 */
[----:B------:R-:W-:Y:S01]  /*53c0*/  ISETP.GE.AND P5, PT, R107, RZ, PT ;  /* 0x000000ff6b00720c */ /* 0x000fe20003fa6270 */
[----:B------:R-:W-:Y:S01]  /*53d0*/  IMAD.HI.U32 R103, R4, R109, RZ ;  /* 0x0000006d04677227 */ /* 0x000fe200078e00ff */
[----:B------:R-:W-:-:S03]  /*53e0*/  LOP3.LUT R107, R3, 0xd0, RZ, 0xfc, !PT ;  /* 0x000000d0036b7812 */ /* 0x000fc600078efcff */
[----:B------:R-:W-:Y:S02]  /*53f0*/  IMAD.MOV R104, RZ, RZ, -R104 ;  /* 0x000000ffff687224 */ /* 0x000fe400078e0a68 */
[----:B------:R-:W-:Y:S02]  /*5400*/  @!P4 IMAD.IADD R102, R102, 0x1, -R8 ;  /* 0x000000016666c824 */ /* 0x000fe400078e0a08 */
[----:B------:R-:W-:Y:S01]  /*5410*/  @!P3 IMAD.MOV R97, RZ, RZ, -R97 ;  /* 0x000000ffff61b224 */ /* 0x000fe200078e0a61 */
[C---:B------:R-:W-:Y:S01]  /*5420*/  ISETP.GT.U32.AND P3, PT, R8.reuse, R101, PT ;  /* 0x000000650800720c */ /* 0x040fe20003f64070 */
[----:B------:R-:W-:Y:S01]  /*5430*/  IMAD.MOV R103, RZ, RZ, -R103 ;  /* 0x000000ffff677224 */ /* 0x000fe200078e0a67 */
[C---:B------:R-:W-:Y:S01]  /*5440*/  ISETP.GT.U32.AND P4, PT, R8.reuse, R102, PT ;  /* 0x000000660800720c */ /* 0x040fe20003f84070 */
[C---:B------:R-:W-:Y:S01]  /*5450*/  IMAD R104, R8.reuse, R104, R5 ;  /* 0x0000006808687224 */ /* 0x040fe200078e0205 */
[----:B------:R-:W-:Y:S01]  /*5460*/  IABS R5, R107 ;  /* 0x0000006b00057213 */ /* 0x000fe20000000000 */
[----:B------:R-:W-:-:S02]  /*5470*/  IMAD R103, R8, R103, R109 ;  /* 0x0000006708677224 */ /* 0x000fc400078e026d */
[----:B------:R-:W-:Y:S01]  /*5480*/  @!P1 IMAD.IADD R100, R100, 0x1, -R8 ;  /* 0x0000000164649824 */ /* 0x000fe200078e0a08 */
[C---:B------:R-:W-:Y:S01]  /*5490*/  ISETP.GT.U32.AND P1, PT, R8.reuse, R104, PT ;  /* 0x000000680800720c */ /* 0x040fe20003f24070 */
[----:B------:R-:W-:Y:S01]  /*54a0*/  @!P5 IMAD.MOV R98, RZ, RZ, -R98 ;  /* 0x000000ffff62d224 */ /* 0x000fe200078e0a62 */
[----:B------:R-:W-:Y:S01]  /*54b0*/  ISETP.GT.U32.AND P5, PT, R8, R103, PT ;  /* 0x000000670800720c */ /* 0x000fe20003fa4070 */
[----:B------:R-:W-:Y:S01]  /*54c0*/  @!P6 IMAD.MOV R99, RZ, RZ, -R99 ;  /* 0x000000ffff63e224 */ /* 0x000fe200078e0a63 */
[----:B------:R-:W-:Y:S01]  /*54d0*/  ISETP.GE.AND P6, PT, R6, RZ, PT ;  /* 0x000000ff0600720c */ /* 0x000fe20003fc6270 */
[--C-:B------:R-:W-:Y:S01]  /*54e0*/  @!P3 IMAD.IADD R101, R101, 0x1, -R8.reuse ;  /* 0x000000016565b824 */ /* 0x100fe200078e0a08 */
[----:B------:R-:W-:Y:S01]  /*54f0*/  ISETP.GE.AND P3, PT, R7, RZ, PT ;  /* 0x000000ff0700720c */ /* 0x000fe20003f66270 */
[----:B------:R-:W-:Y:S01]  /*5500*/  @!P4 IMAD.IADD R102, R102, 0x1, -R8 ;  /* 0x000000016666c824 */ /* 0x000fe200078e0a08 */
[----:B------:R-:W-:Y:S01]  /*5510*/  LOP3.LUT R7, R3, 0xce, RZ, 0xfc, !PT ;  /* 0x000000ce03077812 */ /* 0x000fe200078efcff */
[----:B------:R-:W-:Y:S01]  /*5520*/  @!P0 IMAD.MOV R100, RZ, RZ, -R100 ;  /* 0x000000ffff648224 */ /* 0x000fe200078e0a64 */
[----:B------:R-:W-:Y:S01]  /*5530*/  ISETP.GE.AND P4, PT, R105, RZ, PT ;  /* 0x000000ff6900720c */ /* 0x000fe20003f86270 */
[----:B------:R-:W-:Y:S01]  /*5540*/  IMAD.MOV R115, RZ, RZ, -R115 ;  /* 0x000000ffff737224 */ /* 0x000fe200078e0a73 */
[----:B------:R-:W-:Y:S01]  /*5550*/  IABS R105, R7 ;  /* 0x0000000700697213 */ /* 0x000fe20000000000 */
[----:B------:R-:W-:-:S02]  /*5560*/  @!P1 IMAD.IADD R104, R104, 0x1, -R8 ;  /* 0x0000000168689824 */ /* 0x000fc400078e0a08 */
[----:B------:R-:W-:Y:S01]  /*5570*/  @!P5 IMAD.IADD R103, R103, 0x1, -R8 ;  /* 0x000000016767d824 */ /* 0x000fe200078e0a08 */
[----:B------:R-:W-:Y:S01]  /*5580*/  ISETP.GE.AND P5, PT, R106, RZ, PT ;  /* 0x000000ff6a00720c */ /* 0x000fe20003fa6270 */
[----:B------:R-:W-:Y:S01]  /*5590*/  IMAD.HI.U32 R6, R4, R105, RZ ;  /* 0x0000006904067227 */ /* 0x000fe200078e00ff */
[C---:B------:R-:W-:Y:S02]  /*55a0*/  ISETP.GT.U32.AND P0, PT, R8.reuse, R104, PT ;  /* 0x000000680800720c */ /* 0x040fe40003f04070 */
[----:B------:R-:W-:Y:S01]  /*55b0*/  ISETP.GT.U32.AND P1, PT, R8, R103, PT ;  /* 0x000000670800720c */ /* 0x000fe20003f24070 */
[----:B------:R-:W-:Y:S01]  /*55c0*/  @!P6 IMAD.MOV R101, RZ, RZ, -R101 ;  /* 0x000000ffff65e224 */ /* 0x000fe200078e0a65 */
[----:B------:R-:W-:Y:S01]  /*55d0*/  ISETP.GE.AND P6, PT, R7, RZ, PT ;  /* 0x000000ff0700720c */ /* 0x000fe20003fc6270 */
[----:B------:R-:W-:Y:S01]  /*55e0*/  IMAD.MOV R7, RZ, RZ, -R6 ;  /* 0x000000ffff077224 */ /* 0x000fe200078e0a06 */
[----:B------:R-:W-:Y:S01]  /*55f0*/  LOP3.LUT R106, R3, 0xd2, RZ, 0xfc, !PT ;  /* 0x000000d2036a7812 */ /* 0x000fe200078efcff */
[----:B------:R-:W-:-:S04]  /*5600*/  IMAD.HI.U32 R6, R4, R5, RZ ;  /* 0x0000000504067227 */ /* 0x000fc800078e00ff */
[----:B------:R-:W-:Y:S01]  /*5610*/  IMAD R105, R8, R7, R105 ;  /* 0x0000000708697224 */ /* 0x000fe200078e0269 */
[----:B------:R-:W-:Y:S01]  /*5620*/  LOP3.LUT R7, R3, 0xd4, RZ, 0xfc, !PT ;  /* 0x000000d403077812 */ /* 0x000fe200078efcff */
[----:B------:R-:W-:Y:S02]  /*5630*/  @!P0 IMAD.IADD R104, R104, 0x1, -R8 ;  /* 0x0000000168688824 */ /* 0x000fe400078e0a08 */
[----:B------:R-:W-:Y:S01]  /*5640*/  IMAD.MOV R6, RZ, RZ, -R6 ;  /* 0x000000ffff067224 */ /* 0x000fe200078e0a06 */
[----:B------:R-:W-:Y:S01]  /*5650*/  ISETP.GT.U32.AND P0, PT, R8, R105, PT ;  /* 0x000000690800720c */ /* 0x000fe20003f04070 */
[----:B------:R-:W-:Y:S01]  /*5660*/  @!P3 IMAD.MOV R102, RZ, RZ, -R102 ;  /* 0x000000ffff66b224 */ /* 0x000fe200078e0a66 */
[----:B------:R-:W-:Y:S01]  /*5670*/  ISETP.GE.AND P3, PT, R107, RZ, PT ;  /* 0x000000ff6b00720c */ /* 0x000fe20003f66270 */
[----:B------:R-:W-:Y:S01]  /*5680*/  @!P1 IMAD.IADD R103, R103, 0x1, -R8 ;  /* 0x0000000167679824 */ /* 0x000fe200078e0a08 */
[----:B------:R-:W-:Y:S01]  /*5690*/  ISETP.GE.AND P1, PT, R106, RZ, PT ;  /* 0x000000ff6a00720c */ /* 0x000fe20003f26270 */
[----:B------:R-:W-:Y:S01]  /*56a0*/  @!P5 IMAD.MOV R104, RZ, RZ, -R104 ;  /* 0x000000ffff68d224 */ /* 0x000fe200078e0a68 */
[----:B------:R-:W-:Y:S01]  /*56b0*/  IABS R107, R106 ;  /* 0x0000006a006b7213 */ /* 0x000fe20000000000 */
[----:B------:R-:W-:Y:S01]  /*56c0*/  IMAD R106, R8, R6, R5 ;  /* 0x00000006086a7224 */ /* 0x000fe200078e0205 */
[----:B------:R-:W-:Y:S01]  /*56d0*/  IABS R113, R7 ;  /* 0x0000000700717213 */ /* 0x000fe20000000000 */
[----:B------:R-:W-:Y:S01]  /*56e0*/  @!P4 IMAD.MOV R103, RZ, RZ, -R103 ;  /* 0x000000ffff67c224 */ /* 0x000fe200078e0a67 */
[----:B------:R-:W-:Y:S01]  /*56f0*/  ISETP.GE.AND P4, PT, R7, RZ, PT ;  /* 0x000000ff0700720c */ /* 0x000fe20003f86270 */
[----:B------:R-:W-:Y:S01]  /*5700*/  IMAD.HI.U32 R5, R4, R107, RZ ;  /* 0x0000006b04057227 */ /* 0x000fe200078e00ff */
[----:B------:R-:W-:-:S02]  /*5710*/  ISETP.GT.U32.AND P5, PT, R8, R106, PT ;  /* 0x0000006a0800720c */ /* 0x000fc40003fa4070 */
[----:B------:R-:W-:Y:S01]  /*5720*/  LOP3.LUT R6, R3, 0xd6, RZ, 0xfc, !PT ;  /* 0x000000d603067812 */ /* 0x000fe200078efcff */
[--C-:B------:R-:W-:Y:S02]  /*5730*/  @!P0 IMAD.IADD R105, R105, 0x1, -R8.reuse ;  /* 0x0000000169698824 */ /* 0x100fe400078e0a08 */
[----:B------:R-:W-:Y:S01]  /*5740*/  IMAD.MOV R7, RZ, RZ, -R5 ;  /* 0x000000ffff077224 */ /* 0x000fe200078e0a05 */
[----:B------:R-:W-:Y:S01]  /*5750*/  IABS R109, R6 ;  /* 0x00000006006d7213 */ /* 0x000fe20000000000 */
[----:B------:R-:W-:Y:S01]  /*5760*/  IMAD.HI.U32 R108, R4, R113, RZ ;  /* 0x00000071046c7227 */ /* 0x000fe200078e00ff */
[C---:B------:R-:W-:Y:S02]  /*5770*/  ISETP.GT.U32.AND P0, PT, R8.reuse, R105, PT ;  /* 0x000000690800720c */ /* 0x040fe40003f04070 */
[----:B------:R-:W-:Y:S01]  /*5780*/  LOP3.LUT R5, R3, 0xd8, RZ, 0xfc, !PT ;  /* 0x000000d803057812 */ /* 0x000fe200078efcff */
[----:B------:R-:W-:Y:S02]  /*5790*/  IMAD R107, R8, R7, R107 ;  /* 0x00000007086b7224 */ /* 0x000fe400078e026b */
[----:B------:R-:W-:Y:S01]  /*57a0*/  @!P5 IMAD.IADD R106, R106, 0x1, -R8 ;  /* 0x000000016a6ad824 */ /* 0x000fe200078e0a08 */
[----:B------:R-:W-:Y:S01]  /*57b0*/  IABS R110, R5 ;  /* 0x00000005006e7213 */ /* 0x000fe20000000000 */
[----:B------:R-:W-:-:S03]  /*57c0*/  IMAD.HI.U32 R7, R4, R109, RZ ;  /* 0x0000006d04077227 */ /* 0x000fc600078e00ff */
[C---:B------:R-:W-:Y:S01]  /*57d0*/  ISETP.GT.U32.AND P5, PT, R8.reuse, R106, PT ;  /* 0x0000006a0800720c */ /* 0x040fe20003fa4070 */
[----:B------:R-:W-:Y:S02]  /*57e0*/  IMAD.MOV R108, RZ, RZ, -R108 ;  /* 0x000000ffff6c7224 */ /* 0x000fe400078e0a6c */
[----:B------:R-:W-:Y:S01]  /*57f0*/  @!P0 IMAD.IADD R105, R105, 0x1, -R8 ;  /* 0x0000000169698824 */ /* 0x000fe200078e0a08 */
[C---:B------:R-:W-:Y:S01]  /*5800*/  ISETP.GT.U32.AND P0, PT, R8.reuse, R107, PT ;  /* 0x0000006b0800720c */ /* 0x040fe20003f04070 */
[----:B------:R-:W-:Y:S02]  /*5810*/  IMAD.MOV R7, RZ, RZ, -R7 ;  /* 0x000000ffff077224 */ /* 0x000fe400078e0a07 */
[C---:B------:R-:W-:Y:S02]  /*5820*/  IMAD R108, R8.reuse, R108, R113 ;  /* 0x0000006c086c7224 */ /* 0x040fe400078e0271 */
[----:B------:R-:W-:Y:S02]  /*5830*/  IMAD R109, R8, R7, R109 ;  /* 0x00000007086d7224 */ /* 0x000fe400078e026d */
[----:B------:R-:W-:-:S04]  /*5840*/  IMAD.HI.U32 R113, R4, R110, RZ ;  /* 0x0000006e04717227 */ /* 0x000fc800078e00ff */
[--C-:B------:R-:W-:Y:S01]  /*5850*/  @!P5 IMAD.IADD R106, R106, 0x1, -R8.reuse ;  /* 0x000000016a6ad824 */ /* 0x100fe200078e0a08 */
[C---:B------:R-:W-:Y:S01]  /*5860*/  ISETP.GT.U32.AND P5, PT, R8.reuse, R108, PT ;  /* 0x0000006c0800720c */ /* 0x040fe20003fa4070 */
[----:B------:R-:W-:Y:S01]  /*5870*/  @!P0 IMAD.IADD R107, R107, 0x1, -R8 ;  /* 0x000000016b6b8824 */ /* 0x000fe200078e0a08 */
[----:B------:R-:W-:Y:S01]  /*5880*/  ISETP.GT.U32.AND P0, PT, R8, R109, PT ;  /* 0x0000006d0800720c */ /* 0x000fe20003f04070 */
[----:B------:R-:W-:Y:S02]  /*5890*/  IMAD.MOV R113, RZ, RZ, -R113 ;  /* 0x000000ffff717224 */ /* 0x000fe400078e0a71 */
[----:B------:R-:W-:-:S04]  /*58a0*/  IMAD.HI.U32 R7, R4, R111, RZ ;  /* 0x0000006f04077227 */ /* 0x000fc800078e00ff */
[----:B------:R-:W-:Y:S02]  /*58b0*/  IMAD R110, R8, R113, R110 ;  /* 0x00000071086e7224 */ /* 0x000fe400078e026e */
[----:B------:R-:W-:Y:S02]  /*58c0*/  IMAD.MOV R7, RZ, RZ, -R7 ;  /* 0x000000ffff077224 */ /* 0x000fe400078e0a07 */
[--C-:B------:R-:W-:Y:S01]  /*58d0*/  @!P5 IMAD.IADD R108, R108, 0x1, -R8.reuse ;  /* 0x000000016c6cd824 */ /* 0x100fe200078e0a08 */
[C---:B------:R-:W-:Y:S01]  /*58e0*/  ISETP.GT.U32.AND P5, PT, R8.reuse, R107, PT ;  /* 0x0000006b0800720c */ /* 0x040fe20003fa4070 */
[----:B------:R-:W-:Y:S02]  /*58f0*/  @!P0 IMAD.IADD R109, R109, 0x1, -R8 ;  /* 0x000000016d6d8824 */ /* 0x000fe400078e0a08 */
[----:B------:R-:W-:Y:S01]  /*5900*/  IMAD.MOV.U32 R113, RZ, RZ, R114 ;  /* 0x000000ffff717224 */ /* 0x000fe200078e0072 */
[C---:B------:R-:W-:Y:S01]  /*5910*/  ISETP.GT.U32.AND P0, PT, R8.reuse, R108, PT ;  /* 0x0000006c0800720c */ /* 0x040fe20003f04070 */
[----:B------:R-:W-:Y:S01]  /*5920*/  @!P3 IMAD.MOV R106, RZ, RZ, -R106 ;  /* 0x000000ffff6ab224 */ /* 0x000fe200078e0a6a */
[C---:B------:R-:W-:Y:S01]  /*5930*/  ISETP.GT.U32.AND P3, PT, R8.reuse, R110, PT ;  /* 0x0000006e0800720c */ /* 0x040fe20003f64070 */
[C---:B------:R-:W-:Y:S01]  /*5940*/  IMAD R112, R8.reuse, R115, R112 ;  /* 0x0000007308707224 */ /* 0x040fe200078e0270 */
[----:B------:R-:W-:Y:S01]  /*5950*/  IABS R115, R118 ;  /* 0x0000007600737213 */ /* 0x000fe20000000000 */
[----:B------:R-:W-:-:S02]  /*5960*/  IMAD R111, R8, R7, R111 ;  /* 0x00000007086f7224 */ /* 0x000fc400078e026f */
[----:B------:R-:W-:-:S04]  /*5970*/  IMAD.HI.U32 R7, R4, R113, RZ ;  /* 0x0000007104077227 */ /* 0x000fc800078e00ff */
[----:B------:R-:W-:Y:S02]  /*5980*/  IMAD.MOV R7, RZ, RZ, -R7 ;  /* 0x000000ffff077224 */ /* 0x000fe400078e0a07 */
[--C-:B------:R-:W-:Y:S01]  /*5990*/  @!P0 IMAD.IADD R108, R108, 0x1, -R8.reuse ;  /* 0x000000016c6c8824 */ /* 0x100fe200078e0a08 */
[C---:B------:R-:W-:Y:S01]  /*59a0*/  ISETP.GT.U32.AND P0, PT, R8.reuse, R112, PT ;  /* 0x000000700800720c */ /* 0x040fe20003f04070 */
[C---:B------:R-:W-:Y:S02]  /*59b0*/  IMAD R113, R8.reuse, R7, R113 ;  /* 0x0000000708717224 */ /* 0x040fe400078e0271 */
[----:B------:R-:W-:Y:S01]  /*59c0*/  @!P6 IMAD.MOV R105, RZ, RZ, -R105 ;  /* 0x000000ffff69e224 */ /* 0x000fe200078e0a69 */
[----:B------:R-:W-:Y:S01]  /*59d0*/  ISETP.GT.U32.AND P6, PT, R8, R109, PT ;  /* 0x0000006d0800720c */ /* 0x000fe20003fc4070 */
[----:B------:R-:W-:Y:S01]  /*59e0*/  @!P3 IMAD.IADD R110, R110, 0x1, -R8 ;  /* 0x000000016e6eb824 */ /* 0x000fe200078e0a08 */
[----:B------:R-:W-:Y:S01]  /*59f0*/  ISETP.GT.U32.AND P3, PT, R8, R113, PT ;  /* 0x000000710800720c */ /* 0x000fe20003f64070 */
[----:B------:R-:W-:-:S02]  /*5a00*/  IMAD.MOV.U32 R114, RZ, RZ, R116 ;  /* 0x000000ffff727224 */ /* 0x000fc400078e0074 */
[----:B------:R-:W-:Y:S01]  /*5a10*/  @!P5 IMAD.IADD R107, R107, 0x1, -R8 ;  /* 0x000000016b6bd824 */ /* 0x000fe200078e0a08 */
[----:B------:R-:W-:Y:S01]  /*5a20*/  ISETP.GT.U32.AND P5, PT, R8, R111, PT ;  /* 0x0000006f0800720c */ /* 0x000fe20003fa4070 */
[----:B------:R-:W-:Y:S02]  /*5a30*/  @!P4 IMAD.MOV R108, RZ, RZ, -R108 ;  /* 0x000000ffff6cc224 */ /* 0x000fe400078e0a6c */
[----:B------:R-:W-:Y:S01]  /*5a40*/  @!P0 IMAD.IADD R112, R112, 0x1, -R8 ;  /* 0x0000000170708824 */ /* 0x000fe200078e0a08 */
[----:B------:R-:W-:Y:S01]  /*5a50*/  ISETP.GT.U32.AND P0, PT, R8, R110, PT ;  /* 0x0000006e0800720c */ /* 0x000fe20003f04070 */
[----:B------:R-:W-:-:S03]  /*5a60*/  IMAD.HI.U32 R7, R4, R114, RZ ;  /* 0x0000007204077227 */ /* 0x000fc600078e00ff */
[----:B------:R-:W-:Y:S01]  /*5a70*/  ISETP.GT.U32.AND P4, PT, R8, R112, PT ;  /* 0x000000700800720c */ /* 0x000fe20003f84070 */
[--C-:B------:R-:W-:Y:S01]  /*5a80*/  @!P6 IMAD.IADD R109, R109, 0x1, -R8.reuse ;  /* 0x000000016d6de824 */ /* 0x100fe200078e0a08 */
[----:B------:R-:W-:Y:S01]  /*5a90*/  ISETP.GE.AND P6, PT, R6, RZ, PT ;  /* 0x000000ff0600720c */ /* 0x000fe20003fc6270 */
[----:B------:R-:W-:Y:S01]  /*5aa0*/  IMAD.MOV R6, RZ, RZ, -R7 ;  /* 0x000000ffff067224 */ /* 0x000fe200078e0a07 */
[----:B------:R-:W-:Y:S01]  /*5ab0*/  LOP3.LUT R7, R3, 0xe4, RZ, 0xfc, !PT ;  /* 0x000000e403077812 */ /* 0x000fe200078efcff */
[----:B------:R-:W-:Y:S02]  /*5ac0*/  @!P3 IMAD.IADD R113, R113, 0x1, -R8 ;  /* 0x000000017171b824 */ /* 0x000fe400078e0a08 */
[C---:B------:R-:W-:Y:S01]  /*5ad0*/  IMAD R114, R8.reuse, R6, R114 ;  /* 0x0000000608727224 */ /* 0x040fe200078e0272 */
[----:B------:R-:W-:Y:S01]  /*5ae0*/  IABS R116, R7 ;  /* 0x0000000700747213 */ /* 0x000fe20000000000 */
[--C-:B------:R-:W-:Y:S01]  /*5af0*/  @!P5 IMAD.IADD R111, R111, 0x1, -R8.reuse ;  /* 0x000000016f6fd824 */ /* 0x100fe200078e0a08 */
[----:B------:R-:W-:Y:S01]  /*5b00*/  ISETP.GT.U32.AND P3, PT, R8, R113, PT ;  /* 0x000000710800720c */ /* 0x000fe20003f64070 */
[--C-:B------:R-:W-:Y:S01]  /*5b10*/  @!P0 IMAD.IADD R110, R110, 0x1, -R8.reuse ;  /* 0x000000016e6e8824 */ /* 0x100fe200078e0a08 */
[----:B------:R-:W-:Y:S01]  /*5b20*/  ISETP.GE.AND P5, PT, R5, RZ, PT ;  /* 0x000000ff0500720c */ /* 0x000fe20003fa6270 */
[----:B------:R-:W-:Y:S01]  /*5b30*/  @!P4 IMAD.IADD R112, R112, 0x1, -R8 ;  /* 0x000000017070c824 */ /* 0x000fe200078e0a08 */
[----:B------:R-:W-:Y:S01]  /*5b40*/  ISETP.GT.U32.AND P0, PT, R8, R114, PT ;  /* 0x000000720800720c */ /* 0x000fe20003f04070 */
[----:B------:R-:W-:Y:S01]  /*5b50*/  IMAD.HI.U32 R5, R4, R116, RZ ;  /* 0x0000007404057227 */ /* 0x000fe200078e00ff */
[----:B------:R-:W-:-:S03]  /*5b60*/  ISETP.GE.AND P4, PT, R119, RZ, PT ;  /* 0x000000ff7700720c */ /* 0x000fc60003f86270 */
[----:B------:R-:W-:Y:S02]  /*5b70*/  IMAD.MOV R5, RZ, RZ, -R5 ;  /* 0x000000ffff057224 */ /* 0x000fe400078e0a05 */
[----:B------:R-:W-:-:S04]  /*5b80*/  IMAD.HI.U32 R6, R4, R115, RZ ;  /* 0x0000007304067227 */ /* 0x000fc800078e00ff */
[----:B------:R-:W-:Y:S01]  /*5b90*/  @!P3 IMAD.IADD R113, R113, 0x1, -R8 ;  /* 0x000000017171b824 */ /* 0x000fe200078e0a08 */
[----:B------:R-:W-:Y:S01]  /*5ba0*/  ISETP.GE.AND P3, PT, R121, RZ, PT ;  /* 0x000000ff7900720c */ /* 0x000fe20003f66270 */
[----:B------:R-:W-:Y:S01]  /*5bb0*/  IMAD R116, R8, R5, R116 ;  /* 0x0000000508747224 */ /* 0x000fe200078e0274 */
[C---:B------:R-:W-:Y:S01]  /*5bc0*/  LOP3.LUT R5, R3.reuse, 0xe6, RZ, 0xfc, !PT ;  /* 0x000000e603057812 */ /* 0x040fe200078efcff */
[----:B------:R-:W-:Y:S01]  /*5bd0*/  @!P0 IMAD.IADD R114, R114, 0x1, -R8 ;  /* 0x0000000172728824 */ /* 0x000fe200078e0a08 */
[----:B------:R-:W-:Y:S01]  /*5be0*/  LOP3.LUT R121, R3, 0xec, RZ, 0xfc, !PT ;  /* 0x000000ec03797812 */ /* 0x000fe200078efcff */
[----:B------:R-:W-:Y:S01]  /*5bf0*/  @!P4 IMAD.MOV R113, RZ, RZ, -R113 ;  /* 0x000000ffff71c224 */ /* 0x000fe200078e0a71 */
[C---:B------:R-:W-:Y:S01]  /*5c00*/  ISETP.GT.U32.AND P4, PT, R8.reuse, R116, PT ;  /* 0x000000740800720c */ /* 0x040fe20003f84070 */
[----:B------:R-:W-:Y:S01]  /*5c10*/  @!P5 IMAD.MOV R110, RZ, RZ, -R110 ;  /* 0x000000ffff6ed224 */ /* 0x000fe200078e0a6e */
[C---:B------:R-:W-:Y:S01]  /*5c20*/  ISETP.GT.U32.AND P5, PT, R8.reuse, R114, PT ;  /* 0x000000720800720c */ /* 0x040fe20003fa4070 */
[----:B------:R-:W-:Y:S01]  /*5c30*/  @!P1 IMAD.MOV R107, RZ, RZ, -R107 ;  /* 0x000000ffff6b9224 */ /* 0x000fe200078e0a6b */
[----:B------:R-:W-:Y:S01]  /*5c40*/  ISETP.GT.U32.AND P1, PT, R8, R111, PT ;  /* 0x0000006f0800720c */ /* 0x000fe20003f24070 */
[----:B------:R-:W-:Y:S01]  /*5c50*/  @!P6 IMAD.MOV R109, RZ, RZ, -R109 ;  /* 0x000000ffff6de224 */ /* 0x000fe200078e0a6d */
[----:B------:R-:W-:Y:S01]  /*5c60*/  ISETP.GE.AND P6, PT, R117, RZ, PT ;  /* 0x000000ff7500720c */ /* 0x000fe20003fc6270 */
[----:B------:R-:W-:Y:S01]  /*5c70*/  IMAD.MOV R6, RZ, RZ, -R6 ;  /* 0x000000ffff067224 */ /* 0x000fe200078e0a06 */
[----:B------:R-:W-:Y:S01]  /*5c80*/  IABS R117, R5 ;  /* 0x0000000500757213 */ /* 0x000fe20000000000 */
[----:B------:R-:W-:-:S04]  /*5c90*/  IMAD.HI.U32 R125, R4, R124, RZ ;  /* 0x0000007c047d7227 */ /* 0x000fc800078e00ff */
[--C-:B------:R-:W-:Y:S02]  /*5ca0*/  @!P4 IMAD.IADD R116, R116, 0x1, -R8.reuse ;  /* 0x000000017474c824 */ /* 0x100fe400078e0a08 */
[----:B------:R-:W-:Y:S01]  /*5cb0*/  @!P5 IMAD.IADD R114, R114, 0x1, -R8 ;  /* 0x000000017272d824 */ /* 0x000fe200078e0a08 */
[----:B------:R-:W-:Y:S01]  /*5cc0*/  ISETP.GE.AND P5, PT, R5, RZ, PT ;  /* 0x000000ff0500720c */ /* 0x000fe20003fa6270 */
[C---:B------:R-:W-:Y:S01]  /*5cd0*/  IMAD R115, R8.reuse, R6, R115 ;  /* 0x0000000608737224 */ /* 0x040fe200078e0273 */
[----:B------:R-:W-:Y:S01]  /*5ce0*/  ISETP.GT.U32.AND P4, PT, R8, R116, PT ;  /* 0x000000740800720c */ /* 0x000fe20003f84070 */
[----:B------:R-:W-:Y:S01]  /*5cf0*/  IMAD.HI.U32 R5, R4, R117, RZ ;  /* 0x0000007504057227 */ /* 0x000fe200078e00ff */
[----:B------:R-:W-:Y:S02]  /*5d00*/  LOP3.LUT R6, R3, 0xe8, RZ, 0xfc, !PT ;  /* 0x000000e803067812 */ /* 0x000fe400078efcff */
[----:B------:R-:W-:Y:S01]  /*5d10*/  ISETP.GT.U32.AND P0, PT, R8, R115, PT ;  /* 0x000000730800720c */ /* 0x000fe20003f04070 */
[----:B------:R-:W-:-:S02]  /*5d20*/  IMAD.MOV R5, RZ, RZ, -R5 ;  /* 0x000000ffff057224 */ /* 0x000fc400078e0a05 */
[--C-:B------:R-:W-:Y:S01]  /*5d30*/  @!P1 IMAD.IADD R111, R111, 0x1, -R8.reuse ;  /* 0x000000016f6f9824 */ /* 0x100fe200078e0a08 */
[----:B------:R-:W-:Y:S01]  /*5d40*/  ISETP.GE.AND P1, PT, R120, RZ, PT ;  /* 0x000000ff7800720c */ /* 0x000fe20003f26270 */
[----:B------:R-:W-:Y:S01]  /*5d50*/  IMAD R117, R8, R5, R117 ;  /* 0x0000000508757224 */ /* 0x000fe200078e0275 */
[----:B------:R-:W-:Y:S01]  /*5d60*/  IABS R120, R121 ;  /* 0x0000007900787213 */ /* 0x000fe20000000000 */
[----:B------:R-:W-:Y:S01]  /*5d70*/  @!P6 IMAD.MOV R111, RZ, RZ, -R111 ;  /* 0x000000ffff6fe224 */ /* 0x000fe200078e0a6f */
[----:B------:R-:W-:Y:S01]  /*5d80*/  ISETP.GE.AND P6, PT, R118, RZ, PT ;  /* 0x000000ff7600720c */ /* 0x000fe20003fc6270 */
[----:B------:R-:W-:Y:S01]  /*5d90*/  @!P4 IMAD.IADD R116, R116, 0x1, -R8 ;  /* 0x000000017474c824 */ /* 0x000fe200078e0a08 */
[----:B------:R-:W-:Y:S01]  /*5da0*/  ISETP.GT.U32.AND P4, PT, R8, R117, PT ;  /* 0x000000750800720c */ /* 0x000fe20003f84070 */
[----:B------:R-:W-:Y:S01]  /*5db0*/  @!P3 IMAD.MOV R114, RZ, RZ, -R114 ;  /* 0x000000ffff72b224 */ /* 0x000fe200078e0a72 */
[----:B------:R-:W-:Y:S01]  /*5dc0*/  IABS R118, R6 ;  /* 0x0000000600767213 */ /* 0x000fe20000000000 */
[----:B------:R-:W-:Y:S01]  /*5dd0*/  @!P0 IMAD.IADD R115, R115, 0x1, -R8 ;  /* 0x0000000173738824 */ /* 0x000fe200078e0a08 */
[----:B------:R-:W-:-:S03]  /*5de0*/  ISETP.GE.AND P3, PT, R6, RZ, PT ;  /* 0x000000ff0600720c */ /* 0x000fc60003f66270 */
[----:B------:R-:W-:Y:S01]  /*5df0*/  @!P1 IMAD.MOV R112, RZ, RZ, -R112 ;  /* 0x000000ffff709224 */ /* 0x000fe200078e0a70 */
[----:B------:R-:W-:Y:S01]  /*5e00*/  ISETP.GE.AND P1, PT, R7, RZ, PT ;  /* 0x000000ff0700720c */ /* 0x000fe20003f26270 */
[----:B------:R-:W-:Y:S01]  /*5e10*/  IMAD.HI.U32 R6, R4, R118, RZ ;  /* 0x0000007604067227 */ /* 0x000fe200078e00ff */
[C---:B------:R-:W-:Y:S02]  /*5e20*/  ISETP.GT.U32.AND P0, PT, R8.reuse, R115, PT ;  /* 0x000000730800720c */ /* 0x040fe40003f04070 */
[----:B------:R-:W-:Y:S01]  /*5e30*/  LOP3.LUT R7, R3, 0xea, RZ, 0xfc, !PT ;  /* 0x000000ea03077812 */ /* 0x000fe200078efcff */
[----:B------:R-:W-:Y:S01]  /*5e40*/  @!P4 IMAD.IADD R117, R117, 0x1, -R8 ;  /* 0x000000017575c824 */ /* 0x000fe200078e0a08 */
[----:B------:R-:W-:Y:S01]  /*5e50*/  IABS R3, R10 ;  /* 0x0000000a00037213 */ /* 0x000fe20000000000 */
[----:B------:R-:W-:Y:S01]  /*5e60*/  IMAD.MOV R5, RZ, RZ, -R6 ;  /* 0x000000ffff057224 */ /* 0x000fe200078e0a06 */
[----:B------:R-:W-:Y:S02]  /*5e70*/  IABS R119, R7 ;  /* 0x0000000700777213 */ /* 0x000fe40000000000 */
[C---:B------:R-:W-:Y:S01]  /*5e80*/  ISETP.GT.U32.AND P4, PT, R8.reuse, R117, PT ;  /* 0x000000750800720c */ /* 0x040fe20003f84070 */
[----:B------:R-:W-:-:S02]  /*5e90*/  IMAD R118, R8, R5, R118 ;  /* 0x0000000508767224 */ /* 0x000fc400078e0276 */
[----:B------:R-:W-:-:S04]  /*5ea0*/  IMAD.HI.U32 R6, R4, R119, RZ ;  /* 0x0000007704067227 */ /* 0x000fc800078e00ff */
[----:B------:R-:W-:Y:S01]  /*5eb0*/  @!P0 IMAD.IADD R115, R115, 0x1, -R8 ;  /* 0x0000000173738824 */ /* 0x000fe200078e0a08 */
[----:B------:R-:W-:Y:S01]  /*5ec0*/  ISETP.GE.AND P0, PT, R7, RZ, PT ;  /* 0x000000ff0700720c */ /* 0x000fe20003f06270 */
[----:B------:R-:W-:Y:S02]  /*5ed0*/  IMAD.MOV R5, RZ, RZ, -R6 ;  /* 0x000000ffff057224 */ /* 0x000fe400078e0a06 */
[----:B------:R-:W-:Y:S01]  /*5ee0*/  @!P6 IMAD.MOV R115, RZ, RZ, -R115 ;  /* 0x000000ffff73e224 */ /* 0x000fe200078e0a73 */
[----:B------:R-:W-:Y:S01]  /*5ef0*/  ISETP.GE.AND P6, PT, R121, RZ, PT ;  /* 0x000000ff7900720c */ /* 0x000fe20003fc6270 */
[C---:B------:R-:W-:Y:S01]  /*5f00*/  IMAD R119, R8.reuse, R5, R119 ;  /* 0x0000000508777224 */ /* 0x040fe200078e0277 */
[----:B------:R-:W-:Y:S01]  /*5f10*/  IABS R121, R0 ;  /* 0x0000000000797213 */ /* 0x000fe20000000000 */
[----:B------:R-:W-:Y:S01]  /*5f20*/  @!P1 IMAD.MOV R116, RZ, RZ, -R116 ;  /* 0x000000ffff749224 */ /* 0x000fe200078e0a74 */
[----:B------:R-:W-:Y:S01]  /*5f30*/  ISETP.GT.U32.AND P1, PT, R8, R118, PT ;  /* 0x000000760800720c */ /* 0x000fe20003f24070 */
[----:B------:R-:W-:-:S04]  /*5f40*/  IMAD.HI.U32 R7, R4, R120, RZ ;  /* 0x0000007804077227 */ /* 0x000fc800078e00ff */
[----:B------:R-:W-:Y:S01]  /*5f50*/  @!P4 IMAD.IADD R117, R117, 0x1, -R8 ;  /* 0x000000017575c824 */ /* 0x000fe200078e0a08 */
[----:B------:R-:W-:Y:S01]  /*5f60*/  ISETP.GT.U32.AND P4, PT, R8, R119, PT ;  /* 0x000000770800720c */ /* 0x000fe20003f84070 */
[----:B------:R-:W-:-:S04]  /*5f70*/  IMAD.HI.U32 R5, R4, R121, RZ ;  /* 0x0000007904057227 */ /* 0x000fc800078e00ff */
[----:B------:R-:W-:Y:S02]  /*5f80*/  IMAD.MOV R6, RZ, RZ, -R7 ;  /* 0x000000ffff067224 */ /* 0x000fe400078e0a07 */
[----:B------:R-:W-:Y:S02]  /*5f90*/  IMAD.MOV R5, RZ, RZ, -R5 ;  /* 0x000000ffff057224 */ /* 0x000fe400078e0a05 */
[----:B------:R-:W-:Y:S02]  /*5fa0*/  IMAD R120, R8, R6, R120 ;  /* 0x0000000608787224 */ /* 0x000fe400078e0278 */
[--C-:B------:R-:W-:Y:S02]  /*5fb0*/  @!P1 IMAD.IADD R118, R118, 0x1, -R8.reuse ;  /* 0x0000000176769824 */ /* 0x100fe400078e0a08 */
[C---:B------:R-:W-:Y:S02]  /*5fc0*/  IMAD R121, R8.reuse, R5, R121 ;  /* 0x0000000508797224 */ /* 0x040fe400078e0279 */
[----:B------:R-:W-:Y:S01]  /*5fd0*/  @!P5 IMAD.MOV R117, RZ, RZ, -R117 ;  /* 0x000000ffff75d224 */ /* 0x000fe200078e0a75 */
[C---:B------:R-:W-:Y:S01]  /*5fe0*/  ISETP.GT.U32.AND P5, PT, R8.reuse, R120, PT ;  /* 0x000000780800720c */ /* 0x040fe20003fa4070 */
[----:B------:R-:W-:Y:S01]  /*5ff0*/  @!P4 IMAD.IADD R119, R119, 0x1, -R8 ;  /* 0x000000017777c824 */ /* 0x000fe200078e0a08 */
[----:B------:R-:W-:Y:S01]  /*6000*/  ISETP.GT.U32.AND P1, PT, R8, R118, PT ;  /* 0x000000760800720c */ /* 0x000fe20003f24070 */
[----:B------:R-:W-:Y:S01]  /*6010*/  IMAD.HI.U32 R6, R4, R122, RZ ;  /* 0x0000007a04067227 */ /* 0x000fe200078e00ff */
[----:B------:R-:W-:-:S03]  /*6020*/  ISETP.GT.U32.AND P4, PT, R8, R121, PT ;  /* 0x000000790800720c */ /* 0x000fc60003f84070 */
[----:B------:R-:W-:-:S04]  /*6030*/  IMAD.HI.U32 R7, R4, R123, RZ ;  /* 0x0000007b04077227 */ /* 0x000fc800078e00ff */
[----:B------:R-:W-:Y:S02]  /*6040*/  IMAD.MOV R6, RZ, RZ, -R6 ;  /* 0x000000ffff067224 */ /* 0x000fe400078e0a06 */
[--C-:B------:R-:W-:Y:S01]  /*6050*/  @!P5 IMAD.IADD R120, R120, 0x1, -R8.reuse ;  /* 0x000000017878d824 */ /* 0x100fe200078e0a08 */
[----:B------:R-:W-:Y:S01]  /*6060*/  ISETP.GT.U32.AND P5, PT, R8, R119, PT ;  /* 0x000000770800720c */ /* 0x000fe20003fa4070 */
[--C-:B------:R-:W-:Y:S01]  /*6070*/  @!P1 IMAD.IADD R118, R118, 0x1, -R8.reuse ;  /* 0x0000000176769824 */ /* 0x100fe200078e0a08 */
[----:B------:R-:W-:Y:S01]  /*6080*/  ISETP.GE.AND P1, PT, R0, RZ, PT ;  /* 0x000000ff0000720c */ /* 0x000fe20003f26270 */
[----:B------:R-:W-:Y:S01]  /*6090*/  @!P4 IMAD.IADD R121, R121, 0x1, -R8 ;  /* 0x000000017979c824 */ /* 0x000fe200078e0a08 */
[C---:B------:R-:W-:Y:S01]  /*60a0*/  ISETP.GT.U32.AND P4, PT, R8.reuse, R120, PT ;  /* 0x000000780800720c */ /* 0x040fe20003f84070 */
[----:B------:R-:W-:Y:S02]  /*60b0*/  @!P3 IMAD.MOV R118, RZ, RZ, -R118 ;  /* 0x000000ffff76b224 */ /* 0x000fe400078e0a76 */
[----:B------:R-:W-:Y:S01]  /*60c0*/  IMAD.MOV R7, RZ, RZ, -R7 ;  /* 0x000000ffff077224 */ /* 0x000fe200078e0a07 */
[C---:B------:R-:W-:Y:S01]  /*60d0*/  ISETP.GT.U32.AND P3, PT, R8.reuse, R121, PT ;  /* 0x000000790800720c */ /* 0x040fe20003f64070 */
[C---:B------:R-:W-:Y:S01]  /*60e0*/  IMAD R122, R8.reuse, R6, R122 ;  /* 0x00000006087a7224 */ /* 0x040fe200078e027a */
[----:B------:R-:W-:Y:S01]  /*60f0*/  IABS R6, R64 ;  /* 0x0000004000067213 */ /* 0x000fe20000000000 */
[----:B------:R-:W-:Y:S01]  /*6100*/  IMAD.MOV R5, RZ, RZ, -R125 ;  /* 0x000000ffff057224 */ /* 0x000fe200078e0a7d */
[----:B------:R-:W-:Y:S01]  /*6110*/  IABS R125, R11 ;  /* 0x0000000b007d7213 */ /* 0x000fe20000000000 */
[----:B------:R-:W-:-:S02]  /*6120*/  IMAD R123, R8, R7, R123 ;  /* 0x00000007087b7224 */ /* 0x000fc400078e027b */
[----:B------:R-:W-:Y:S01]  /*6130*/  @!P5 IMAD.IADD R119, R119, 0x1, -R8 ;  /* 0x000000017777d824 */ /* 0x000fe200078e0a08 */
[C---:B------:R-:W-:Y:S01]  /*6140*/  ISETP.GT.U32.AND P5, PT, R8.reuse, R122, PT ;  /* 0x0000007a0800720c */ /* 0x040fe20003fa4070 */
[----:B------:R-:W-:Y:S02]  /*6150*/  IMAD R124, R8, R5, R124 ;  /* 0x00000005087c7224 */ /* 0x000fe400078e027c */
[--C-:B------:R-:W-:Y:S01]  /*6160*/  @!P4 IMAD.IADD R120, R120, 0x1, -R8.reuse ;  /* 0x000000017878c824 */ /* 0x100fe200078e0a08 */
[C---:B------:R-:W-:Y:S01]  /*6170*/  ISETP.GT.U32.AND P4, PT, R8.reuse, R123, PT ;  /* 0x0000007b0800720c */ /* 0x040fe20003f84070 */
[----:B------:R-:W-:Y:S01]  /*6180*/  @!P3 IMAD.IADD R121, R121, 0x1, -R8 ;  /* 0x000000017979b824 */ /* 0x000fe200078e0a08 */
[----:B------:R-:W-:Y:S01]  /*6190*/  ISETP.GT.U32.AND P3, PT, R8, R124, PT ;  /* 0x0000007c0800720c */ /* 0x000fe20003f64070 */
[----:B------:R-:W-:-:S04]  /*61a0*/  IMAD.HI.U32 R7, R4, R3, RZ ;  /* 0x0000000304077227 */ /* 0x000fc800078e00ff */
[----:B------:R-:W-:Y:S01]  /*61b0*/  @!P1 IMAD.MOV R121, RZ, RZ, -R121 ;  /* 0x000000ffff799224 */ /* 0x000fe200078e0a79 */
[----:B------:R-:W-:Y:S01]  /*61c0*/  ISETP.GE.AND P1, PT, R2, RZ, PT ;  /* 0x000000ff0200720c */ /* 0x000fe20003f26270 */
[----:B------:R-:W-:Y:S01]  /*61d0*/  @!P5 IMAD.IADD R122, R122, 0x1, -R8 ;  /* 0x000000017a7ad824 */ /* 0x000fe200078e0a08 */
[----:B------:R-:W0:Y:S01]  /*61e0*/  S2R R2, SR_TID.X ;  /* 0x0000000000027919 */ /* 0x000e220000002100 */
[----:B------:R-:W-:Y:S01]  /*61f0*/  IMAD.HI.U32 R5, R4, R125, RZ ;  /* 0x0000007d04057227 */ /* 0x000fe200078e00ff */
[----:B------:R-:W-:-:S03]  /*6200*/  ISETP.GE.AND P5, PT, R13, RZ, PT ;  /* 0x000000ff0d00720c */ /* 0x000fc60003fa6270 */
[----:B------:R-:W-:Y:S02]  /*6210*/  IMAD.MOV R0, RZ, RZ, -R7 ;  /* 0x000000ffff007224 */ /* 0x000fe400078e0a07 */
[--C-:B------:R-:W-:Y:S01]  /*6220*/  @!P4 IMAD.IADD R123, R123, 0x1, -R8.reuse ;  /* 0x000000017b7bc824 */ /* 0x100fe200078e0a08 */
[C---:B------:R-:W-:Y:S01]  /*6230*/  ISETP.GT.U32.AND P4, PT, R8.reuse, R122, PT ;  /* 0x0000007a0800720c */ /* 0x040fe20003f84070 */
[----:B------:R-:W-:Y:S02]  /*6240*/  IMAD.MOV R5, RZ, RZ, -R5 ;  /* 0x000000ffff057224 */ /* 0x000fe400078e0a05 */
[----:B------:R-:W-:Y:S02]  /*6250*/  IMAD R3, R8, R0, R3 ;  /* 0x0000000008037224 */ /* 0x000fe400078e0203 */
[----:B------:R-:W-:Y:S01]  /*6260*/  @!P3 IMAD.IADD R124, R124, 0x1, -R8 ;  /* 0x000000017c7cb824 */ /* 0x000fe200078e0a08 */
[----:B------:R-:W1:Y:S01]  /*6270*/  LDS R0, [UR9] ;  /* 0x00000009ff007984 */ /* 0x000e620008000800 */
[C---:B------:R-:W-:Y:S01]  /*6280*/  IMAD R125, R8.reuse, R5, R125 ;  /* 0x00000005087d7224 */ /* 0x040fe200078e027d */
[----:B------:R-:W-:Y:S01]  /*6290*/  ISETP.GT.U32.AND P3, PT, R8, R123, PT ;  /* 0x0000007b0800720c */ /* 0x000fe20003f64070 */
[----:B------:R-:W-:-:S04]  /*62a0*/  IMAD.HI.U32 R5, R4, R6, RZ ;  /* 0x0000000604057227 */ /* 0x000fc800078e00ff */
[----:B------:R-:W-:Y:S01]  /*62b0*/  @!P6 IMAD.MOV R120, RZ, RZ, -R120 ;  /* 0x000000ffff78e224 */ /* 0x000fe200078e0a78 */
[----:B------:R-:W-:Y:S01]  /*62c0*/  ISETP.GT.U32.AND P6, PT, R8, R125, PT ;  /* 0x0000007d0800720c */ /* 0x000fe20003fc4070 */
[----:B------:R-:W-:Y:S02]  /*62d0*/  IMAD.MOV R5, RZ, RZ, -R5 ;  /* 0x000000ffff057224 */ /* 0x000fe400078e0a05 */
[----:B------:R-:W-:Y:S01]  /*62e0*/  @!P4 IMAD.IADD R122, R122, 0x1, -R8 ;  /* 0x000000017a7ac824 */ /* 0x000fe200078e0a08 */
[C---:B------:R-:W-:Y:S01]  /*62f0*/  ISETP.GT.U32.AND P4, PT, R8.reuse, R3, PT ;  /* 0x000000030800720c */ /* 0x040fe20003f84070 */
[C---:B------:R-:W-:Y:S02]  /*6300*/  IMAD R6, R8.reuse, R5, R6 ;  /* 0x0000000508067224 */ /* 0x040fe400078e0206 */
[----:B------:R-:W-:Y:S02]  /*6310*/  @!P3 IMAD.IADD R123, R123, 0x1, -R8 ;  /* 0x000000017b7bb824 */ /* 0x000fe400078e0a08 */
[----:B------:R-:W-:Y:S01]  /*6320*/  @!P0 IMAD.MOV R119, RZ, RZ, -R119 ;  /* 0x000000ffff778224 */ /* 0x000fe200078e0a77 */
[C---:B------:R-:W-:Y:S01]  /*6330*/  ISETP.GT.U32.AND P3, PT, R8.reuse, R6, PT ;  /* 0x000000060800720c */ /* 0x040fe20003f64070 */
[----:B------:R-:W-:Y:S01]  /*6340*/  @!P5 IMAD.MOV R122, RZ, RZ, -R122 ;  /* 0x000000ffff7ad224 */ /* 0x000fe200078e0a7a */
[C---:B------:R-:W-:Y:S01]  /*6350*/  ISETP.GT.U32.AND P0, PT, R8.reuse, R124, PT ;  /* 0x0000007c0800720c */ /* 0x040fe20003f04070 */
[----:B------:R-:W-:Y:S01]  /*6360*/  @!P6 IMAD.IADD R125, R125, 0x1, -R8 ;  /* 0x000000017d7de824 */ /* 0x000fe200078e0a08 */
[----:B0-----:R-:W-:Y:S01]  /*6370*/  SHF.R.U32.HI R2, RZ, 0x5, R2 ;  /* 0x00000005ff027819 */ /* 0x001fe20000011602 */
[----:B------:R-:W-:Y:S01]  /*6380*/  IMAD.MOV.U32 R7, RZ, RZ, R12 ;  /* 0x000000ffff077224 */ /* 0x000fe200078e000c */
[----:B------:R-:W-:Y:S01]  /*6390*/  ISETP.GE.AND P5, PT, R9, RZ, PT ;  /* 0x000000ff0900720c */ /* 0x000fe20003fa6270 */
[----:B------:R-:W-:Y:S01]  /*63a0*/  @!P4 IMAD.IADD R3, R3, 0x1, -R8 ;  /* 0x000000010303c824 */ /* 0x000fe200078e0a08 */
[----:B------:R-:W-:Y:S01]  /*63b0*/  ISETP.GT.U32.AND P6, PT, R8, R125, PT ;  /* 0x0000007d0800720c */ /* 0x000fe20003fc4070 */
[----:B------:R-:W-:Y:S01]  /*63c0*/  IMAD.SHL.U32 R9, R2, 0x200000, RZ ;  /* 0x0020000002097824 */ /* 0x000fe200078e00ff */
[----:B------:R-:W-:Y:S01]  /*63d0*/  ISETP.GE.AND P4, PT, R11, RZ, PT ;  /* 0x000000ff0b00720c */ /* 0x000fe20003f86270 */
[----:B------:R-:W-:-:S03]  /*63e0*/  IMAD.HI.U32 R4, R4, R7, RZ ;  /* 0x0000000704047227 */ /* 0x000fc600078e00ff */
[----:B--2---:R-:W-:Y:S01]  /*63f0*/  LOP3.LUT R16, R9, 0x600000, RZ, 0xc0, !PT ;  /* 0x0060000009107812 */ /* 0x004fe200078ec0ff */
[--C-:B------:R-:W-:Y:S01]  /*6400*/  @!P3 IMAD.IADD R6, R6, 0x1, -R8.reuse ;  /* 0x000000010606b824 */ /* 0x100fe200078e0a08 */
[----:B------:R-:W-:Y:S01]  /*6410*/  ISETP.GT.U32.AND P3, PT, R8, R3, PT ;  /* 0x000000030800720c */ /* 0x000fe20003f64070 */
[----:B------:R-:W2:Y:S01]  /*6420*/  LDL.LU R9, [R1+0x24] ;  /* 0x0000240001097983 */ /* 0x000ea20000300800 */
[----:B------:R-:W-:Y:S02]  /*6430*/  @!P0 IMAD.IADD R124, R124, 0x1, -R8 ;  /* 0x000000017c7c8824 */ /* 0x000fe400078e0a08 */
[----:B------:R-:W-:Y:S01]  /*6440*/  IMAD.MOV R4, RZ, RZ, -R4 ;  /* 0x000000ffff047224 */ /* 0x000fe200078e0a04 */
[----:B------:R-:W3:Y:S01]  /*6450*/  LDL.LU R15, [R1+0x20] ;  /* 0x00002000010f7983 */ /* 0x000ee20000300800 */
[----:B------:R-:W-:Y:S02]  /*6460*/  @!P6 IMAD.IADD R125, R125, 0x1, -R8 ;  /* 0x000000017d7de824 */ /* 0x000fe400078e0a08 */
[----:B------:R-:W-:Y:S01]  /*6470*/  @!P5 IMAD.MOV R124, RZ, RZ, -R124 ;  /* 0x000000ffff7cd224 */ /* 0x000fe200078e0a7c */
[----:B------:R-:W4:Y:S01]  /*6480*/  LDL.LU R14, [R1+0x1c] ;  /* 0x00001c00010e7983 */ /* 0x000f220000300800 */
[----:B------:R-:W-:Y:S01]  /*6490*/  ISETP.GE.AND P6, PT, R10, RZ, PT ;  /* 0x000000ff0a00720c */ /* 0x000fe20003fc6270 */
[----:B------:R-:W-:-:S02]  /*64a0*/  IMAD R7, R8, R4, R7 ;  /* 0x0000000408077224 */ /* 0x000fc400078e0207 */
[----:B------:R-:W2:Y:S01]  /*64b0*/  LDL.LU R13, [R1+0x18] ;  /* 0x00001800010d7983 */ /* 0x000ea20000300800 */
[----:B------:R-:W-:Y:S01]  /*64c0*/  ISETP.NE.U32.AND P5, PT, R2, RZ, PT ;  /* 0x000000ff0200720c */ /* 0x000fe20003fa5070 */
[----:B------:R-:W-:Y:S01]  /*64d0*/  @!P4 IMAD.MOV R125, RZ, RZ, -R125 ;  /* 0x000000ffff7dc224 */ /* 0x000fe200078e0a7d */
[----:B------:R-:W-:Y:S01]  /*64e0*/  R2UR UR10, R16 ;  /* 0x00000000100a72ca */ /* 0x000fe200000e0000 */
[----:B------:R-:W2:Y:S01]  /*64f0*/  LDL.LU R12, [R1+0x14] ;  /* 0x00001400010c7983 */ /* 0x000ea20000300800 */
[----:B-1----:R-:W-:Y:S01]  /*6500*/  R2UR UR8, R0 ;  /* 0x00000000000872ca */ /* 0x002fe200000e0000 */
[----:B------:R-:W-:Y:S01]  /*6510*/  @!P3 IMAD.IADD R3, R3, 0x1, -R8 ;  /* 0x000000010303b824 */ /* 0x000fe200078e0a08 */
[----:B------:R-:W-:Y:S01]  /*6520*/  ISETP.GT.U32.AND P0, PT, R8, R7, PT ;  /* 0x000000070800720c */ /* 0x000fe20003f04070 */
[----:B------:R-:W2:Y:S01]  /*6530*/  LDL.LU R11, [R1+0x10] ;  /* 0x00001000010b7983 */ /* 0x000ea20000300800 */
[----:B------:R-:W-:Y:S01]  /*6540*/  ISETP.GE.AND P4, PT, R64, RZ, PT ;  /* 0x000000ff4000720c */ /* 0x000fe20003f86270 */
[----:B------:R-:W-:Y:S01]  /*6550*/  @!P1 IMAD.MOV R123, RZ, RZ, -R123 ;  /* 0x000000ffff7b9224 */ /* 0x000fe200078e0a7b */
[----:B------:R-:W0:Y:S01]  /*6560*/  LDC.64 R4, c[0x0][0x3a0] ;  /* 0x0000e800ff047b82 */ /* 0x000e220000000a00 */
[----:B------:R-:W2:Y:S07]  /*6570*/  LDL.LU R10, [R1+0xc] ;  /* 0x00000c00010a7983 */ /* 0x000eae0000300800 */
[----:B------:R-:W-:Y:S01]  /*6580*/  BAR.SYNC.DEFER_BLOCKING 0x0 ;  /* 0x0000000000007b1d */ /* 0x000fe20000010000 */
[----:B------:R-:W-:-:S05]  /*6590*/  ISETP.GE.AND P3, PT, R65, RZ, PT ;  /* 0x000000ff4100720c */ /* 0x000fca0003f66270 */
[----:B------:R-:W2:Y:S04]  /*65a0*/  LDL.LU R2, [R1+0x8] ;  /* 0x0000080001027983 */ /* 0x000ea80000300800 */
[----:B------:R-:W2:Y:S04]  /*65b0*/  LDL.LU R16, [R1+0x67c] ;  /* 0x00067c0001107983 */ /* 0x000ea80000300800 */
[----:B------:R-:W2:Y:S04]  /*65c0*/  LDL.LU R0, [R1+0x678] ;  /* 0x0006780001007983 */ /* 0x000ea80000300800 */
[----:B------:R-:W2:Y:S04]  /*65d0*/  LDL.LU R64, [R1+0x674] ;  /* 0x0006740001407983 */ /* 0x000ea80000300800 */
[----:B------:R-:W2:Y:S01]  /*65e0*/  LDL.LU R65, [R1+0x670] ;  /* 0x0006700001417983 */ /* 0x000ea20000300800 */
[----:B------:R-:W-:Y:S01]  /*65f0*/  @!P0 IMAD.IADD R7, R7, 0x1, -R8 ;  /* 0x0000000107078824 */ /* 0x000fe200078e0a08 */
[----:B------:R-:W-:-:S04]  /*6600*/  ISETP.GT.U32.AND P0, PT, R8, R6, PT ;  /* 0x000000060800720c */ /* 0x000fc80003f04070 */
[----:B------:R-:W-:Y:S01]  /*6610*/  ISETP.GT.U32.AND P1, PT, R8, R7, PT ;  /* 0x000000070800720c */ /* 0x000fe20003f24070 */
[----:B------:R-:W-:-:S08]  /*6620*/  @!P6 IMAD.MOV R3, RZ, RZ, -R3 ;  /* 0x000000ffff03e224 */ /* 0x000fd000078e0a03 */
[----:B------:R-:W-:-:S04]  /*6630*/  @!P0 IMAD.IADD R6, R6, 0x1, -R8 ;  /* 0x0000000106068824 */ /* 0x000fc800078e0a08 */
[----:B------:R-:W-:Y:S01]  /*6640*/  @!P1 IMAD.IADD R7, R7, 0x1, -R8 ;  /* 0x0000000107079824 */ /* 0x000fe200078e0a08 */
[----:B--2---:R-:W-:Y:S02]  /*6650*/  ISETP.NE.AND P6, PT, R65, RZ, PT ;  /* 0x000000ff4100720c */ /* 0x004fe40003fc5270 */
[----:B------:R-:W-:-:S04]  /*6660*/  LOP3.LUT R8, RZ, R65, RZ, 0x33, !PT ;  /* 0x00000041ff087212 */ /* 0x000fc800078e33ff */
[----:B------:R-:W-:Y:S02]  /*6670*/  SEL R9, R8, R9, !P6 ;  /* 0x0000000908097207 */ /* 0x000fe40007000000 */
[----:B------:R-:W-:Y:S02]  /*6680*/  ISETP.GE.AND P0, PT, R64, RZ, PT ;  /* 0x000000ff4000720c */ /* 0x000fe40003f06270 */
[----:B------:R-:W2:Y:S04]  /*6690*/  LDL.LU R64, [R1+0x66c] ;  /* 0x00066c0001407983 */ /* 0x000ea80000300800 */
[----:B------:R1:W-:Y:S04]  /*66a0*/  STL [R1+0x24], R9 ;  /* 0x0000240901007387 */ /* 0x0003e80000100800 */
[----:B-1----:R-:W2:Y:S01]  /*66b0*/  LDL.LU R9, [R1+0x668] ;  /* 0x0006680001097983 */ /* 0x002ea20000300800 */
[----:B---3--:R-:W-:-:S02]  /*66c0*/  SEL R15, R8, R15, !P6 ;  /* 0x0000000f080f7207 */ /* 0x008fc40007000000 */
[C---:B----4-:R-:W-:Y:S02]  /*66d0*/  SEL R14, R8.reuse, R14, !P6 ;  /* 0x0000000e080e7207 */ /* 0x050fe40007000000 */
[C---:B------:R-:W-:Y:S02]  /*66e0*/  SEL R13, R8.reuse, R13, !P6 ;  /* 0x0000000d080d7207 */ /* 0x040fe40007000000 */
[C---:B------:R-:W-:Y:S02]  /*66f0*/  SEL R12, R8.reuse, R12, !P6 ;  /* 0x0000000c080c7207 */ /* 0x040fe40007000000 */
[C---:B------:R-:W-:Y:S02]  /*6700*/  SEL R11, R8.reuse, R11, !P6 ;  /* 0x0000000b080b7207 */ /* 0x040fe40007000000 */
[C---:B------:R-:W-:Y:S02]  /*6710*/  SEL R10, R8.reuse, R10, !P6 ;  /* 0x0000000a080a7207 */ /* 0x040fe40007000000 */
[----:B------:R-:W-:-:S02]  /*6720*/  SEL R2, R8, R2, !P6 ;  /* 0x0000000208027207 */ /* 0x000fc40007000000 */
[----:B--2---:R-:W-:-:S05]  /*6730*/  SEL R9, R8, R9, !P6 ;  /* 0x0000000908097207 */ /* 0x004fca0007000000 */
[----:B------:R1:W-:Y:S04]  /*6740*/  STL [R1+0x338], R9 ;  /* 0x0003380901007387 */ /* 0x0003e80000100800 */
[----:B-1----:R-:W2:Y:S04]  /*6750*/  LDL.LU R9, [R1+0x4] ;  /* 0x0000040001097983 */ /* 0x002ea80000300800 */
[----:B------:R1:W-:Y:S04]  /*6760*/  STL [R1+0x64], R15 ;  /* 0x0000640f01007387 */ /* 0x0003e80000100800 */
[----:B-1----:R-:W3:Y:S04]  /*6770*/  LDL.LU R15, [R1+0x664] ;  /* 0x00066400010f7983 */ /* 0x002ee80000300800 */
[----:B------:R1:W-:Y:S04]  /*6780*/  STL [R1+0x324], R14 ;  /* 0x0003240e01007387 */ /* 0x0003e80000100800 */
[----:B-1----:R-:W4:Y:S04]  /*6790*/  LDL.LU R14, [R1+0x660] ;  /* 0x00066000010e7983 */ /* 0x002f280000300800 */
[----:B------:R1:W-:Y:S04]  /*67a0*/  STL [R1+0x320], R13 ;  /* 0x0003200d01007387 */ /* 0x0003e80000100800 */
[----:B-1----:R-:W3:Y:S04]  /*67b0*/  LDL.LU R13, [R1+0x65c] ;  /* 0x00065c00010d7983 */ /* 0x002ee80000300800 */
[----:B------:R1:W-:Y:S04]  /*67c0*/  STL [R1+0x14], R12 ;  /* 0x0000140c01007387 */ /* 0x0003e80000100800 */
[----:B-1----:R-:W3:Y:S04]  /*67d0*/  LDL.LU R12, [R1+0x658] ;  /* 0x00065800010c7983 */ /* 0x002ee80000300800 */
[----:B------:R1:W-:Y:S04]  /*67e0*/  STL [R1+0x60], R11 ;  /* 0x0000600b01007387 */ /* 0x0003e80000100800 */
[----:B-1----:R-:W3:Y:S04]  /*67f0*/  LDL.LU R11, [R1+0x654] ;  /* 0x00065400010b7983 */ /* 0x002ee80000300800 */
[----:B------:R1:W-:Y:S04]  /*6800*/  STL [R1+0x31c], R10 ;  /* 0x00031c0a01007387 */ /* 0x0003e80000100800 */
[----:B-1----:R-:W3:Y:S04]  /*6810*/  LDL.LU R10, [R1+0x650] ;  /* 0x00065000010a7983 */ /* 0x002ee80000300800 */
[----:B------:R1:W-:Y:S04]  /*6820*/  STL [R1+0x318], R2 ;  /* 0x0003180201007387 */ /* 0x0003e80000100800 */
[----:B-1----:R-:W3:Y:S01]  /*6830*/  LDL.LU R2, [R1+0x64c] ;  /* 0x00064c0001027983 */ /* 0x002ee20000300800 */
[----:B--2---:R-:W-:-:S05]  /*6840*/  SEL R9, R8, R9, !P6 ;  /* 0x0000000908097207 */ /* 0x004fca0007000000 */
[----:B------:R3:W-:Y:S02]  /*6850*/  STL [R1+0x4], R9 ;  /* 0x0000040901007387 */ /* 0x0007e40000100800 */
[C---:B---3--:R-:W-:Y:S02]  /*6860*/  SEL R9, R8.reuse, R2, !P6 ;  /* 0x0000000208097207 */ /* 0x048fe40007000000 */
[----:B------:R1:W5:Y:S04]  /*6870*/  LDL.LU R2, [R1+0x648] ;  /* 0x0006480001027983 */ /* 0x0003680000300800 */
[----:B------:R2:W-:Y:S02]  /*6880*/  STL [R1+0x6c], R9 ;  /* 0x00006c0901007387 */ /* 0x0005e40000100800 */
[----:B--2---:R-:W-:-:S02]  /*6890*/  SEL R9, R8, R10, !P6 ;  /* 0x0000000a08097207 */ /* 0x004fc40007000000 */
[----:B------:R-:W-:-:S03]  /*68a0*/  SEL R10, R8, R11, !P6 ;  /* 0x0000000b080a7207 */ /* 0x000fc60007000000 */
[----:B------:R2:W-:Y:S01]  /*68b0*/  STL [R1+0x304], R9 ;  /* 0x0003040901007387 */ /* 0x0005e20000100800 */
[----:B------:R-:W-:-:S03]  /*68c0*/  SEL R11, R8, R13, !P6 ;  /* 0x0000000d080b7207 */ /* 0x000fc60007000000 */
[----:B------:R4:W-:Y:S01]  /*68d0*/  STL [R1+0x300], R10 ;  /* 0x0003000a01007387 */ /* 0x0009e20000100800 */
[C---:B--2---:R-:W-:Y:S02]  /*68e0*/  SEL R9, R8.reuse, R12, !P6 ;  /* 0x0000000c08097207 */ /* 0x044fe40007000000 */
[----:B----4-:R-:W-:-:S03]  /*68f0*/  SEL R10, R8, R14, !P6 ;  /* 0x0000000e080a7207 */ /* 0x010fc60007000000 */
[----:B------:R2:W-:Y:S04]  /*6900*/  STL [R1], R9 ;  /* 0x0000000901007387 */ /* 0x0005e80000100800 */
[----:B------:R3:W-:Y:S01]  /*6910*/  STL [R1+0x68], R11 ;  /* 0x0000680b01007387 */ /* 0x0007e20000100800 */
[----:B--2---:R-:W-:-:S03]  /*6920*/  SEL R9, R8, R15, !P6 ;  /* 0x0000000f08097207 */ /* 0x004fc60007000000 */
[----:B------:R2:W-:Y:S01]  /*6930*/  STL [R1+0x2fc], R10 ;  /* 0x0002fc0a01007387 */ /* 0x0005e20000100800 */
[----:B---3--:R-:W-:-:S03]  /*6940*/  SEL R11, R8, R16, !P6 ;  /* 0x00000010080b7207 */ /* 0x008fc60007000000 */
[----:B------:R3:W-:Y:S01]  /*6950*/  STL [R1+0x2f8], R9 ;  /* 0x0002f80901007387 */ /* 0x0007e20000100800 */
[----:B--2---:R-:W-:-:S03]  /*6960*/  SEL R10, R8, R17, !P6 ;  /* 0x00000011080a7207 */ /* 0x004fc60007000000 */
[----:B------:R2:W-:Y:S01]  /*6970*/  STL [R1+0xc], R11 ;  /* 0x00000c0b01007387 */ /* 0x0005e20000100800 */
[----:B---3--:R-:W-:-:S03]  /*6980*/  SEL R9, R8, R18, !P6 ;  /* 0x0000001208097207 */ /* 0x008fc60007000000 */
[----:B------:R3:W-:Y:S04]  /*6990*/  STL [R1+0x84], R10 ;  /* 0x0000840a01007387 */ /* 0x0007e80000100800 */
[----:B------:R4:W-:Y:S01]  /*69a0*/  STL [R1+0x2e4], R9 ;  /* 0x0002e40901007387 */ /* 0x0009e20000100800 */
[C---:B--2---:R-:W-:Y:S02]  /*69b0*/  SEL R11, R8.reuse, R19, !P6 ;  /* 0x00000013080b7207 */ /* 0x044fe40007000000 */
[----:B---3--:R-:W-:-:S03]  /*69c0*/  SEL R10, R8, R20, !P6 ;  /* 0x00000014080a7207 */ /* 0x008fc60007000000 */
[----:B------:R2:W-:Y:S01]  /*69d0*/  STL [R1+0x2e0], R11 ;  /* 0x0002e00b01007387 */ /* 0x0005e20000100800 */
[----:B----4-:R-:W-:-:S03]  /*69e0*/  SEL R9, R8, R21, !P6 ;  /* 0x0000001508097207 */ /* 0x010fc60007000000 */
        /* <DEDUP_REMOVED lines=168> */
[----:B------:R3:W-:Y:S01]  /*7470*/  STL [R1+0x184], R10 ;  /* 0x0001840a01007387 */ /* 0x0007e20000100800 */
[----:B------:R-:W-:-:S03]  /*7480*/  @!P4 IMAD.MOV R6, RZ, RZ, -R6 ;  /* 0x000000ffff06c224 */ /* 0x000fc600078e0a06 */
[----:B------:R4:W-:Y:S01]  /*7490*/  STL [R1+0x170], R9 ;  /* 0x0001700901007387 */ /* 0x0009e20000100800 */
[C---:B--2---:R-:W-:Y:S01]  /*74a0*/  SEL R11, R8.reuse, R119, !P6 ;  /* 0x00000077080b7207 */ /* 0x044fe20007000000 */
[----:B------:R-:W-:Y:S01]  /*74b0*/  @!P3 IMAD.MOV R7, RZ, RZ, -R7 ;  /* 0x000000ffff07b224 */ /* 0x000fe200078e0a07 */
[----:B---3--:R-:W-:-:S03]  /*74c0*/  SEL R10, R8, R120, !P6 ;  /* 0x00000078080a7207 */ /* 0x008fc60007000000 */
[----:B------:R2:W-:Y:S01]  /*74d0*/  STL [R1+0x148], R11 ;  /* 0x0001480b01007387 */ /* 0x0005e20000100800 */
[----:B----4-:R-:W-:-:S03]  /*74e0*/  SEL R9, R8, R121, !P6 ;  /* 0x0000007908097207 */ /* 0x010fc60007000000 */
[----:B------:R3:W-:Y:S01]  /*74f0*/  STL [R1+0x16c], R10 ;  /* 0x00016c0a01007387 */ /* 0x0007e20000100800 */
[----:B------:R-:W-:Y:S02]  /*7500*/  ISETP.NE.AND P1, PT, R64, RZ, PT ;  /* 0x000000ff4000720c */ /* 0x000fe40003f25270 */
[C---:B------:R-:W-:Y:S01]  /*7510*/  SEL R119, R8.reuse, R6, !P6 ;  /* 0x0000000608777207 */ /* 0x040fe20007000000 */
[----:B------:R4:W-:Y:S01]  /*7520*/  STL [R1+0x168], R9 ;  /* 0x0001680901007387 */ /* 0x0009e20000100800 */
[C---:B--2---:R-:W-:Y:S02]  /*7530*/  SEL R11, R8.reuse, R123, !P6 ;  /* 0x0000007b080b7207 */ /* 0x044fe40007000000 */
[C---:B------:R-:W-:Y:S02]  /*7540*/  SEL R6, R8.reuse, R7, !P6 ;  /* 0x0000000708067207 */ /* 0x040fe40007000000 */
[C---:B---3--:R-:W-:Y:S01]  /*7550*/  SEL R10, R8.reuse, R124, !P6 ;  /* 0x0000007c080a7207 */ /* 0x048fe20007000000 */
[----:B------:R-:W-:Y:S01]  /*7560*/  STL [R1+0x144], R11 ;  /* 0x0001440b01007387 */ /* 0x000fe20000100800 */
[----:B----4-:R-:W-:-:S03]  /*7570*/  SEL R9, R8, R125, !P6 ;  /* 0x0000007d08097207 */ /* 0x010fc60007000000 */
[----:B------:R-:W-:Y:S01]  /*7580*/  STL [R1+0x164], R10 ;  /* 0x0001640a01007387 */ /* 0x000fe20000100800 */
[----:B------:R-:W-:Y:S01]  /*7590*/  SEL R81, R8, R3, !P6 ;  /* 0x0000000308517207 */ /* 0x000fe20007000000 */
[C---:B0-----:R-:W-:Y:S02]  /*75a0*/  VIADD R3, R4.reuse, 0xffffffed ;  /* 0xffffffed04037836 */ /* 0x041fe40000000000 */
[----:B------:R-:W-:Y:S01]  /*75b0*/  STL [R1+0x150], R9 ;  /* 0x0001500901007387 */ /* 0x000fe20000100800 */
[----:B------:R-:W-:-:S03]  /*75c0*/  VIADD R65, R4, 0xffffffec ;  /* 0xffffffec04417836 */ /* 0x000fc60000000000 */
[----:B------:R0:W-:Y:S01]  /*75d0*/  STL [R1+0x14c], R6 ;  /* 0x00014c0601007387 */ /* 0x0001e20000100800 */
[----:B------:R-:W-:Y:S01]  /*75e0*/  ISETP.GE.U32.AND P3, PT, R3, 0x7fffffae, PT ;  /* 0x7fffffae0300780c */ /* 0x000fe20003f66070 */
[----:B------:R-:W-:Y:S01]  /*75f0*/  @!P0 IMAD.MOV R0, RZ, RZ, -R0 ;  /* 0x000000ffff008224 */ /* 0x000fe200078e0a00 */
[----:B------:R-:W-:Y:S01]  /*7600*/  @!P1 LOP3.LUT R0, RZ, R64, RZ, 0x33, !PT ;  /* 0x00000040ff009212 */ /* 0x000fe200078e33ff */
[C---:B------:R-:W-:Y:S02]  /*7610*/  VIADD R3, R4.reuse, 0xffffffe8 ;  /* 0xffffffe804037836 */ /* 0x040fe40000000000 */
[----:B0-----:R-:W-:Y:S01]  /*7620*/  VIADD R6, R4, 0xffffffee ;  /* 0xffffffee04067836 */ /* 0x001fe20000000000 */
[----:B------:R-:W-:-:S04]  /*7630*/  ISETP.GE.U32.AND P1, PT, R65, 0x7fffffad, PT ;  /* 0x7fffffad4100780c */ /* 0x000fc80003f26070 */
[----:B------:R-:W-:Y:S01]  /*7640*/  ISETP.GE.U32.AND P4, PT, R6, 0x7fffffaf, PT ;  /* 0x7fffffaf0600780c */ /* 0x000fe20003f86070 */
[----:B------:R-:W-:Y:S01]  /*7650*/  VIADD R6, R4, 0xffffffe9 ;  /* 0xffffffe904067836 */ /* 0x000fe20000000000 */
[C---:B------:R-:W-:Y:S02]  /*7660*/  SEL R78, R8.reuse, R78, !P6 ;  /* 0x0000004e084e7207 */ /* 0x040fe40007000000 */
[C---:B------:R-:W-:Y:S02]  /*7670*/  SEL R82, R8.reuse, R82, !P6 ;  /* 0x0000005208527207 */ /* 0x040fe40007000000 */
[C---:B------:R-:W-:Y:S02]  /*7680*/  SEL R86, R8.reuse, R86, !P6 ;  /* 0x0000005608567207 */ /* 0x040fe40007000000 */
[C---:B------:R-:W-:Y:S02]  /*7690*/  SEL R90, R8.reuse, R90, !P6 ;  /* 0x0000005a085a7207 */ /* 0x040fe40007000000 */
[----:B------:R-:W-:-:S02]  /*76a0*/  SEL R76, R8, R94, !P6 ;  /* 0x0000005e084c7207 */ /* 0x000fc40007000000 */
[C---:B------:R-:W-:Y:S02]  /*76b0*/  SEL R77, R8.reuse, R98, !P6 ;  /* 0x00000062084d7207 */ /* 0x040fe40007000000 */
[C---:B------:R-:W-:Y:S02]  /*76c0*/  SEL R102, R8.reuse, R102, !P6 ;  /* 0x0000006608667207 */ /* 0x040fe40007000000 */
[C---:B------:R-:W-:Y:S02]  /*76d0*/  SEL R79, R8.reuse, R106, !P6 ;  /* 0x0000006a084f7207 */ /* 0x040fe40007000000 */
[C---:B------:R-:W-:Y:S02]  /*76e0*/  SEL R110, R8.reuse, R110, !P6 ;  /* 0x0000006e086e7207 */ /* 0x040fe40007000000 */
[C---:B------:R-:W-:Y:S02]  /*76f0*/  SEL R114, R8.reuse, R114, !P6 ;  /* 0x0000007208727207 */ /* 0x040fe40007000000 */
[----:B------:R-:W-:-:S02]  /*7700*/  SEL R80, R8, R118, !P6 ;  /* 0x0000007608507207 */ /* 0x000fc40007000000 */
[----:B------:R-:W-:Y:S01]  /*7710*/  SEL R83, R8, R122, !P6 ;  /* 0x0000007a08537207 */ /* 0x000fe20007000000 */
[C---:B------:R-:W-:Y:S01]  /*7720*/  VIADD R7, R4.reuse, 0xffffffef ;  /* 0xffffffef04077836 */ /* 0x040fe20000000000 */
[----:B------:R-:W-:Y:S01]  /*7730*/  ISETP.GE.U32.AND P6, PT, R3, 0x7fffffa9, PT ;  /* 0x7fffffa90300780c */ /* 0x000fe20003fc6070 */
[----:B------:R-:W-:Y:S01]  /*7740*/  VIADD R3, R4, 0xffffffea ;  /* 0xffffffea04037836 */ /* 0x000fe20000000000 */
[----:B------:R-:W-:Y:S02]  /*7750*/  SEL R30, RZ, 0x1, P1 ;  /* 0x00000001ff1e7807 */ /* 0x000fe40000800000 */
[----:B------:R-:W-:Y:S01]  /*7760*/  ISETP.GE.U32.AND P1, PT, R6, 0x7fffffaa, PT ;  /* 0x7fffffaa0600780c */ /* 0x000fe20003f26070 */
[C---:B------:R-:W-:Y:S01]  /*7770*/  VIADD R6, R4.reuse, 0xffffffeb ;  /* 0xffffffeb04067836 */ /* 0x040fe20000000000 */
[----:B------:R-:W-:Y:S02]  /*7780*/  SEL R42, RZ, 0x1fffe, P3 ;  /* 0x0001fffeff2a7807 */ /* 0x000fe40001800000 */
[----:B------:R-:W-:Y:S01]  /*7790*/  ISETP.GE.U32.AND P0, PT, R7, 0x7fffffb0, PT ;  /* 0x7fffffb00700780c */ /* 0x000fe20003f06070 */
[----:B------:R-:W-:Y:S01]  /*77a0*/  VIADD R7, R4, 0xffffffe4 ;  /* 0xffffffe404077836 */ /* 0x000fe20000000000 */
[----:B------:R-:W-:-:S02]  /*77b0*/  ISETP.GE.U32.AND P3, PT, R3, 0x7fffffab, PT ;  /* 0x7fffffab0300780c */ /* 0x000fc40003f66070 */
[----:B------:R-:W-:Y:S02]  /*77c0*/  SEL R3, RZ, 0x4, P4 ;  /* 0x00000004ff037807 */ /* 0x000fe40002000000 */
[----:B------:R-:W-:Y:S01]  /*77d0*/  ISETP.GE.U32.AND P4, PT, R6, 0x7fffffac, PT ;  /* 0x7fffffac0600780c */ /* 0x000fe20003f86070 */
[C---:B------:R-:W-:Y:S01]  /*77e0*/  VIADD R6, R4.reuse, 0xffffffe5 ;  /* 0xffffffe504067836 */ /* 0x040fe20000000000 */
[----:B------:R-:W-:Y:S02]  /*77f0*/  SEL R35, RZ, 0x7fff8, P0 ;  /* 0x0007fff8ff237807 */ /* 0x000fe40000000000 */
[----:B------:R-:W-:Y:S01]  /*7800*/  ISETP.GE.U32.AND P0, PT, R7, 0x7fffffa5, PT ;  /* 0x7fffffa50700780c */ /* 0x000fe20003f06070 */
[----:B------:R-:W-:Y:S01]  /*7810*/  VIADD R7, R4, 0xffffffe6 ;  /* 0xffffffe604077836 */ /* 0x000fe20000000000 */
[----:B------:R-:W-:Y:S02]  /*7820*/  SEL R44, RZ, 0x1, P6 ;  /* 0x00000001ff2c7807 */ /* 0x000fe40003000000 */
[----:B------:R-:W-:Y:S01]  /*7830*/  ISETP.GE.U32.AND P6, PT, R6, 0x7fffffa6, PT ;  /* 0x7fffffa60600780c */ /* 0x000fe20003fc6070 */
[----:B------:R-:W-:Y:S01]  /*7840*/  VIADD R6, R4, 0xffffffe7 ;  /* 0xffffffe704067836 */ /* 0x000fe20000000000 */
[----:B------:R-:W-:-:S02]  /*7850*/  SEL R17, RZ, 0x1fffe, P1 ;  /* 0x0001fffeff117807 */ /* 0x000fc40000800000 */
        /* <DEDUP_REMOVED lines=8> */
[----:B------:R-:W-:-:S02]  /*78e0*/  SEL R43, RZ, 0x1, P0 ;  /* 0x00000001ff2b7807 */ /* 0x000fc40000000000 */
[----:B------:R-:W-:Y:S01]  /*78f0*/  ISETP.GE.U32.AND P0, PT, R6, 0x7fffffa1, PT ;  /* 0x7fffffa10600780c */ /* 0x000fe20003f06070 */
[C---:B------:R-:W-:Y:S01]  /*7900*/  VIADD R6, R4.reuse, 0xffffffe3 ;  /* 0xffffffe304067836 */ /* 0x040fe20000000000 */
[----:B------:R-:W-:Y:S01]  /*7910*/  SEL R34, RZ, 0x1fffe, P6 ;  /* 0x0001fffeff227807 */ /* 0x000fe20003000000 */
[----:B------:R-:W-:Y:S01]  /*7920*/  VIADD R8, R4, 0xffffffcc ;  /* 0xffffffcc04087836 */ /* 0x000fe20000000000 */
[----:B------:R-:W-:Y:S02]  /*7930*/  ISETP.GE.U32.AND P6, PT, R7, 0x7fffffa3, PT ;  /* 0x7fffffa30700780c */ /* 0x000fe40003fc6070 */
        /* <DEDUP_REMOVED lines=43> */
[----:B------:R-:W-:Y:S02]  /*7bf0*/  ISETP.GE.U32.AND P4, PT, R6, 0x7fffff81, PT ;  /* 0x7fffff810600780c */ /* 0x000fe40003f86070 */
[----:B------:R-:W-:Y:S01]  /*7c00*/  SEL R6, RZ, 0x4, P6 ;  /* 0x00000004ff067807 */ /* 0x000fe20003000000 */
[----:B------:R-:W-:Y:S01]  /*7c10*/  VIADD R10, R4, 0xffffffc3 ;  /* 0xffffffc3040a7836 */ /* 0x000fe20000000000 */
[----:B------:R-:W-:Y:S01]  /*7c20*/  ISETP.GE.U32.AND P6, PT, R8, 0x7fffff83, PT ;  /* 0x7fffff830800780c */ /* 0x000fe20003fc6070 */
[----:B------:R-:W-:Y:S01]  /*7c30*/  VIADD R8, R4, 0xffffffdc ;  /* 0xffffffdc04087836 */ /* 0x000fe20000000000 */
[----:B------:R-:W-:-:S02]  /*7c40*/  SEL R23, RZ, 0x7fff8, P1 ;  /* 0x0007fff8ff177807 */ /* 0x000fc40000800000 */
[----:B------:R-:W-:Y:S02]  /*7c50*/  SEL R24, RZ, 0x1fffe, P3 ;  /* 0x0001fffeff187807 */ /* 0x000fe40001800000 */
[----:B------:R-:W-:Y:S01]  /*7c60*/  ISETP.GE.U32.AND P1, PT, R10, 0x7fffff84, PT ;  /* 0x7fffff840a00780c */ /* 0x000fe20003f26070 */
[----:B------:R-:W-:Y:S01]  /*7c70*/  VIADD R10, R4, 0xffffffdd ;  /* 0xffffffdd040a7836 */ /* 0x000fe20000000000 */
[----:B------:R-:W-:Y:S01]  /*7c80*/  ISETP.GE.U32.AND P3, PT, R8, 0x7fffff9d, PT ;  /* 0x7fffff9d0800780c */ /* 0x000fe20003f66070 */
[----:B------:R-:W-:Y:S01]  /*7c90*/  VIADD R8, R4, 0xffffffde ;  /* 0xffffffde04087836 */ /* 0x000fe20000000000 */
[----:B------:R-:W-:Y:S02]  /*7ca0*/  SEL R15, RZ, 0x4, P6 ;  /* 0x00000004ff0f7807 */ /* 0x000fe40003000000 */
[----:B------:R-:W-:Y:S02]  /*7cb0*/  SEL R13, RZ, 0x7fff8, P1 ;  /* 0x0007fff8ff0d7807 */ /* 0x000fe40000800000 */
[----:B------:R-:W-:Y:S01]  /*7cc0*/  ISETP.GE.U32.AND P6, PT, R10, 0x7fffff9e, PT ;  /* 0x7fffff9e0a00780c */ /* 0x000fe20003fc6070 */
[----:B------:R-:W-:Y:S01]  /*7cd0*/  VIADD R10, R4, 0xffffffdf ;  /* 0xffffffdf040a7836 */ /* 0x000fe20000000000 */
[----:B------:R-:W-:Y:S01]  /*7ce0*/  ISETP.GE.U32.AND P1, PT, R8, 0x7fffff9f, PT ;  /* 0x7fffff9f0800780c */ /* 0x000fe20003f26070 */
[----:B------:R-:W-:-:S02]  /*7cf0*/  VIADD R8, R4, 0xffffffd8 ;  /* 0xffffffd804087836 */ /* 0x000fc40000000000 */
[----:B------:R-:W-:Y:S01]  /*7d00*/  VIADD R18, R4, 0xffffffd9 ;  /* 0xffffffd904127836 */ /* 0x000fe20000000000 */
[----:B------:R-:W-:Y:S02]  /*7d10*/  SEL R38, RZ, 0x1, P3 ;  /* 0x00000001ff267807 */ /* 0x000fe40001800000 */
[----:B------:R-:W-:Y:S02]  /*7d20*/  SEL R16, RZ, 0x1fffe, P6 ;  /* 0x0001fffeff107807 */ /* 0x000fe40003000000 */
[----:B------:R-:W-:Y:S01]  /*7d30*/  ISETP.GE.U32.AND P3, PT, R10, 0x7fffffa0, PT ;  /* 0x7fffffa00a00780c */ /* 0x000fe20003f66070 */
        /* <DEDUP_REMOVED lines=11> */
[----:B------:R-:W-:Y:S01]  /*7df0*/  SEL R21, RZ, 0x1fffe, P1 ;  /* 0x0001fffeff157807 */ /* 0x000fe20000800000 */
[----:B------:R-:W-:Y:S01]  /*7e00*/  VIADD R36, R4, 0xffffffd6 ;  /* 0xffffffd604247836 */ /* 0x000fe20000000000 */
[----:B------:R-:W-:Y:S01]  /*7e10*/  ISETP.GE.U32.AND P1, PT, R10, 0x7fffff95, PT ;  /* 0x7fffff950a00780c */ /* 0x000fe20003f26070 */
[C---:B------:R-:W-:Y:S01]  /*7e20*/  VIADD R19, R4.reuse, 0xffffffd7 ;  /* 0xffffffd704137836 */ /* 0x040fe20000000000 */
[----:B------:R-:W-:Y:S01]  /*7e30*/  SEL R10, RZ, 0x4, P3 ;  /* 0x00000004ff0a7807 */ /* 0x000fe20001800000 */
[----:B------:R-:W-:Y:S01]  /*7e40*/  VIADD R45, R4, 0xffffffd0 ;  /* 0xffffffd0042d7836 */ /* 0x000fe20000000000 */
[----:B------:R-:W-:-:S02]  /*7e50*/  ISETP.GE.U32.AND P3, PT, R18, 0x7fffff96, PT ;  /* 0x7fffff961200780c */ /* 0x000fc40003f66070 */
[----:B------:R-:W-:Y:S01]  /*7e60*/  SEL R18, RZ, 0x7fff8, P6 ;  /* 0x0007fff8ff127807 */ /* 0x000fe20003000000 */
[----:B------:R-:W-:Y:S01]  /*7e70*/  VIADD R46, R4, 0xffffffd1 ;  /* 0xffffffd1042e7836 */ /* 0x000fe20000000000 */
[----:B------:R-:W-:Y:S02]  /*7e80*/  ISETP.GE.U32.AND P6, PT, R36, 0x7fffff97, PT ;  /* 0x7fffff972400780c */ /* 0x000fe40003fc6070 */
[----:B------:R-:W-:Y:S02]  /*7e90*/  SEL R36, RZ, 0x1, P1 ;  /* 0x00000001ff247807 */ /* 0x000fe40000800000 */
[----:B------:R-:W-:Y:S02]  /*7ea0*/  ISETP.GE.U32.AND P1, PT, R19, 0x7fffff98, PT ;  /* 0x7fffff981300780c */ /* 0x000fe40003f26070 */
[----:B------:R-:W-:Y:S01]  /*7eb0*/  SEL R19, RZ, 0x1fffe, P3 ;  /* 0x0001fffeff137807 */ /* 0x000fe20001800000 */
[----:B------:R-:W-:Y:S01]  /*7ec0*/  VIADD R48, R4, 0xffffffd2 ;  /* 0xffffffd204307836 */ /* 0x000fe20000000000 */
[----:B------:R-:W-:-:S02]  /*7ed0*/  ISETP.GE.U32.AND P3, PT, R45, 0x7fffff91, PT ;  /* 0x7fffff912d00780c */ /* 0x000fc40003f66070 */
[----:B------:R-:W-:Y:S02]  /*7ee0*/  SEL R45, RZ, 0x4, P6 ;  /* 0x00000004ff2d7807 */ /* 0x000fe40003000000 */
[----:B------:R-:W-:Y:S01]  /*7ef0*/  ISETP.GE.U32.AND P6, PT, R46, 0x7fffff92, PT ;  /* 0x7fffff922e00780c */ /* 0x000fe20003fc6070 */
[----:B------:R-:W-:Y:S01]  /*7f00*/  VIADD R46, R4, 0xffffffd3 ;  /* 0xffffffd3042e7836 */ /* 0x000fe20000000000 */
[----:B------:R-:W-:Y:S02]  /*7f10*/  SEL R47, RZ, 0x1, P3 ;  /* 0x00000001ff2f7807 */ /* 0x000fe40001800000 */
[----:B------:R-:W-:Y:S02]  /*7f20*/  ISETP.GE.U32.AND P3, PT, R48, 0x7fffff93, PT ;  /* 0x7fffff933000780c */ /* 0x000fe40003f66070 */
[----:B------:R-:W-:Y:S02]  /*7f30*/  SEL R48, RZ, 0x1fffe, P6 ;  /* 0x0001fffeff307807 */ /* 0x000fe40003000000 */
[----:B------:R-:W-:-:S02]  /*7f40*/  ISETP.GE.U32.AND P6, PT, R46, 0x7fffff94, PT ;  /* 0x7fffff942e00780c */ /* 0x000fc40003fc6070 */
[----:B------:R-:W-:Y:S01]  /*7f50*/  SEL R46, RZ, 0x1, P0 ;  /* 0x00000001ff2e7807 */ /* 0x000fe20000000000 */
[----:B------:R-:W-:-:S04]  /*7f60*/  IMAD.IADD R17, R44, 0x1, R17 ;  /* 0x000000012c117824 */ /* 0x000fc800078e0211 */
[----:B------:R-:W-:Y:S01]  /*7f70*/  IMAD.IADD R32, R46, 0x1, R32 ;  /* 0x000000012e207824 */ /* 0x000fe200078e0220 */
[----:B------:R-:W-:Y:S01]  /*7f80*/  LOP3.LUT R17, R17, 0x3, RZ, 0xc0, !PT ;  /* 0x0000000311117812 */ /* 0x000fe200078ec0ff */
[----:B------:R-:W-:Y:S01]  /*7f90*/  IMAD.IADD R30, R30, 0x1, R42 ;  /* 0x000000011e1e7824 */ /* 0x000fe200078e022a */
[----:B------:R-:W-:Y:S01]  /*7fa0*/  SEL R42, RZ, 0x1, P4 ;  /* 0x00000001ff2a7807 */ /* 0x000fe20002000000 */
[----:B------:R-:W-:Y:S01]  /*7fb0*/  IMAD.IADD R34, R43, 0x1, R34 ;  /* 0x000000012b227824 */ /* 0x000fe200078e0222 */
[----:B------:R-:W-:Y:S01]  /*7fc0*/  LOP3.LUT R32, R32, 0x3, RZ, 0xc0, !PT ;  /* 0x0000000320207812 */ /* 0x000fe200078ec0ff */
[----:B------:R-:W-:Y:S01]  /*7fd0*/  IMAD.IADD R28, R41, 0x1, R28 ;  /* 0x00000001291c7824 */ /* 0x000fe200078e021c */
[----:B------:R-:W-:Y:S01]  /*7fe0*/  IADD3 R12, PT, PT, R17, R33, R12 ;  /* 0x00000021110c7210 */ /* 0x000fe20007ffe00c */
[----:B------:R-:W-:Y:S01]  /*7ff0*/  IMAD.IADD R24, R42, 0x1, R24 ;  /* 0x000000012a187824 */ /* 0x000fe200078e0218 */
[----:B------:R-:W-:Y:S01]  /*8000*/  LOP3.LUT R34, R34, 0x3, RZ, 0xc0, !PT ;  /* 0x0000000322227812 */ /* 0x000fe200078ec0ff */
[----:B------:R-:W-:Y:S01]  /*8010*/  IMAD.IADD R16, R38, 0x1, R16 ;  /* 0x0000000126107824 */ /* 0x000fe200078e0210 */
[----:B------:R-:W-:Y:S01]  /*8020*/  IADD3 R22, PT, PT, R32, R29, R22 ;  /* 0x0000001d20167210 */ /* 0x000fe20007ffe016 */
[----:B------:R-:W-:Y:S01]  /*8030*/  IMAD.IADD R14, R14, 0x1, R39 ;  /* 0x000000010e0e7824 */ /* 0x000fe200078e0227 */
[----:B------:R-:W-:Y:S01]  /*8040*/  IADD3 R7, PT, PT, R34, R31, R7 ;  /* 0x0000001f22077210 */ /* 0x000fe20007ffe007 */
[----:B------:R-:W-:Y:S01]  /*8050*/  IMAD.IADD R26, R40, 0x1, R26 ;  /* 0x00000001281a7824 */ /* 0x000fe200078e021a */
[----:B------:R-:W-:Y:S01]  /*8060*/  LOP3.LUT R22, R22, 0xf, RZ, 0xc0, !PT ;  /* 0x0000000f16167812 */ /* 0x000fe200078ec0ff */
[----:B------:R-:W-:Y:S01]  /*8070*/  IMAD.SHL.U32 R12, R12, 0x100, RZ ;  /* 0x000001000c0c7824 */ /* 0x000fe200078e00ff */
[----:B------:R-:W-:Y:S01]  /*8080*/  LOP3.LUT R30, R30, 0x3, RZ, 0xc0, !PT ;  /* 0x000000031e1e7812 */ /* 0x000fe200078ec0ff */
[----:B------:R-:W-:Y:S01]  /*8090*/  IMAD.IADD R21, R37, 0x1, R21 ;  /* 0x0000000125157824 */ /* 0x000fe200078e0215 */
[----:B------:R-:W-:Y:S01]  /*80a0*/  LOP3.LUT R28, R28, 0x3, RZ, 0xc0, !PT ;  /* 0x000000031c1c7812 */ /* 0x000fe200078ec0ff */
[----:B------:R-:W-:Y:S01]  /*80b0*/  IMAD.IADD R47, R47, 0x1, R48 ;  /* 0x000000012f2f7824 */ /* 0x000fe200078e0230 */
[----:B------:R-:W-:-:S02]  /*80c0*/  LOP3.LUT R24, R24, 0x3, RZ, 0xc0, !PT ;  /* 0x0000000318187812 */ /* 0x000fc400078ec0ff */
[----:B------:R-:W-:Y:S01]  /*80d0*/  LOP3.LUT R16, R16, 0x3, RZ, 0xc0, !PT ;  /* 0x0000000310107812 */ /* 0x000fe200078ec0ff */
[----:B------:R-:W-:Y:S01]  /*80e0*/  IMAD R7, R7, 0x10, R22 ;  /* 0x0000001007077824 */ /* 0x000fe200078e0216 */
[----:B------:R-:W-:Y:S01]  /*80f0*/  IADD3 R3, PT, PT, R30, R35, R3 ;  /* 0x000000231e037210 */ /* 0x000fe20007ffe003 */
[----:B------:R-:W-:Y:S01]  /*8100*/  IMAD.IADD R19, R36, 0x1, R19 ;  /* 0x0000000124137824 */ /* 0x000fe200078e0213 */
[----:B------:R-:W-:Y:S01]  /*8110*/  LOP3.LUT R14, R14, 0x3, RZ, 0xc0, !PT ;  /* 0x000000030e0e7812 */ /* 0x000fe200078ec0ff */
[----:B------:R-:W0:Y:S01]  /*8120*/  LDC.64 R38, c[0x0][0x3a8] ;  /* 0x0000ea00ff267b82 */ /* 0x000e220000000a00 */
[----:B------:R-:W-:Y:S02]  /*8130*/  LOP3.LUT R26, R26, 0x3, RZ, 0xc0, !PT ;  /* 0x000000031a1a7812 */ /* 0x000fe400078ec0ff */
[----:B------:R-:W-:Y:S02]  /*8140*/  IADD3 R11, PT, PT, R28, R25, R11 ;  /* 0x000000191c0b7210 */ /* 0x000fe40007ffe00b */
[----:B------:R-:W-:-:S02]  /*8150*/  IADD3 R13, PT, PT, R24, R13, R15 ;  /* 0x0000000d180d7210 */ /* 0x000fc40007ffe00f */
[----:B------:R-:W-:Y:S02]  /*8160*/  IADD3 R8, PT, PT, R16, R20, R8 ;  /* 0x0000001410087210 */ /* 0x000fe40007ffe008 */
[----:B------:R-:W-:Y:S02]  /*8170*/  LOP3.LUT R12, R12, 0xf00, RZ, 0xe2, !PT ;  /* 0x00000f000c0c7812 */ /* 0x000fe400078ee2ff */
[----:B------:R-:W-:Y:S02]  /*8180*/  LOP3.LUT R21, R21, 0x3, RZ, 0xc0, !PT ;  /* 0x0000000315157812 */ /* 0x000fe400078ec0ff */
[----:B------:R-:W-:Y:S02]  /*8190*/  SEL R15, RZ, 0x4, P3 ;  /* 0x00000004ff0f7807 */ /* 0x000fe40001800000 */
[----:B------:R-:W-:Y:S02]  /*81a0*/  SEL R16, RZ, 0x7fff8, P6 ;  /* 0x0007fff8ff107807 */ /* 0x000fe40003000000 */
[----:B------:R-:W-:Y:S01]  /*81b0*/  LOP3.LUT R47, R47, 0x3, RZ, 0xc0, !PT ;  /* 0x000000032f2f7812 */ /* 0x000fe200078ec0ff */
[----:B------:R-:W-:Y:S01]  /*81c0*/  IMAD R3, R3, 0x1000, R12 ;  /* 0x0000100003037824 */ /* 0x000fe200078e020c */
[----:B------:R-:W-:Y:S01]  /*81d0*/  IADD3 R9, PT, PT, R14, R27, R9 ;  /* 0x0000001b0e097210 */ /* 0x000fe20007ffe009 */
[----:B------:R-:W-:Y:S01]  /*81e0*/  IMAD.SHL.U32 R11, R11, 0x100, RZ ;  /* 0x000001000b0b7824 */ /* 0x000fe200078e00ff */
[----:B------:R-:W-:-:S02]  /*81f0*/  IADD3 R6, PT, PT, R26, R23, R6 ;  /* 0x000000171a067210 */ /* 0x000fc40007ffe006 */
[----:B------:R-:W-:Y:S02]  /*8200*/  LOP3.LUT R13, R13, 0xf, RZ, 0xc0, !PT ;  /* 0x0000000f0d0d7812 */ /* 0x000fe400078ec0ff */
[----:B------:R-:W-:Y:S02]  /*8210*/  LOP3.LUT R7, R7, 0xff, RZ, 0xc0, !PT ;  /* 0x000000ff07077812 */ /* 0x000fe400078ec0ff */
[----:B------:R-:W-:Y:S02]  /*8220*/  SEL R14, RZ, 0x7fff8, P1 ;  /* 0x0007fff8ff0e7807 */ /* 0x000fe40000800000 */
[----:B------:R-:W-:Y:S02]  /*8230*/  LOP3.LUT R19, R19, 0x3, RZ, 0xc0, !PT ;  /* 0x0000000313137812 */ /* 0x000fe400078ec0ff */
[----:B------:R-:W-:Y:S02]  /*8240*/  IADD3 R10, PT, PT, R21, R18, R10 ;  /* 0x00000012150a7210 */ /* 0x000fe40007ffe00a */
[----:B------:R-:W-:Y:S01]  /*8250*/  IADD3 R15, PT, PT, R47, R16, R15 ;  /* 0x000000102f0f7210 */ /* 0x000fe20007ffe00f */
[----:B------:R-:W-:Y:S01]  /*8260*/  IMAD R6, R6, 0x10, R13 ;  /* 0x0000001006067824 */ /* 0x000fe200078e020d */
[----:B------:R-:W-:Y:S01]  /*8270*/  IADD3 R14, PT, PT, R19, R14, R45 ;  /* 0x0000000e130e7210 */ /* 0x000fe20007ffe02d */
[----:B------:R-:W-:Y:S01]  /*8280*/  IMAD.IADD R3, R3, 0x1, R7 ;  /* 0x0000000103037824 */ /* 0x000fe200078e0207 */
[----:B------:R-:W-:Y:S01]  /*8290*/  LOP3.LUT R15, R15, 0xf, RZ, 0xc0, !PT ;  /* 0x0000000f0f0f7812 */ /* 0x000fe200078ec0ff */
[----:B------:R-:W-:Y:S01]  /*82a0*/  IMAD.SHL.U32 R10, R10, 0x100, RZ ;  /* 0x000001000a0a7824 */ /* 0x000fe200078e00ff */
[----:B------:R-:W-:-:S02]  /*82b0*/  LOP3.LUT R11, R11, 0xf00, RZ, 0xe2, !PT ;  /* 0x00000f000b0b7812 */ /* 0x000fc400078ee2ff */
[----:B------:R-:W-:Y:S01]  /*82c0*/  LOP3.LUT R16, R3, 0xffff, RZ, 0xc0, !PT ;  /* 0x0000ffff03107812 */ /* 0x000fe200078ec0ff */
[----:B------:R-:W-:Y:S01]  /*82d0*/  IMAD R14, R14, 0x10, R15 ;  /* 0x000000100e0e7824 */ /* 0x000fe200078e020f */
[----:B------:R-:W-:Y:S01]  /*82e0*/  LOP3.LUT R6, R6, 0xff, RZ, 0xc0, !PT ;  /* 0x000000ff06067812 */ /* 0x000fe200078ec0ff */
[----:B------:R-:W-:Y:S01]  /*82f0*/  IMAD R9, R9, 0x1000, R11 ;  /* 0x0000100009097824 */ /* 0x000fe200078e020b */
[----:B------:R-:W-:Y:S02]  /*8300*/  LOP3.LUT R10, R10, 0xf00, RZ, 0xe2, !PT ;  /* 0x00000f000a0a7812 */ /* 0x000fe400078ee2ff */
[----:B------:R-:W-:Y:S01]  /*8310*/  SHF.R.U32.HI R3, RZ, 0x2, R16 ;  /* 0x00000002ff037819 */ /* 0x000fe20000011610 */
[----:B------:R-:W-:Y:S01]  /*8320*/  IMAD.IADD R17, R9, 0x1, R6 ;  /* 0x0000000109117824 */ /* 0x000fe200078e0206 */
[----:B------:R-:W-:Y:S01]  /*8330*/  LOP3.LUT R14, R14, 0xff, RZ, 0xc0, !PT ;  /* 0x000000ff0e0e7812 */ /* 0x000fe200078ec0ff */
[----:B------:R-:W-:Y:S01]  /*8340*/  IMAD R8, R8, 0x1000, R10 ;  /* 0x0000100008087824 */ /* 0x000fe200078e020a */
[----:B------:R-:W-:-:S02]  /*8350*/  SHF.R.U32.HI R6, RZ, 0x3, R16 ;  /* 0x00000003ff067819 */ /* 0x000fc40000011610 */
[----:B------:R-:W-:Y:S01]  /*8360*/  LOP3.LUT P3, RZ, R3, 0x1, RZ, 0xc0, !PT ;  /* 0x0000000103ff7812 */ /* 0x000fe2000786c0ff */
[----:B------:R-:W-:Y:S01]  /*8370*/  IMAD R3, R0, R5, RZ ;  /* 0x0000000500037224 */ /* 0x000fe200078e02ff */
[----:B------:R-:W-:Y:S01]  /*8380*/  LOP3.LUT P1, RZ, R6, 0x1, RZ, 0xc0, !PT ;  /* 0x0000000106ff7812 */ /* 0x000fe2000782c0ff */
[----:B------:R-:W-:Y:S01]  /*8390*/  IMAD.IADD R18, R8, 0x1, R14 ;  /* 0x0000000108127824 */ /* 0x000fe200078e020e */
[----:B------:R-:W-:Y:S01]  /*83a0*/  PRMT R64, RZ, 0x7610, R64 ;  /* 0x00007610ff407816 */ /* 0x000fe20000000040 */
[----:B0-----:R-:W-:Y:S01]  /*83b0*/  IMAD R5, R38, 0x1d, RZ ;  /* 0x0000001d26057824 */ /* 0x001fe200078e02ff */
[----:B------:R-:W-:Y:S02]  /*83c0*/  UIADD3 UR6, UPT, UPT, UR9, 0x10000, URZ ;  /* 0x0001000009067890 */ /* 0x000fe4000fffe0ff */
[----:B------:R-:W-:Y:S01]  /*83d0*/  UIADD3 UR10, UPT, UPT, UR8, UR10, URZ ;  /* 0x0000000a080a7290 */ /* 0x000fe2000fffe0ff */
[----:B------:R-:W-:Y:S01]  /*83e0*/  UMOV UR7, 0x1 ;  /* 0x0000000100077882 */ /* 0x000fe20000000000 */
[----:B-1----:R-:W-:Y:S10]  /*83f0*/  BRA.U UP0, `(.L_x_5) ;  /* 0x0000000100187547 */ /* 0x002ff4000b800000 */
[----:B------:R-:W-:Y:S01]  /*8400*/  ELECT P6, URZ, PT ;  /* 0x0000000000ff782f */ /* 0x000fe200038c0000 */
[----:B------:R-:W-:Y:S01]  /*8410*/  IMAD.MOV.U32 R0, RZ, RZ, 0x1 ;  /* 0x00000001ff007424 */ /* 0x000fe200078e00ff */
[----:B------:R-:W-:Y:S01]  /*8420*/  UMOV UR5, 0x40 ;  /* 0x0000004000057882 */ /* 0x000fe20000000000 */
[----:B------:R-:W-:Y:S01]  /*8430*/  UVIRTCOUNT.DEALLOC.SMPOOL 0x80 ;  /* 0x000000800000784c */ /* 0x000fe20000000000 */
[----:B------:R-:W-:-:S09]  /*8440*/  ULEA UR5, UR4, UR5, 0x18 ;  /* 0x0000000504057291 */ /* 0x000fd2000f8ec0ff */
[----:B------:R0:W-:Y:S03]  /*8450*/  @P6 STS.U8 [UR5], R0 ;  /* 0x00000000ff006988 */ /* 0x0001e60008000005 */
.L_x_5:
[----:B------:R-:W-:Y:S01]  /*8460*/  STTM.x64 tmem[UR10], RZ ;  /* 0x000000ff000079ed */ /* 0x000fe2000834000a */
[----:B------:R-:W-:Y:S01]  /*8470*/  STTM.x64 tmem[UR10+0x40], RZ ;  /* 0x000040ff000079ed */ /* 0x000fe2000834000a */
[----:B------:R-:W-:Y:S01]  /*8480*/  STTM.x64 tmem[UR10+0x80], RZ ;  /* 0x000080ff000079ed */ /* 0x000fe2000834000a */
[----:B------:R-:W-:Y:S01]  /*8490*/  STTM.x64 tmem[UR10+0xc0], RZ ;  /* 0x0000c0ff000079ed */ /* 0x000fe2000834000a */
[----:B------:R-:W1:Y:S02]  /*84a0*/  FENCE.VIEW.ASYNC.T ;  /* 0x00000000000073c6 */ /* 0x000e640000000200 */
[----:B-1----:R-:W-:Y:S01]  /*84b0*/  VOTEU.ALL UP1, P2 ;  /* 0x0000000000ff7886 */ /* 0x002fe20001020000 */
[----:B------:R-:W-:Y:S01]  /*84c0*/  VOTEU.ALL UP2, P2 ;  /* 0x0000000000ff7886 */ /* 0x000fe20001040000 */
[C---:B------:R-:W-:Y:S01]  /*84d0*/  IMAD R15, R38.reuse, 0x3a, RZ ;  /* 0x0000003a260f7824 */ /* 0x040fe200078e02ff */
[----:B0-----:R-:W-:Y:S01]  /*84e0*/  LEA R0, P6, R3, UR12, 0x1 ;  /* 0x0000000c03007c11 */ /* 0x001fe2000f8c08ff */
[----:B------:R-:W-:Y:S01]  /*84f0*/  IMAD R13, R38, 0x38, RZ ;  /* 0x00000038260d7824 */ /* 0x000fe200078e02ff */
[----:B------:R-:W-:-:S04]  /*8500*/  @!UP1 UIADD3 UR4, UPT, UPT, -UR7, 0x100000, URZ ;  /* 0x0010000007049890 */ /* 0x000fc8000fffe1ff */
[----:B------:R-:W-:Y:S02]  /*8510*/  @!UP1 USHF.L.U32 UR5, UR4, 0xb, URZ ;  /* 0x0000000b04059899 */ /* 0x000fe400080006ff */
[----:B------:R-:W-:Y:S01]  /*8520*/  @!UP1 USHF.L.U32 UR4, UR4, 0x1, URZ ;  /* 0x0000000104049899 */ /* 0x000fe200080006ff */
[----:B------:R-:W-:Y:S01]  /*8530*/  BAR.SYNC.DEFER_BLOCKING 0x0 ;  /* 0x0000000000007b1d */ /* 0x000fe20000010000 */
[----:B------:R-:W-:Y:S01]  /*8540*/  LEA.HI.X.SX32 R3, R3, UR13, 0x1, P6 ;  /* 0x0000000d03037c11 */ /* 0x000fe2000b0f0eff */
[C---:B------:R-:W-:Y:S01]  /*8550*/  IMAD R20, R38.reuse, 0x1c, RZ ;  /* 0x0000001c26147824 */ /* 0x040fe200078e02ff */
[-C--:B------:R-:W-:Y:S01]  /*8560*/  IADD3 R6, P6, PT, R15, R0.reuse, RZ ;  /* 0x000000000f067210 */ /* 0x080fe20007fde0ff */
[C---:B------:R-:W-:Y:S01]  /*8570*/  IMAD R12, R38.reuse, 0x36, RZ ;  /* 0x00000036260c7824 */ /* 0x040fe200078e02ff */
[----:B------:R-:W-:Y:S02]  /*8580*/  PRMT R65, RZ, 0x7610, R65 ;  /* 0x00007610ff417816 */ /* 0x000fe40000000041 */
[----:B------:R-:W-:Y:S01]  /*8590*/  SHF.R.U32.HI R8, RZ, 0x5, R16 ;  /* 0x00000005ff087819 */ /* 0x000fe20000011610 */
[----:B------:R0:W-:Y:S01]  /*85a0*/  STL [R1+0x520], R6 ;  /* 0x0005200601007387 */ /* 0x0001e20000100800 */
[----:B------:R-:W-:Y:S01]  /*85b0*/  LEA.HI.X.SX32 R7, R5, R3, 0x1, P6 ;  /* 0x0000000305077211 */ /* 0x000fe200030f0eff */
[----:B------:R-:W-:Y:S01]  /*85c0*/  IMAD R36, R38, 0x1a, RZ ;  /* 0x0000001a26247824 */ /* 0x000fe200078e02ff */
[----:B------:R-:W-:-:S02]  /*85d0*/  IADD3 R9, P6, PT, R13, R0, RZ ;  /* 0x000000000d097210 */ /* 0x000fc40007fde0ff */
[----:B------:R-:W-:Y:S01]  /*85e0*/  PRMT R60, RZ, 0x7610, R60 ;  /* 0x00007610ff3c7816 */ /* 0x000fe2000000003c */
[----:B------:R1:W-:Y:S01]  /*85f0*/  STL [R1+0x518], R7 ;  /* 0x0005180701007387 */ /* 0x0003e20000100800 */
[----:B------:R-:W-:Y:S01]  /*8600*/  PRMT R62, RZ, 0x7610, R62 ;  /* 0x00007610ff3e7816 */ /* 0x000fe2000000003e */
[C---:B------:R-:W-:Y:S01]  /*8610*/  IMAD R40, R38.reuse, 0x18, RZ ;  /* 0x0000001826287824 */ /* 0x040fe200078e02ff */
[----:B------:R-:W-:Y:S02]  /*8620*/  PRMT R57, RZ, 0x7610, R57 ;  /* 0x00007610ff397816 */ /* 0x000fe40000000039 */
[----:B------:R-:W-:Y:S01]  /*8630*/  PRMT R58, RZ, 0x7610, R58 ;  /* 0x00007610ff3a7816 */ /* 0x000fe2000000003a */
[----:B------:R-:W-:Y:S01]  /*8640*/  IMAD R37, R38, 0x16, RZ ;  /* 0x0000001626257824 */ /* 0x000fe200078e02ff */
[----:B------:R-:W-:Y:S02]  /*8650*/  PRMT R52, RZ, 0x7610, R52 ;  /* 0x00007610ff347816 */ /* 0x000fe40000000034 */
[----:B------:R-:W-:Y:S01]  /*8660*/  PRMT R56, RZ, 0x7610, R56 ;  /* 0x00007610ff387816 */ /* 0x000fe20000000038 */
[----:B------:R-:W2:Y:S02]  /*8670*/  FENCE.VIEW.ASYNC.S ;  /* 0x00000000000073c6 */ /* 0x000ea40000000000 */
[----:B--2---:R2:W3:Y:S02]  /*8680*/  @!UP2 SYNCS.EXCH.64 URZ, [UR6], UR4 ;  /* 0x0000000406ffa5b2 */ /* 0x0044e40008000100 */
[----:B---3--:R-:W-:Y:S01]  /*8690*/  BAR.SYNC.DEFER_BLOCKING 0x0 ;  /* 0x0000000000007b1d */ /* 0x008fe20000010000 */
[----:B------:R-:W-:-:S02]  /*86a0*/  LEA.HI.X.SX32 R11, R20, R3, 0x1, P6 ;  /* 0x00000003140b7211 */ /* 0x000fc400030f0eff */
[----:B------:R-:W-:Y:S02]  /*86b0*/  SHF.R.U32.HI R5, RZ, 0x4, R16 ;  /* 0x00000004ff057819 */ /* 0x000fe40000011610 */
[----:B------:R-:W-:Y:S01]  /*86c0*/  IADD3 R10, P6, PT, R12, R0, RZ ;  /* 0x000000000c0a7210 */ /* 0x000fe20007fde0ff */
[C---:B------:R-:W-:Y:S01]  /*86d0*/  IMAD R84, R38.reuse, 0x14, RZ ;  /* 0x0000001426547824 */ /* 0x040fe200078e02ff */
[----:B------:R-:W-:Y:S01]  /*86e0*/  PRMT R26, RZ, 0x7610, R26 ;  /* 0x00007610ff1a7816 */ /* 0x000fe2000000001a */
[----:B------:R-:W-:Y:S01]  /*86f0*/  STL [R1+0x514], R9 ;  /* 0x0005140901007387 */ /* 0x000fe20000100800 */
[----:B------:R-:W-:Y:S01]  /*8700*/  PRMT R50, RZ, 0x7610, R50 ;  /* 0x00007610ff327816 */ /* 0x000fe20000000032 */
[C---:B------:R-:W-:Y:S01]  /*8710*/  IMAD R41, R38.reuse, 0x12, RZ ;  /* 0x0000001226297824 */ /* 0x040fe200078e02ff */
[----:B------:R-:W-:Y:S01]  /*8720*/  PRMT R24, RZ, 0x7610, R24 ;  /* 0x00007610ff187816 */ /* 0x000fe20000000018 */
[----:B------:R3:W-:Y:S01]  /*8730*/  STL [R1+0x510], R11 ;  /* 0x0005100b01007387 */ /* 0x0007e20000100800 */
[----:B------:R-:W-:Y:S01]  /*8740*/  PRMT R25, RZ, 0x7610, R25 ;  /* 0x00007610ff197816 */ /* 0x000fe20000000019 */
[----:B------:R-:W4:Y:S02]  /*8750*/  LDCU UR11, c[0x0][0x3b0] ;  /* 0x00007600ff0b77ac */ /* 0x000f240008000800 */
[----:B------:R0:W5:Y:S01]  /*8760*/  @P3 LDG.E.U16 R64, desc[UR20][R6.64] ;  /* 0x0000001406403981 */ /* 0x000162000c1e1500 */
[----:B------:R-:W-:Y:S01]  /*8770*/  LOP3.LUT P3, RZ, R5, 0x1, RZ, 0xc0, !PT ;  /* 0x0000000105ff7812 */ /* 0x000fe2000786c0ff */
[----:B------:R-:W-:-:S02]  /*8780*/  IMAD R5, R38, 0x1b, RZ ;  /* 0x0000001b26057824 */ /* 0x000fc400078e02ff */
[----:B0-----:R-:W-:Y:S02]  /*8790*/  @P1 IMAD.MOV.U32 R6, RZ, RZ, R9 ;  /* 0x000000ffff061224 */ /* 0x001fe400078e0009 */
[----:B-1----:R-:W-:Y:S02]  /*87a0*/  @P1 IMAD.MOV.U32 R7, RZ, RZ, R11 ;  /* 0x000000ffff071224 */ /* 0x002fe400078e000b */
[----:B---3--:R-:W-:-:S03]  /*87b0*/  IMAD R11, R38, 0x34, RZ ;  /* 0x00000034260b7824 */ /* 0x008fc600078e02ff */
[----:B------:R0:W5:Y:S01]  /*87c0*/  @P1 LDG.E.U16 R65, desc[UR20][R6.64] ;  /* 0x0000001406411981 */ /* 0x000162000c1e1500 */
[----:B------:R-:W-:Y:S02]  /*87d0*/  LOP3.LUT P1, RZ, R8, 0x1, RZ, 0xc0, !PT ;  /* 0x0000000108ff7812 */ /* 0x000fe4000782c0ff */
[-C--:B------:R-:W-:Y:S01]  /*87e0*/  LEA.HI.X.SX32 R14, R5, R3.reuse, 0x1, P6 ;  /* 0x00000003050e7211 */ /* 0x080fe200030f0eff */
[----:B------:R1:W-:Y:S01]  /*87f0*/  STL [R1+0x50c], R10 ;  /* 0x00050c0a01007387 */ /* 0x0003e20000100800 */
[----:B------:R-:W-:Y:S02]  /*8800*/  IADD3 R9, P6, PT, R11, R0, RZ ;  /* 0x000000000b097210 */ /* 0x000fe40007fde0ff */
[----:B------:R-:W-:Y:S01]  /*8810*/  SHF.R.U32.HI R5, RZ, 0x6, R16 ;  /* 0x00000006ff057819 */ /* 0x000fe20000011610 */
[----:B------:R3:W-:Y:S01]  /*8820*/  STL [R1+0x508], R14 ;  /* 0x0005080e01007387 */ /* 0x0007e20000100800 */
[----:B------:R-:W-:Y:S01]  /*8830*/  LEA.HI.X.SX32 R19, R36, R3, 0x1, P6 ;  /* 0x0000000324137211 */ /* 0x000fe200030f0eff */
[----:B0-----:R-:W-:-:S02]  /*8840*/  @P3 IMAD.MOV.U32 R6, RZ, RZ, R10 ;  /* 0x000000ffff063224 */ /* 0x001fc400078e000a */
[----:B------:R-:W-:Y:S02]  /*8850*/  @P3 IMAD.MOV.U32 R7, RZ, RZ, R14 ;  /* 0x000000ffff073224 */ /* 0x000fe400078e000e */
[----:B-1----:R-:W-:-:S03]  /*8860*/  IMAD R10, R38, 0x32, RZ ;  /* 0x00000032260a7824 */ /* 0x002fc600078e02ff */
[----:B------:R0:W5:Y:S01]  /*8870*/  @P3 LDG.E.U16 R60, desc[UR20][R6.64] ;  /* 0x00000014063c3981 */ /* 0x000162000c1e1500 */
[----:B------:R-:W-:Y:S01]  /*8880*/  LOP3.LUT P3, RZ, R5, 0x1, RZ, 0xc0, !PT ;  /* 0x0000000105ff7812 */ /* 0x000fe2000786c0ff */
[----:B------:R-:W-:Y:S01]  /*8890*/  IMAD R5, R38, 0x19, RZ ;  /* 0x0000001926057824 */ /* 0x000fe200078e02ff */
[----:B------:R-:W-:Y:S01]  /*88a0*/  SHF.R.U32.HI R8, RZ, 0x7, R16 ;  /* 0x00000007ff087819 */ /* 0x000fe20000011610 */
[----:B------:R1:W-:Y:S01]  /*88b0*/  STL [R1+0x504], R9 ;  /* 0x0005040901007387 */ /* 0x0003e20000100800 */
[----:B---3--:R-:W-:-:S03]  /*88c0*/  IADD3 R14, P6, PT, R10, R0, RZ ;  /* 0x000000000a0e7210 */ /* 0x008fc60007fde0ff */
[----:B------:R3:W-:Y:S01]  /*88d0*/  STL [R1+0x500], R19 ;  /* 0x0005001301007387 */ /* 0x0007e20000100800 */
[----:B0-----:R-:W-:Y:S02]  /*88e0*/  @P1 IMAD.MOV.U32 R6, RZ, RZ, R9 ;  /* 0x000000ffff061224 */ /* 0x001fe400078e0009 */
[----:B------:R-:W-:Y:S02]  /*88f0*/  @P1 IMAD.MOV.U32 R7, RZ, RZ, R19 ;  /* 0x000000ffff071224 */ /* 0x000fe400078e0013 */
[----:B-1----:R-:W-:-:S03]  /*8900*/  IMAD R9, R38, 0x30, RZ ;  /* 0x0000003026097824 */ /* 0x002fc600078e02ff */
[----:B------:R0:W5:Y:S01]  /*8910*/  @P1 LDG.E.U16 R62, desc[UR20][R6.64] ;  /* 0x00000014063e1981 */ /* 0x000162000c1e1500 */
[----:B------:R-:W-:Y:S02]  /*8920*/  LOP3.LUT P1, RZ, R8, 0x1, RZ, 0xc0, !PT ;  /* 0x0000000108ff7812 */ /* 0x000fe4000782c0ff */
[-C--:B---3--:R-:W-:Y:S01]  /*8930*/  LEA.HI.X.SX32 R19, R5, R3.reuse, 0x1, P6 ;  /* 0x0000000305137211 */ /* 0x088fe200030f0eff */
[----:B------:R1:W-:Y:S01]  /*8940*/  STL [R1+0x4fc], R14 ;  /* 0x0004fc0e01007387 */ /* 0x0003e20000100800 */
[----:B------:R-:W-:Y:S02]  /*8950*/  IADD3 R21, P6, PT, R9, R0, RZ ;  /* 0x0000000009157210 */ /* 0x000fe40007fde0ff */
[----:B------:R-:W-:Y:S01]  /*8960*/  SHF.R.U32.HI R5, RZ, 0x8, R16 ;  /* 0x00000008ff057819 */ /* 0x000fe20000011610 */
[----:B0-----:R-:W-:Y:S01]  /*8970*/  @P3 IMAD.MOV.U32 R6, RZ, RZ, R14 ;  /* 0x000000ffff063224 */ /* 0x001fe200078e000e */
[----:B------:R-:W-:Y:S01]  /*8980*/  LEA.HI.X.SX32 R22, R40, R3, 0x1, P6 ;  /* 0x0000000328167211 */ /* 0x000fe200030f0eff */
[----:B------:R-:W-:Y:S01]  /*8990*/  @P3 IMAD.MOV.U32 R7, RZ, RZ, R19 ;  /* 0x000000ffff073224 */ /* 0x000fe200078e0013 */
[----:B------:R0:W-:Y:S01]  /*89a0*/  STL [R1+0x4f8], R19 ;  /* 0x0004f81301007387 */ /* 0x0001e20000100800 */
[----:B------:R-:W-:-:S03]  /*89b0*/  IMAD R8, R38, 0x2e, RZ ;  /* 0x0000002e26087824 */ /* 0x000fc600078e02ff */
[----:B------:R3:W5:Y:S01]  /*89c0*/  @P3 LDG.E.U16 R57, desc[UR20][R6.64] ;  /* 0x0000001406393981 */ /* 0x000762000c1e1500 */
[----:B------:R-:W-:Y:S01]  /*89d0*/  LOP3.LUT P3, RZ, R5, 0x1, RZ, 0xc0, !PT ;  /* 0x0000000105ff7812 */ /* 0x000fe2000786c0ff */
[----:B------:R-:W-:Y:S01]  /*89e0*/  IMAD R5, R38, 0x17, RZ ;  /* 0x0000001726057824 */ /* 0x000fe200078e02ff */
[----:B-1----:R-:W-:Y:S01]  /*89f0*/  SHF.R.U32.HI R14, RZ, 0x9, R16 ;  /* 0x00000009ff0e7819 */ /* 0x002fe20000011610 */
[----:B------:R1:W-:Y:S01]  /*8a00*/  STL [R1+0x4f4], R21 ;  /* 0x0004f41501007387 */ /* 0x0003e20000100800 */
[----:B0-----:R-:W-:-:S03]  /*8a10*/  IADD3 R19, P6, PT, R8, R0, RZ ;  /* 0x0000000008137210 */ /* 0x001fc60007fde0ff */
[----:B------:R-:W-:Y:S01]  /*8a20*/  STL [R1+0x4f0], R22 ;  /* 0x0004f01601007387 */ /* 0x000fe20000100800 */
[----:B---3--:R-:W-:Y:S02]  /*8a30*/  @P1 IMAD.MOV.U32 R6, RZ, RZ, R21 ;  /* 0x000000ffff061224 */ /* 0x008fe400078e0015 */
[----:B------:R-:W-:-:S05]  /*8a40*/  @P1 IMAD.MOV.U32 R7, RZ, RZ, R22 ;  /* 0x000000ffff071224 */ /* 0x000fca00078e0016 */
[----:B------:R0:W5:Y:S01]  /*8a50*/  @P1 LDG.E.U16 R58, desc[UR20][R6.64] ;  /* 0x00000014063a1981 */ /* 0x000162000c1e1500 */
[----:B------:R-:W-:Y:S01]  /*8a60*/  LOP3.LUT P1, RZ, R14, 0x1, RZ, 0xc0, !PT ;  /* 0x000000010eff7812 */ /* 0x000fe2000782c0ff */
[----:B------:R-:W-:Y:S01]  /*8a70*/  IMAD R14, R38, 0x2c, RZ ;  /* 0x0000002c260e7824 */ /* 0x000fe200078e02ff */
[-C--:B-1----:R-:W-:Y:S01]  /*8a80*/  LEA.HI.X.SX32 R21, R5, R3.reuse, 0x1, P6 ;  /* 0x0000000305157211 */ /* 0x082fe200030f0eff */
[----:B------:R1:W-:Y:S01]  /*8a90*/  STL [R1+0x4ec], R19 ;  /* 0x0004ec1301007387 */ /* 0x0003e20000100800 */
[----:B------:R-:W-:Y:S02]  /*8aa0*/  SHF.R.U32.HI R5, RZ, 0xa, R16 ;  /* 0x0000000aff057819 */ /* 0x000fe40000011610 */
[----:B------:R-:W-:Y:S01]  /*8ab0*/  IADD3 R27, P6, PT, R14, R0, RZ ;  /* 0x000000000e1b7210 */ /* 0x000fe20007fde0ff */
[----:B------:R3:W-:Y:S01]  /*8ac0*/  STL [R1+0x4e8], R21 ;  /* 0x0004e81501007387 */ /* 0x0007e20000100800 */
[----:B0-----:R-:W-:Y:S02]  /*8ad0*/  @P3 IMAD.MOV.U32 R6, RZ, RZ, R19 ;  /* 0x000000ffff063224 */ /* 0x001fe400078e0013 */
[----:B------:R-:W-:Y:S01]  /*8ae0*/  LEA.HI.X.SX32 R28, R37, R3, 0x1, P6 ;  /* 0x00000003251c7211 */ /* 0x000fe200030f0eff */
[----:B------:R-:W-:-:S02]  /*8af0*/  @P3 IMAD.MOV.U32 R7, RZ, RZ, R21 ;  /* 0x000000ffff073224 */ /* 0x000fc400078e0015 */
[----:B-1----:R-:W-:-:S03]  /*8b00*/  IMAD R19, R38, 0x2a, RZ ;  /* 0x0000002a26137824 */ /* 0x002fc600078e02ff */
[----:B------:R0:W5:Y:S01]  /*8b10*/  @P3 LDG.E.U16 R52, desc[UR20][R6.64] ;  /* 0x0000001406343981 */ /* 0x000162000c1e1500 */
[----:B------:R-:W-:Y:S01]  /*8b20*/  LOP3.LUT P3, RZ, R5, 0x1, RZ, 0xc0, !PT ;  /* 0x0000000105ff7812 */ /* 0x000fe2000786c0ff */
[----:B------:R-:W-:Y:S01]  /*8b30*/  IMAD R5, R38, 0x15, RZ ;  /* 0x0000001526057824 */ /* 0x000fe200078e02ff */
[----:B---3--:R-:W-:Y:S01]  /*8b40*/  SHF.R.U32.HI R21, RZ, 0xb, R16 ;  /* 0x0000000bff157819 */ /* 0x008fe20000011610 */
[----:B------:R1:W-:Y:S01]  /*8b50*/  STL [R1+0x4e4], R27 ;  /* 0x0004e41b01007387 */ /* 0x0003e20000100800 */
[----:B------:R-:W-:-:S03]  /*8b60*/  IADD3 R22, P6, PT, R19, R0, RZ ;  /* 0x0000000013167210 */ /* 0x000fc60007fde0ff */
[----:B------:R3:W-:Y:S01]  /*8b70*/  STL [R1+0x4e0], R28 ;  /* 0x0004e01c01007387 */ /* 0x0007e20000100800 */
[----:B0-----:R-:W-:Y:S02]  /*8b80*/  @P1 IMAD.MOV.U32 R6, RZ, RZ, R27 ;  /* 0x000000ffff061224 */ /* 0x001fe400078e001b */
[----:B------:R-:W-:-:S05]  /*8b90*/  @P1 IMAD.MOV.U32 R7, RZ, RZ, R28 ;  /* 0x000000ffff071224 */ /* 0x000fca00078e001c */
[----:B------:R0:W5:Y:S01]  /*8ba0*/  @P1 LDG.E.U16 R56, desc[UR20][R6.64] ;  /* 0x0000001406381981 */ /* 0x000162000c1e1500 */
[----:B------:R-:W-:Y:S01]  /*8bb0*/  LOP3.LUT P1, RZ, R21, 0x1, RZ, 0xc0, !PT ;  /* 0x0000000115ff7812 */ /* 0x000fe2000782c0ff */
[----:B------:R-:W-:Y:S01]  /*8bc0*/  IMAD R21, R38, 0x28, RZ ;  /* 0x0000002826157824 */ /* 0x000fe200078e02ff */
[-C--:B-1----:R-:W-:Y:S01]  /*8bd0*/  LEA.HI.X.SX32 R27, R5, R3.reuse, 0x1, P6 ;  /* 0x00000003051b7211 */ /* 0x082fe200030f0eff */
[----:B------:R1:W-:Y:S01]  /*8be0*/  STL [R1+0x4dc], R22 ;  /* 0x0004dc1601007387 */ /* 0x0003e20000100800 */
[----:B------:R-:W-:Y:S02]  /*8bf0*/  SHF.R.U32.HI R5, RZ, 0xc, R16 ;  /* 0x0000000cff057819 */ /* 0x000fe40000011610 */
[----:B---3--:R-:W-:Y:S01]  /*8c00*/  IADD3 R28, P6, PT, R21, R0, RZ ;  /* 0x00000000151c7210 */ /* 0x008fe20007fde0ff */
[----:B------:R3:W-:Y:S01]  /*8c10*/  STL [R1+0x4d8], R27 ;  /* 0x0004d81b01007387 */ /* 0x0007e20000100800 */
[----:B0-----:R-:W-:Y:S02]  /*8c20*/  @P3 IMAD.MOV.U32 R6, RZ, RZ, R22 ;  /* 0x000000ffff063224 */ /* 0x001fe400078e0016 */
[----:B------:R-:W-:Y:S01]  /*8c30*/  LEA.HI.X.SX32 R30, R84, R3, 0x1, P6 ;  /* 0x00000003541e7211 */ /* 0x000fe200030f0eff */
[----:B------:R-:W-:Y:S01]  /*8c40*/  @P3 IMAD.MOV.U32 R7, RZ, RZ, R27 ;  /* 0x000000ffff073224 */ /* 0x000fe200078e001b */
[----:B-1----:R-:W-:-:S04]  /*8c50*/  SHF.R.U32.HI R22, RZ, 0xd, R16 ;  /* 0x0000000dff167819 */ /* 0x002fc80000011610 */
[----:B------:R0:W5:Y:S01]  /*8c60*/  @P3 LDG.E.U16 R26, desc[UR20][R6.64] ;  /* 0x00000014061a3981 */ /* 0x000162000c1e1500 */
[C---:B---3--:R-:W-:Y:S01]  /*8c70*/  IMAD R27, R38.reuse, 0x26, RZ ;  /* 0x00000026261b7824 */ /* 0x048fe200078e02ff */
[----:B------:R-:W-:Y:S01]  /*8c80*/  LOP3.LUT P3, RZ, R5, 0x1, RZ, 0xc0, !PT ;  /* 0x0000000105ff7812 */ /* 0x000fe2000786c0ff */
[----:B------:R-:W-:Y:S01]  /*8c90*/  IMAD R5, R38, 0x13, RZ ;  /* 0x0000001326057824 */ /* 0x000fe200078e02ff */
[----:B------:R1:W-:Y:S02]  /*8ca0*/  STL [R1+0x4d4], R28 ;  /* 0x0004d41c01007387 */ /* 0x0003e40000100800 */
[----:B------:R-:W-:Y:S02]  /*8cb0*/  IADD3 R29, P6, PT, R27, R0, RZ ;  /* 0x000000001b1d7210 */ /* 0x000fe40007fde0ff */
[----:B------:R3:W-:Y:S01]  /*8cc0*/  STL [R1+0x4d0], R30 ;  /* 0x0004d01e01007387 */ /* 0x0007e20000100800 */
[----:B0-----:R-:W-:Y:S02]  /*8cd0*/  @P1 IMAD.MOV.U32 R6, RZ, RZ, R28 ;  /* 0x000000ffff061224 */ /* 0x001fe400078e001c */
[----:B------:R-:W-:-:S02]  /*8ce0*/  @P1 IMAD.MOV.U32 R7, RZ, RZ, R30 ;  /* 0x000000ffff071224 */ /* 0x000fc400078e001e */
[----:B-1----:R-:W-:-:S03]  /*8cf0*/  IMAD R28, R38, 0x24, RZ ;  /* 0x00000024261c7824 */ /* 0x002fc600078e02ff */
[----:B------:R0:W5:Y:S01]  /*8d00*/  @P1 LDG.E.U16 R50, desc[UR20][R6.64] ;  /* 0x0000001406321981 */ /* 0x000162000c1e1500 */
[----:B------:R-:W-:Y:S02]  /*8d10*/  LOP3.LUT P1, RZ, R22, 0x1, RZ, 0xc0, !PT ;  /* 0x0000000116ff7812 */ /* 0x000fe4000782c0ff */
[----:B------:R-:W-:Y:S01]  /*8d20*/  LEA.HI.X.SX32 R31, R5, R3, 0x1, P6 ;  /* 0x00000003051f7211 */ /* 0x000fe200030f0eff */
[----:B------:R1:W-:Y:S01]  /*8d30*/  STL [R1+0x4cc], R29 ;  /* 0x0004cc1d01007387 */ /* 0x0003e20000100800 */
[----:B---3--:R-:W-:Y:S02]  /*8d40*/  IADD3 R30, P6, PT, R28, R0, RZ ;  /* 0x000000001c1e7210 */ /* 0x008fe40007fde0ff */
[----:B------:R-:W-:Y:S01]  /*8d50*/  SHF.R.U32.HI R5, RZ, 0xe, R16 ;  /* 0x0000000eff057819 */ /* 0x000fe20000011610 */
[----:B------:R3:W-:Y:S01]  /*8d60*/  STL [R1+0x4c8], R31 ;  /* 0x0004c81f01007387 */ /* 0x0007e20000100800 */
[----:B0-----:R-:W-:Y:S02]  /*8d70*/  @P3 IMAD.MOV.U32 R6, RZ, RZ, R29 ;  /* 0x000000ffff063224 */ /* 0x001fe400078e001d */
[----:B------:R-:W-:-:S02]  /*8d80*/  @P3 IMAD.MOV.U32 R7, RZ, RZ, R31 ;  /* 0x000000ffff073224 */ /* 0x000fc400078e001f */
[----:B-1----:R-:W-:-:S03]  /*8d90*/  IMAD R29, R38, 0x22, RZ ;  /* 0x00000022261d7824 */ /* 0x002fc600078e02ff */
[----:B------:R0:W5:Y:S01]  /*8da0*/  @P3 LDG.E.U16 R24, desc[UR20][R6.64] ;  /* 0x0000001406183981 */ /* 0x000162000c1e1500 */
[----:B---3--:R-:W-:Y:S02]  /*8db0*/  LEA.HI.X.SX32 R31, R41, R3, 0x1, P6 ;  /* 0x00000003291f7211 */ /* 0x008fe400030f0eff */
[----:B------:R-:W-:Y:S01]  /*8dc0*/  LOP3.LUT P6, RZ, R5, 0x1, RZ, 0xc0, !PT ;  /* 0x0000000105ff7812 */ /* 0x000fe200078cc0ff */
[----:B------:R1:W-:Y:S01]  /*8dd0*/  STL [R1+0x4c4], R30 ;  /* 0x0004c41e01007387 */ /* 0x0003e20000100800 */
[----:B------:R-:W-:Y:S02]  /*8de0*/  SHF.R.U32.HI R5, RZ, 0xf, R16 ;  /* 0x0000000fff057819 */ /* 0x000fe40000011610 */
[----:B------:R-:W-:Y:S01]  /*8df0*/  PRMT R22, RZ, 0x7610, R22 ;  /* 0x00007610ff167816 */ /* 0x000fe20000000016 */
[----:B------:R3:W-:Y:S01]  /*8e00*/  STL [R1+0x4c0], R31 ;  /* 0x0004c01f01007387 */ /* 0x0007e20000100800 */
[----:B0-----:R-:W-:Y:S02]  /*8e10*/  @P1 IMAD.MOV.U32 R6, RZ, RZ, R30 ;  /* 0x000000ffff061224 */ /* 0x001fe400078e001e */
[----:B------:R-:W-:-:S05]  /*8e20*/  @P1 IMAD.MOV.U32 R7, RZ, RZ, R31 ;  /* 0x000000ffff071224 */ /* 0x000fca00078e001f */
[----:B------:R0:W5:Y:S01]  /*8e30*/  @P1 LDG.E.U16 R25, desc[UR20][R6.64] ;  /* 0x0000001406191981 */ /* 0x000162000c1e1500 */
[----:B------:R-:W-:Y:S02]  /*8e40*/  IADD3 R85, P1, PT, R29, R0, RZ ;  /* 0x000000001d557210 */ /* 0x000fe40007f3e0ff */
[----:B------:R-:W-:Y:S02]  /*8e50*/  LOP3.LUT P3, RZ, R5, 0x1, RZ, 0xc0, !PT ;  /* 0x0000000105ff7812 */ /* 0x000fe4000786c0ff */
[----:B------:R-:W-:Y:S01]  /*8e60*/  SHF.R.U32.HI R16, RZ, 0x1, R16 ;  /* 0x00000001ff107819 */ /* 0x000fe20000011610 */
[----:B------:R-:W-:Y:S01]  /*8e70*/  STL [R1+0x4bc], R85 ;  /* 0x0004bc5501007387 */ /* 0x000fe20000100800 */
[----:B------:R-:W-:Y:S02]  /*8e80*/  PRMT R23, RZ, 0x7610, R23 ;  /* 0x00007610ff177816 */ /* 0x000fe40000000017 */
[----:B------:R-:W-:Y:S01]  /*8e90*/  PRMT R5, R17, 0x5410, R18 ;  /* 0x0000541011057816 */ /* 0x000fe20000000012 */
[----:B0-----:R-:W-:-:S02]  /*8ea0*/  IMAD R7, R38, 0x11, RZ ;  /* 0x0000001126077824 */ /* 0x001fc400078e02ff */
[----:B------:R-:W-:-:S03]  /*8eb0*/  IMAD.SHL.U32 R6, R38, 0x10, RZ ;  /* 0x0000001026067824 */ /* 0x000fc600078e00ff */
[----:B------:R-:W-:Y:S02]  /*8ec0*/  LEA.HI.X.SX32 R87, R7, R3, 0x1, P1 ;  /* 0x0000000307577211 */ /* 0x000fe400008f0eff */
[----:B-1----:R-:W-:-:S03]  /*8ed0*/  LEA R30, P1, R38, R0, 0x5 ;  /* 0x00000000261e7211 */ /* 0x002fc600078228ff */
[----:B------:R-:W-:Y:S01]  /*8ee0*/  @P6 IMAD.MOV.U32 R7, RZ, RZ, R87 ;  /* 0x000000ffff076224 */ /* 0x000fe200078e0057 */
[----:B---3--:R-:W-:Y:S01]  /*8ef0*/  LEA.HI.X.SX32 R31, R6, R3, 0x1, P1 ;  /* 0x00000003061f7211 */ /* 0x008fe200008f0eff */
[----:B------:R-:W-:Y:S01]  /*8f00*/  @P6 IMAD.MOV.U32 R6, RZ, RZ, R85 ;  /* 0x000000ffff066224 */ /* 0x000fe200078e0055 */
[----:B------:R-:W-:Y:S01]  /*8f10*/  LOP3.LUT P1, RZ, R16, 0x1, RZ, 0xc0, !PT ;  /* 0x0000000110ff7812 */ /* 0x000fe2000782c0ff */
[C---:B------:R-:W-:Y:S01]  /*8f20*/  IMAD R16, R38.reuse, 0x3c, RZ ;  /* 0x0000003c26107824 */ /* 0x040fe200078e02ff */
[----:B------:R0:W-:Y:S01]  /*8f30*/  STL [R1+0x4b8], R87 ;  /* 0x0004b85701007387 */ /* 0x0001e20000100800 */
[----:B------:R-:W-:-:S03]  /*8f40*/  IMAD R17, R38, 0x3e, RZ ;  /* 0x0000003e26117824 */ /* 0x000fc600078e02ff */
[----:B------:R1:W5:Y:S01]  /*8f50*/  @P6 LDG.E.U16 R22, desc[UR20][R6.64] ;  /* 0x0000001406166981 */ /* 0x000362000c1e1500 */
[----:B------:R-:W-:-:S03]  /*8f60*/  IMAD R18, R38, 0x1e, RZ ;  /* 0x0000001e26127824 */ /* 0x000fc600078e02ff */
[----:B------:R-:W-:Y:S01]  /*8f70*/  STL [R1+0x4b4], R30 ;  /* 0x0004b41e01007387 */ /* 0x000fe20000100800 */
[----:B0-----:R-:W-:Y:S01]  /*8f80*/  IADD3 R87, P6, PT, R16, R0, RZ ;  /* 0x0000000010577210 */ /* 0x001fe20007fde0ff */
[----:B-1----:R-:W-:Y:S02]  /*8f90*/  @P3 IMAD.MOV.U32 R6, RZ, RZ, R30 ;  /* 0x000000ffff063224 */ /* 0x002fe400078e001e */
[----:B------:R-:W-:Y:S01]  /*8fa0*/  @P3 IMAD.MOV.U32 R7, RZ, RZ, R31 ;  /* 0x000000ffff073224 */ /* 0x000fe200078e001f */
[----:B------:R0:W-:Y:S01]  /*8fb0*/  STL [R1+0x4b0], R31 ;  /* 0x0004b01f01007387 */ /* 0x0001e20000100800 */
[----:B------:R-:W-:-:S03]  /*8fc0*/  LEA.HI.X.SX32 R88, R18, R3, 0x1, P6 ;  /* 0x0000000312587211 */ /* 0x000fc600030f0eff */
[----:B------:R1:W5:Y:S01]  /*8fd0*/  @P3 LDG.E.U16 R23, desc[UR20][R6.64] ;  /* 0x0000001406173981 */ /* 0x000362000c1e1500 */
[----:B------:R-:W-:Y:S02]  /*8fe0*/  PRMT R70, RZ, 0x7610, R70 ;  /* 0x00007610ff467816 */ /* 0x000fe40000000046 */
[----:B0-----:R-:W-:Y:S01]  /*8ff0*/  IADD3 R31, P3, PT, R17, R0, RZ ;  /* 0x00000000111f7210 */ /* 0x001fe20007f7e0ff */
[----:B-1----:R-:W-:Y:S01]  /*9000*/  IMAD R6, R38, 0x1f, RZ ;  /* 0x0000001f26067824 */ /* 0x002fe200078e02ff */
[----:B------:R-:W-:-:S04]  /*9010*/  SHF.R.U64 R7, R5, 0x1f, RZ ;  /* 0x0000001f05077819 */ /* 0x000fc800000012ff */
[----:B------:R-:W-:Y:S01]  /*9020*/  LOP3.LUT P6, RZ, R7, 0x1, RZ, 0xc0, !PT ;  /* 0x0000000107ff7812 */ /* 0x000fe200078cc0ff */
[----:B------:R-:W-:Y:S01]  /*9030*/  @P1 IMAD.MOV.U32 R7, RZ, RZ, R88 ;  /* 0x000000ffff071224 */ /* 0x000fe200078e0058 */
[----:B------:R-:W-:Y:S01]  /*9040*/  LEA.HI.X.SX32 R85, R6, R3, 0x1, P3 ;  /* 0x0000000306557211 */ /* 0x000fe200018f0eff */
[----:B------:R-:W-:Y:S01]  /*9050*/  @P1 IMAD.MOV.U32 R6, RZ, RZ, R87 ;  /* 0x000000ffff061224 */ /* 0x000fe200078e0057 */
[----:B------:R-:W-:Y:S02]  /*9060*/  PRMT R69, RZ, 0x7610, R69 ;  /* 0x00007610ff457816 */ /* 0x000fe40000000045 */
[----:B------:R-:W-:Y:S02]  /*9070*/  SHF.R.U64 R30, R5, 0x1e, RZ ;  /* 0x0000001e051e7819 */ /* 0x000fe400000012ff */
[----:B------:R0:W5:Y:S02]  /*9080*/  @P1 LDG.E.U16 R70, desc[UR20][R6.64] ;  /* 0x0000001406461981 */ /* 0x000164000c1e1500 */
[----:B------:R-:W-:Y:S01]  /*9090*/  LOP3.LUT P1, RZ, R30, 0x1, RZ, 0xc0, !PT ;  /* 0x000000011eff7812 */ /* 0x000fe2000782c0ff */
[----:B------:R-:W-:Y:S01]  /*90a0*/  IMAD.SHL.U32 R30, R38, 0x20, RZ ;  /* 0x00000020261e7824 */ /* 0x000fe200078e00ff */
[----:B------:R1:W-:Y:S01]  /*90b0*/  STL [R1+0x528], R87 ;  /* 0x0005285701007387 */ /* 0x0003e20000100800 */
[----:B0-----:R-:W-:-:S02]  /*90c0*/  @!P0 IMAD.MOV.U32 R6, RZ, RZ, R31 ;  /* 0x000000ffff068224 */ /* 0x001fc400078e001f */
[----:B------:R-:W-:Y:S01]  /*90d0*/  @!P0 IMAD.MOV.U32 R7, RZ, RZ, R85 ;  /* 0x000000ffff078224 */ /* 0x000fe200078e0055 */
[----:B------:R-:W-:Y:S04]  /*90e0*/  STL [R1+0x530], R31 ;  /* 0x0005301f01007387 */ /* 0x000fe80000100800 */
[----:B------:R0:W5:Y:S01]  /*90f0*/  @!P0 LDG.E.U16 R69, desc[UR20][R6.64] ;  /* 0x0000001406458981 */ /* 0x000162000c1e1500 */
[----:B-1----:R-:W-:-:S03]  /*9100*/  LEA R87, P0, R38, R0, 0x6 ;  /* 0x0000000026577211 */ /* 0x002fc600078030ff */
[----:B------:R-:W-:Y:S01]  /*9110*/  STL [R1+0x524], R88 ;  /* 0x0005245801007387 */ /* 0x000fe20000100800 */
[----:B------:R-:W-:Y:S02]  /*9120*/  LEA.HI.X.SX32 R89, R30, R3, 0x1, P0 ;  /* 0x000000031e597211 */ /* 0x000fe400000f0eff */
[----:B0-----:R-:W-:Y:S01]  /*9130*/  SHF.R.U64 R6, R5, 0x1d, RZ ;  /* 0x0000001d05067819 */ /* 0x001fe200000012ff */
[----:B------:R-:W-:Y:S01]  /*9140*/  IMAD R7, R38, 0x42, RZ ;  /* 0x0000004226077824 */ /* 0x000fe200078e02ff */
[----:B------:R0:W-:Y:S02]  /*9150*/  STL [R1+0x52c], R85 ;  /* 0x00052c5501007387 */ /* 0x0001e40000100800 */
[----:B------:R-:W-:Y:S01]  /*9160*/  LOP3.LUT P3, RZ, R6, 0x1, RZ, 0xc0, !PT ;  /* 0x0000000106ff7812 */ /* 0x000fe2000786c0ff */
[----:B------:R-:W-:Y:S01]  /*9170*/  IMAD R6, R38, 0x21, RZ ;  /* 0x0000002126067824 */ /* 0x000fe200078e02ff */
[----:B------:R-:W-:Y:S02]  /*9180*/  PRMT R74, RZ, 0x7610, R74 ;  /* 0x00007610ff4a7816 */ /* 0x000fe4000000004a */
[----:B0-----:R-:W-:Y:S01]  /*9190*/  IADD3 R85, P0, PT, R7, R0, RZ ;  /* 0x0000000007557210 */ /* 0x001fe20007f1e0ff */
[----:B------:R-:W-:-:S03]  /*91a0*/  @P6 IMAD.MOV.U32 R7, RZ, RZ, R89 ;  /* 0x000000ffff076224 */ /* 0x000fc600078e0059 */
[----:B------:R-:W-:Y:S01]  /*91b0*/  LEA.HI.X.SX32 R88, R6, R3, 0x1, P0 ;  /* 0x0000000306587211 */ /* 0x000fe200000f0eff */
[----:B------:R-:W-:Y:S01]  /*91c0*/  @P6 IMAD.MOV.U32 R6, RZ, RZ, R87 ;  /* 0x000000ffff066224 */ /* 0x000fe200078e0057 */
[----:B------:R-:W-:Y:S01]  /*91d0*/  PRMT R73, RZ, 0x7610, R73 ;  /* 0x00007610ff497816 */ /* 0x000fe20000000049 */
[----:B------:R-:W-:-:S03]  /*91e0*/  IMAD R30, R38, 0x44, RZ ;  /* 0x00000044261e7824 */ /* 0x000fc600078e02ff */
[----:B------:R0:W5:Y:S04]  /*91f0*/  @P6 LDG.E.U16 R74, desc[UR20][R6.64] ;  /* 0x00000014064a6981 */ /* 0x000168000c1e1500 */
[----:B------:R1:W-:Y:S01]  /*9200*/  STL [R1+0x538], R87 ;  /* 0x0005385701007387 */ /* 0x0003e20000100800 */
[----:B0-----:R-:W-:Y:S02]  /*9210*/  @P1 IMAD.MOV.U32 R6, RZ, RZ, R85 ;  /* 0x000000ffff061224 */ /* 0x001fe400078e0055 */
[----:B------:R-:W-:Y:S01]  /*9220*/  @P1 IMAD.MOV.U32 R7, RZ, RZ, R88 ;  /* 0x000000ffff071224 */ /* 0x000fe200078e0058 */
[----:B------:R-:W-:Y:S01]  /*9230*/  STL [R1+0x534], R89 ;  /* 0x0005345901007387 */ /* 0x000fe20000100800 */
[----:B-1----:R-:W-:-:S03]  /*9240*/  IADD3 R87, P6, PT, R30, R0, RZ ;  /* 0x000000001e577210 */ /* 0x002fc60007fde0ff */
[----:B------:R-:W-:Y:S01]  /*9250*/  STL [R1+0x540], R85 ;  /* 0x0005405501007387 */ /* 0x000fe20000100800 */
[----:B------:R-:W-:-:S03]  /*9260*/  SHF.R.U64 R31, R5, 0x1c, RZ ;  /* 0x0000001c051f7819 */ /* 0x000fc600000012ff */
[----:B------:R0:W5:Y:S04]  /*9270*/  @P1 LDG.E.U16 R73, desc[UR20][R6.64] ;  /* 0x0000001406491981 */ /* 0x000168000c1e1500 */
[----:B------:R1:W-:Y:S01]  /*9280*/  STL [R1+0x53c], R88 ;  /* 0x00053c5801007387 */ /* 0x0003e20000100800 */
[----:B------:R-:W-:Y:S01]  /*9290*/  LOP3.LUT P0, RZ, R31, 0x1, RZ, 0xc0, !PT ;  /* 0x000000011fff7812 */ /* 0x000fe2000780c0ff */
[----:B0-----:R-:W-:Y:S01]  /*92a0*/  IMAD R6, R38, 0x46, RZ ;  /* 0x0000004626067824 */ /* 0x001fe200078e02ff */
[----:B------:R-:W-:Y:S02]  /*92b0*/  SHF.R.U64 R7, R5, 0x1b, RZ ;  /* 0x0000001b05077819 */ /* 0x000fe400000012ff */
[----:B-1----:R-:W-:Y:S02]  /*92c0*/  LEA.HI.X.SX32 R88, R29, R3, 0x1, P6 ;  /* 0x000000031d587211 */ /* 0x002fe400030f0eff */
[----:B------:R-:W-:-:S02]  /*92d0*/  PRMT R75, RZ, 0x7610, R75 ;  /* 0x00007610ff4b7816 */ /* 0x000fc4000000004b */
[----:B------:R-:W-:Y:S01]  /*92e0*/  LOP3.LUT P1, RZ, R7, 0x1, RZ, 0xc0, !PT ;  /* 0x0000000107ff7812 */ /* 0x000fe2000782c0ff */
[----:B------:R-:W-:Y:S01]  /*92f0*/  @P3 IMAD.MOV.U32 R7, RZ, RZ, R88 ;  /* 0x000000ffff073224 */ /* 0x000fe200078e0058 */
[----:B------:R-:W-:Y:S01]  /*9300*/  IADD3 R85, P6, PT, R6, R0, RZ ;  /* 0x0000000006557210 */ /* 0x000fe20007fde0ff */
[----:B------:R-:W-:Y:S02]  /*9310*/  @P3 IMAD.MOV.U32 R6, RZ, RZ, R87 ;  /* 0x000000ffff063224 */ /* 0x000fe400078e0057 */
[C---:B------:R-:W-:Y:S01]  /*9320*/  IMAD R29, R38.reuse, 0x23, RZ ;  /* 0x00000023261d7824 */ /* 0x040fe200078e02ff */
[----:B------:R-:W-:Y:S04]  /*9330*/  STL [R1+0x548], R87 ;  /* 0x0005485701007387 */ /* 0x000fe80000100800 */
[----:B------:R0:W5:Y:S04]  /*9340*/  @P3 LDG.E.U16 R75, desc[UR20][R6.64] ;  /* 0x00000014064b3981 */ /* 0x000168000c1e1500 */
[----:B------:R1:W-:Y:S01]  /*9350*/  STL [R1+0x544], R88 ;  /* 0x0005445801007387 */ /* 0x0003e20000100800 */
[----:B------:R-:W-:Y:S01]  /*9360*/  PRMT R72, RZ, 0x7610, R72 ;  /* 0x00007610ff487816 */ /* 0x000fe20000000048 */
[----:B0-----:R-:W-:Y:S01]  /*9370*/  IMAD R6, R38, 0x48, RZ ;  /* 0x0000004826067824 */ /* 0x001fe200078e02ff */
[----:B------:R-:W-:-:S02]  /*9380*/  SHF.R.U64 R7, R5, 0x1a, RZ ;  /* 0x0000001a05077819 */ /* 0x000fc400000012ff */
[----:B-1----:R-:W-:Y:S02]  /*9390*/  LEA.HI.X.SX32 R88, R29, R3, 0x1, P6 ;  /* 0x000000031d587211 */ /* 0x002fe400030f0eff */
[----:B------:R-:W-:Y:S02]  /*93a0*/  LOP3.LUT P3, RZ, R7, 0x1, RZ, 0xc0, !PT ;  /* 0x0000000107ff7812 */ /* 0x000fe4000786c0ff */
[----:B------:R-:W-:Y:S01]  /*93b0*/  IADD3 R87, P6, PT, R6, R0, RZ ;  /* 0x0000000006577210 */ /* 0x000fe20007fde0ff */
[----:B------:R-:W-:Y:S02]  /*93c0*/  @P0 IMAD.MOV.U32 R6, RZ, RZ, R85 ;  /* 0x000000ffff060224 */ /* 0x000fe400078e0055 */
[----:B------:R-:W-:Y:S01]  /*93d0*/  @P0 IMAD.MOV.U32 R7, RZ, RZ, R88 ;  /* 0x000000ffff070224 */ /* 0x000fe200078e0058 */
[----:B------:R-:W-:Y:S01]  /*93e0*/  SHF.R.U64 R29, R5, 0x19, RZ ;  /* 0x00000019051d7819 */ /* 0x000fe200000012ff */
[----:B------:R-:W-:Y:S04]  /*93f0*/  STL [R1+0x550], R85 ;  /* 0x0005505501007387 */ /* 0x000fe80000100800 */
[----:B------:R0:W5:Y:S01]  /*9400*/  @P0 LDG.E.U16 R72, desc[UR20][R6.64] ;  /* 0x0000001406480981 */ /* 0x000162000c1e1500 */
[----:B------:R-:W-:Y:S01]  /*9410*/  LOP3.LUT P0, RZ, R29, 0x1, RZ, 0xc0, !PT ;  /* 0x000000011dff7812 */ /* 0x000fe2000780c0ff */
[----:B------:R-:W-:-:S02]  /*9420*/  IMAD R29, R38, 0x25, RZ ;  /* 0x00000025261d7824 */ /* 0x000fc400078e02ff */
[----:B------:R1:W-:Y:S01]  /*9430*/  STL [R1+0x54c], R88 ;  /* 0x00054c5801007387 */ /* 0x0003e20000100800 */
[----:B0-----:R-:W-:Y:S01]  /*9440*/  IMAD R6, R38, 0x4a, RZ ;  /* 0x0000004a26067824 */ /* 0x001fe200078e02ff */
[----:B-1----:R-:W-:-:S04]  /*9450*/  LEA.HI.X.SX32 R88, R28, R3, 0x1, P6 ;  /* 0x000000031c587211 */ /* 0x002fc800030f0eff */
[----:B------:R-:W-:Y:S01]  /*9460*/  IADD3 R85, P6, PT, R6, R0, RZ ;  /* 0x0000000006557210 */ /* 0x000fe20007fde0ff */
[----:B------:R0:W-:Y:S01]  /*9470*/  STL [R1+0x558], R87 ;  /* 0x0005585701007387 */ /* 0x0001e20000100800 */
[----:B------:R-:W-:Y:S01]  /*9480*/  PRMT R71, RZ, 0x7610, R71 ;  /* 0x00007610ff477816 */ /* 0x000fe20000000047 */
[----:B------:R-:W-:Y:S02]  /*9490*/  @P1 IMAD.MOV.U32 R6, RZ, RZ, R87 ;  /* 0x000000ffff061224 */ /* 0x000fe400078e0057 */
[----:B------:R-:W-:Y:S01]  /*94a0*/  @P1 IMAD.MOV.U32 R7, RZ, RZ, R88 ;  /* 0x000000ffff071224 */ /* 0x000fe200078e0058 */
[----:B------:R-:W-:-:S04]  /*94b0*/  PRMT R68, RZ, 0x7610, R68 ;  /* 0x00007610ff447816 */ /* 0x000fc80000000044 */
[----:B------:R1:W5:Y:S01]  /*94c0*/  @P1 LDG.E.U16 R71, desc[UR20][R6.64] ;  /* 0x0000001406471981 */ /* 0x000362000c1e1500 */
[----:B0-----:R-:W-:Y:S01]  /*94d0*/  LEA.HI.X.SX32 R87, R29, R3, 0x1, P6 ;  /* 0x000000031d577211 */ /* 0x001fe200030f0eff */
[----:B------:R-:W-:Y:S02]  /*94e0*/  IMAD R29, R38, 0x4c, RZ ;  /* 0x0000004c261d7824 */ /* 0x000fe400078e02ff */
[----:B------:R-:W-:Y:S01]  /*94f0*/  STL [R1+0x554], R88 ;  /* 0x0005545801007387 */ /* 0x000fe20000100800 */
[----:B------:R-:W-:Y:S01]  /*9500*/  SHF.R.U64 R28, R5, 0x18, RZ ;  /* 0x00000018051c7819 */ /* 0x000fe200000012ff */
[----:B-1----:R-:W-:Y:S02]  /*9510*/  @P3 IMAD.MOV.U32 R6, RZ, RZ, R85 ;  /* 0x000000ffff063224 */ /* 0x002fe400078e0055 */
[----:B------:R-:W-:Y:S01]  /*9520*/  @P3 IMAD.MOV.U32 R7, RZ, RZ, R87 ;  /* 0x000000ffff073224 */ /* 0x000fe200078e0057 */
[----:B------:R-:W-:Y:S04]  /*9530*/  STL [R1+0x560], R85 ;  /* 0x0005605501007387 */ /* 0x000fe80000100800 */
[----:B------:R0:W-:Y:S04]  /*9540*/  STL [R1+0x55c], R87 ;  /* 0x00055c5701007387 */ /* 0x0001e80000100800 */
[----:B------:R1:W5:Y:S01]  /*9550*/  @P3 LDG.E.U16 R68, desc[UR20][R6.64] ;  /* 0x0000001406443981 */ /* 0x000362000c1e1500 */
[----:B------:R-:W-:-:S02]  /*9560*/  LOP3.LUT P1, RZ, R28, 0x1, RZ, 0xc0, !PT ;  /* 0x000000011cff7812 */ /* 0x000fc4000782c0ff */
[----:B0-----:R-:W-:Y:S01]  /*9570*/  IADD3 R87, P6, PT, R29, R0, RZ ;  /* 0x000000001d577210 */ /* 0x001fe20007fde0ff */
[----:B-1----:R-:W-:-:S03]  /*9580*/  IMAD R7, R38, 0x4e, RZ ;  /* 0x0000004e26077824 */ /* 0x002fc600078e02ff */
[----:B------:R-:W-:Y:S01]  /*9590*/  LEA.HI.X.SX32 R89, R27, R3, 0x1, P6 ;  /* 0x000000031b597211 */ /* 0x000fe200030f0eff */
[----:B------:R-:W-:Y:S01]  /*95a0*/  IMAD R6, R38, 0x27, RZ ;  /* 0x0000002726067824 */ /* 0x000fe200078e02ff */
[----:B------:R-:W-:-:S03]  /*95b0*/  IADD3 R85, P6, PT, R7, R0, RZ ;  /* 0x0000000007557210 */ /* 0x000fc60007fde0ff */
[----:B------:R-:W-:Y:S01]  /*95c0*/  @P0 IMAD.MOV.U32 R7, RZ, RZ, R89 ;  /* 0x000000ffff070224 */ /* 0x000fe200078e0059 */
[----:B------:R-:W-:Y:S02]  /*95d0*/  PRMT R67, RZ, 0x7610, R67 ;  /* 0x00007610ff437816 */ /* 0x000fe40000000043 */
[----:B------:R-:W-:Y:S01]  /*95e0*/  LEA.HI.X.SX32 R88, R6, R3, 0x1, P6 ;  /* 0x0000000306587211 */ /* 0x000fe200030f0eff */
[----:B------:R-:W-:Y:S01]  /*95f0*/  @P0 IMAD.MOV.U32 R6, RZ, RZ, R87 ;  /* 0x000000ffff060224 */ /* 0x000fe200078e0057 */
[----:B------:R-:W-:Y:S01]  /*9600*/  SHF.R.U64 R28, R5, 0x17, RZ ;  /* 0x00000017051c7819 */ /* 0x000fe200000012ff */
[----:B------:R-:W-:Y:S01]  /*9610*/  IMAD R27, R38, 0x50, RZ ;  /* 0x00000050261b7824 */ /* 0x000fe200078e02ff */
[----:B------:R-:W-:Y:S02]  /*9620*/  PRMT R66, RZ, 0x7610, R66 ;  /* 0x00007610ff427816 */ /* 0x000fe40000000042 */
[----:B------:R-:W-:Y:S01]  /*9630*/  LOP3.LUT P3, RZ, R28, 0x1, RZ, 0xc0, !PT ;  /* 0x000000011cff7812 */ /* 0x000fe2000786c0ff */
[----:B------:R0:W5:Y:S04]  /*9640*/  @P0 LDG.E.U16 R67, desc[UR20][R6.64] ;  /* 0x0000001406430981 */ /* 0x000168000c1e1500 */
[----:B------:R1:W-:Y:S01]  /*9650*/  STL [R1+0x568], R87 ;  /* 0x0005685701007387 */ /* 0x0003e20000100800 */
[----:B0-----:R-:W-:-:S02]  /*9660*/  @P1 IMAD.MOV.U32 R6, RZ, RZ, R85 ;  /* 0x000000ffff061224 */ /* 0x001fc400078e0055 */
        /* <DEDUP_REMOVED lines=44> */
[----:B------:R-:W-:Y:S01]  /*9930*/  IMAD R21, R38, 0x58, RZ ;  /* 0x0000005826157824 */ /* 0x000fe200078e02ff */
[----:B------:R-:W-:Y:S01]  /*9940*/  SHF.R.U64 R19, R5, 0x12, RZ ;  /* 0x0000001205137819 */ /* 0x000fe200000012ff */
[----:B-1----:R-:W-:Y:S02]  /*9950*/  @P3 IMAD.MOV.U32 R6, RZ, RZ, R85 ;  /* 0x000000ffff063224 */ /* 0x002fe400078e0055 */
[----:B------:R-:W-:Y:S01]  /*9960*/  @P3 IMAD.MOV.U32 R7, RZ, RZ, R87 ;  /* 0x000000ffff073224 */ /* 0x000fe200078e0057 */
[----:B------:R-:W-:Y:S01]  /*9970*/  IADD3 R21, P6, PT, R21, R0, RZ ;  /* 0x0000000015157210 */ /* 0x000fe20007fde0ff */
[----:B------:R-:W-:Y:S04]  /*9980*/  STL [R1+0x584], R88 ;  /* 0x0005845801007387 */ /* 0x000fe80000100800 */
[----:B------:R0:W5:Y:S01]  /*9990*/  @P3 LDG.E.U16 R55, desc[UR20][R6.64] ;  /* 0x0000001406373981 */ /* 0x000162000c1e1500 */
[----:B------:R-:W-:-:S03]  /*99a0*/  LOP3.LUT P1, RZ, R19, 0x1, RZ, 0xc0, !PT ;  /* 0x0000000113ff7812 */ /* 0x000fc6000782c0ff */
[----:B------:R1:W-:Y:S01]  /*99b0*/  STL [R1+0x590], R85 ;  /* 0x0005905501007387 */ /* 0x0003e20000100800 */
[----:B0-----:R-:W-:-:S03]  /*99c0*/  IMAD R7, R38, 0x5a, RZ ;  /* 0x0000005a26077824 */ /* 0x001fc600078e02ff */
[----:B------:R0:W-:Y:S01]  /*99d0*/  STL [R1+0x58c], R87 ;  /* 0x00058c5701007387 */ /* 0x0001e20000100800 */
[----:B------:R-:W-:Y:S01]  /*99e0*/  IMAD R6, R38, 0x2d, RZ ;  /* 0x0000002d26067824 */ /* 0x000fe200078e02ff */
[-C--:B-1----:R-:W-:Y:S02]  /*99f0*/  LEA.HI.X.SX32 R85, R14, R3.reuse, 0x1, P6 ;  /* 0x000000030e557211 */ /* 0x082fe400030f0eff */
[----:B------:R-:W-:Y:S02]  /*9a00*/  PRMT R54, RZ, 0x7610, R54 ;  /* 0x00007610ff367816 */ /* 0x000fe40000000036 */
[----:B0-----:R-:W-:Y:S01]  /*9a10*/  IADD3 R87, P6, PT, R7, R0, RZ ;  /* 0x0000000007577210 */ /* 0x001fe20007fde0ff */
[----:B------:R-:W-:Y:S01]  /*9a20*/  @P0 IMAD.MOV.U32 R7, RZ, RZ, R85 ;  /* 0x000000ffff070224 */ /* 0x000fe200078e0055 */
[----:B------:R-:W-:Y:S02]  /*9a30*/  SHF.R.U64 R19, R5, 0x11, RZ ;  /* 0x0000001105137819 */ /* 0x000fe400000012ff */
[----:B------:R-:W-:Y:S01]  /*9a40*/  LEA.HI.X.SX32 R88, R6, R3, 0x1, P6 ;  /* 0x0000000306587211 */ /* 0x000fe200030f0eff */
[----:B------:R-:W-:Y:S01]  /*9a50*/  @P0 IMAD.MOV.U32 R6, RZ, RZ, R21 ;  /* 0x000000ffff060224 */ /* 0x000fe200078e0015 */
[----:B------:R-:W-:Y:S01]  /*9a60*/  LOP3.LUT P3, RZ, R19, 0x1, RZ, 0xc0, !PT ;  /* 0x0000000113ff7812 */ /* 0x000fe2000786c0ff */
[----:B------:R-:W-:Y:S01]  /*9a70*/  IMAD R14, R38, 0x5c, RZ ;  /* 0x0000005c260e7824 */ /* 0x000fe200078e02ff */
[----:B------:R-:W-:-:S02]  /*9a80*/  PRMT R53, RZ, 0x7610, R53 ;  /* 0x00007610ff357816 */ /* 0x000fc40000000035 */
[----:B------:R0:W5:Y:S04]  /*9a90*/  @P0 LDG.E.U16 R54, desc[UR20][R6.64] ;  /* 0x0000001406360981 */ /* 0x000168000c1e1500 */
[----:B------:R-:W-:Y:S04]  /*9aa0*/  STL [R1+0x598], R21 ;  /* 0x0005981501007387 */ /* 0x000fe80000100800 */
[----:B------:R1:W-:Y:S01]  /*9ab0*/  STL [R1+0x594], R85 ;  /* 0x0005945501007387 */ /* 0x0003e20000100800 */
[----:B0-----:R-:W-:Y:S02]  /*9ac0*/  @P1 IMAD.MOV.U32 R6, RZ, RZ, R87 ;  /* 0x000000ffff061224 */ /* 0x001fe400078e0057 */
[----:B------:R-:W-:Y:S01]  /*9ad0*/  @P1 IMAD.MOV.U32 R7, RZ, RZ, R88 ;  /* 0x000000ffff071224 */ /* 0x000fe200078e0058 */
[----:B------:R0:W-:Y:S01]  /*9ae0*/  STL [R1+0x5a0], R87 ;  /* 0x0005a05701007387 */ /* 0x0001e20000100800 */
[----:B------:R-:W-:-:S03]  /*9af0*/  SHF.R.U64 R19, R5, 0x10, RZ ;  /* 0x0000001005137819 */ /* 0x000fc600000012ff */
[----:B------:R3:W5:Y:S01]  /*9b00*/  @P1 LDG.E.U16 R53, desc[UR20][R6.64] ;  /* 0x0000001406351981 */ /* 0x000762000c1e1500 */
[----:B-1----:R-:W-:-:S04]  /*9b10*/  IADD3 R85, P6, PT, R14, R0, RZ ;  /* 0x000000000e557210 */ /* 0x002fc80007fde0ff */
[----:B0-----:R-:W-:Y:S01]  /*9b20*/  LEA.HI.X.SX32 R87, R8, R3, 0x1, P6 ;  /* 0x0000000308577211 */ /* 0x001fe200030f0eff */
[----:B---3--:R-:W-:Y:S01]  /*9b30*/  IMAD R6, R38, 0x5e, RZ ;  /* 0x0000005e26067824 */ /* 0x008fe200078e02ff */
[----:B------:R-:W-:Y:S02]  /*9b40*/  SHF.R.U64 R7, R5, 0xf, RZ ;  /* 0x0000000f05077819 */ /* 0x000fe400000012ff */
[----:B------:R-:W-:Y:S02]  /*9b50*/  LOP3.LUT P0, RZ, R19, 0x1, RZ, 0xc0, !PT ;  /* 0x0000000113ff7812 */ /* 0x000fe4000780c0ff */
[----:B------:R-:W-:Y:S02]  /*9b60*/  PRMT R51, RZ, 0x7610, R51 ;  /* 0x00007610ff337816 */ /* 0x000fe40000000033 */
[----:B------:R-:W-:Y:S01]  /*9b70*/  LOP3.LUT P1, RZ, R7, 0x1, RZ, 0xc0, !PT ;  /* 0x0000000107ff7812 */ /* 0x000fe2000782c0ff */
[----:B------:R-:W-:Y:S01]  /*9b80*/  @P3 IMAD.MOV.U32 R7, RZ, RZ, R87 ;  /* 0x000000ffff073224 */ /* 0x000fe200078e0057 */
[----:B------:R-:W-:Y:S01]  /*9b90*/  IADD3 R21, P6, PT, R6, R0, RZ ;  /* 0x0000000006157210 */ /* 0x000fe20007fde0ff */
[----:B------:R-:W-:-:S02]  /*9ba0*/  @P3 IMAD.MOV.U32 R6, RZ, RZ, R85 ;  /* 0x000000ffff063224 */ /* 0x000fc400078e0055 */
[C---:B------:R-:W-:Y:S01]  /*9bb0*/  IMAD R8, R38.reuse, 0x2f, RZ ;  /* 0x0000002f26087824 */ /* 0x040fe200078e02ff */
[----:B------:R-:W-:Y:S04]  /*9bc0*/  STL [R1+0x59c], R88 ;  /* 0x00059c5801007387 */ /* 0x000fe80000100800 */
[----:B------:R-:W-:Y:S04]  /*9bd0*/  STL [R1+0x5a8], R85 ;  /* 0x0005a85501007387 */ /* 0x000fe80000100800 */
[----:B------:R0:W5:Y:S04]  /*9be0*/  @P3 LDG.E.U16 R51, desc[UR20][R6.64] ;  /* 0x0000001406333981 */ /* 0x000168000c1e1500 */
[----:B------:R1:W-:Y:S01]  /*9bf0*/  STL [R1+0x5a4], R87 ;  /* 0x0005a45701007387 */ /* 0x0003e20000100800 */
[----:B------:R-:W-:Y:S01]  /*9c00*/  PRMT R27, RZ, 0x7610, R27 ;  /* 0x00007610ff1b7816 */ /* 0x000fe2000000001b */
[----:B0-----:R-:W-:Y:S01]  /*9c10*/  IMAD R6, R38, 0x60, RZ ;  /* 0x0000006026067824 */ /* 0x001fe200078e02ff */
[----:B------:R-:W-:-:S02]  /*9c20*/  SHF.R.U64 R7, R5, 0xe, RZ ;  /* 0x0000000e05077819 */ /* 0x000fc400000012ff */
[-C--:B-1----:R-:W-:Y:S02]  /*9c30*/  LEA.HI.X.SX32 R87, R8, R3.reuse, 0x1, P6 ;  /* 0x0000000308577211 */ /* 0x082fe400030f0eff */
[----:B------:R-:W-:Y:S02]  /*9c40*/  LOP3.LUT P3, RZ, R7, 0x1, RZ, 0xc0, !PT ;  /* 0x0000000107ff7812 */ /* 0x000fe4000786c0ff */
[----:B------:R-:W-:Y:S01]  /*9c50*/  IADD3 R85, P6, PT, R6, R0, RZ ;  /* 0x0000000006557210 */ /* 0x000fe20007fde0ff */
[----:B------:R-:W-:Y:S02]  /*9c60*/  @P0 IMAD.MOV.U32 R6, RZ, RZ, R21 ;  /* 0x000000ffff060224 */ /* 0x000fe400078e0015 */
[----:B------:R-:W-:Y:S01]  /*9c70*/  @P0 IMAD.MOV.U32 R7, RZ, RZ, R87 ;  /* 0x000000ffff070224 */ /* 0x000fe200078e0057 */
[----:B------:R-:W-:Y:S04]  /*9c80*/  STL [R1+0x5b0], R21 ;  /* 0x0005b01501007387 */ /* 0x000fe80000100800 */
[----:B------:R0:W5:Y:S04]  /*9c90*/  @P0 LDG.E.U16 R27, desc[UR20][R6.64] ;  /* 0x00000014061b0981 */ /* 0x000168000c1e1500 */
[----:B------:R1:W-:Y:S01]  /*9ca0*/  STL [R1+0x5ac], R87 ;  /* 0x0005ac5701007387 */ /* 0x0003e20000100800 */
[C---:B0-----:R-:W-:Y:S01]  /*9cb0*/  IMAD R6, R38.reuse, 0x62, RZ ;  /* 0x0000006226067824 */ /* 0x041fe200078e02ff */
[----:B-1----:R-:W-:Y:S01]  /*9cc0*/  LEA.HI.X.SX32 R87, R9, R3, 0x1, P6 ;  /* 0x0000000309577211 */ /* 0x002fe200030f0eff */
[----:B------:R-:W-:-:S03]  /*9cd0*/  IMAD R9, R38, 0x31, RZ ;  /* 0x0000003126097824 */ /* 0x000fc600078e02ff */
[----:B------:R-:W-:Y:S01]  /*9ce0*/  IADD3 R21, P6, PT, R6, R0, RZ ;  /* 0x0000000006157210 */ /* 0x000fe20007fde0ff */
[----:B------:R0:W-:Y:S01]  /*9cf0*/  STL [R1+0x5b8], R85 ;  /* 0x0005b85501007387 */ /* 0x0001e20000100800 */
[----:B------:R-:W-:Y:S01]  /*9d00*/  PRMT R49, RZ, 0x7610, R49 ;  /* 0x00007610ff317816 */ /* 0x000fe20000000031 */
[----:B------:R-:W-:Y:S02]  /*9d10*/  @P1 IMAD.MOV.U32 R6, RZ, RZ, R85 ;  /* 0x000000ffff061224 */ /* 0x000fe400078e0055 */
[----:B------:R-:W-:Y:S01]  /*9d20*/  @P1 IMAD.MOV.U32 R7, RZ, RZ, R87 ;  /* 0x000000ffff071224 */ /* 0x000fe200078e0057 */
[----:B------:R-:W-:Y:S02]  /*9d30*/  SHF.R.U64 R8, R5, 0xd, RZ ;  /* 0x0000000d05087819 */ /* 0x000fe400000012ff */
[----:B------:R-:W-:Y:S02]  /*9d40*/  PRMT R28, RZ, 0x7610, R28 ;  /* 0x00007610ff1c7816 */ /* 0x000fe4000000001c */
[----:B------:R1:W5:Y:S01]  /*9d50*/  @P1 LDG.E.U16 R49, desc[UR20][R6.64] ;  /* 0x0000001406311981 */ /* 0x000362000c1e1500 */
[----:B0-----:R-:W-:Y:S01]  /*9d60*/  LEA.HI.X.SX32 R85, R9, R3, 0x1, P6 ;  /* 0x0000000309557211 */ /* 0x001fe200030f0eff */
[----:B------:R-:W-:Y:S01]  /*9d70*/  IMAD R9, R38, 0x64, RZ ;  /* 0x0000006426097824 */ /* 0x000fe200078e02ff */
[----:B------:R-:W-:Y:S01]  /*9d80*/  LOP3.LUT P0, RZ, R8, 0x1, RZ, 0xc0, !PT ;  /* 0x0000000108ff7812 */ /* 0x000fe2000780c0ff */
[----:B------:R0:W-:Y:S01]  /*9d90*/  STL [R1+0x5b4], R87 ;  /* 0x0005b45701007387 */ /* 0x0001e20000100800 */
[----:B------:R-:W-:Y:S01]  /*9da0*/  SHF.R.U64 R8, R5, 0xc, RZ ;  /* 0x0000000c05087819 */ /* 0x000fe200000012ff */
[----:B-1----:R-:W-:-:S02]  /*9db0*/  @P3 IMAD.MOV.U32 R6, RZ, RZ, R21 ;  /* 0x000000ffff063224 */ /* 0x002fc400078e0015 */
[----:B------:R-:W-:Y:S01]  /*9dc0*/  @P3 IMAD.MOV.U32 R7, RZ, RZ, R85 ;  /* 0x000000ffff073224 */ /* 0x000fe200078e0055 */
[----:B0-----:R-:W-:-:S04]  /*9dd0*/  IADD3 R87, P6, PT, R9, R0, RZ ;  /* 0x0000000009577210 */ /* 0x001fc80007fde0ff */
[----:B------:R0:W5:Y:S01]  /*9de0*/  @P3 LDG.E.U16 R28, desc[UR20][R6.64] ;  /* 0x00000014061c3981 */ /* 0x000162000c1e1500 */
[----:B------:R-:W-:Y:S02]  /*9df0*/  LOP3.LUT P1, RZ, R8, 0x1, RZ, 0xc0, !PT ;  /* 0x0000000108ff7812 */ /* 0x000fe4000782c0ff */
[----:B------:R-:W-:Y:S01]  /*9e00*/  LEA.HI.X.SX32 R10, R10, R3, 0x1, P6 ;  /* 0x000000030a0a7211 */ /* 0x000fe200030f0eff */
[----:B------:R1:W-:Y:S01]  /*9e10*/  STL [R1+0x5c0], R21 ;  /* 0x0005c01501007387 */ /* 0x0003e20000100800 */
[C---:B0-----:R-:W-:Y:S02]  /*9e20*/  IMAD R7, R38.reuse, 0x66, RZ ;  /* 0x0000006626077824 */ /* 0x041fe400078e02ff */
[----:B------:R-:W-:-:S03]  /*9e30*/  IMAD R6, R38, 0x33, RZ ;  /* 0x0000003326067824 */ /* 0x000fc600078e02ff */
[----:B-1----:R-:W-:Y:S01]  /*9e40*/  IADD3 R21, P6, PT, R7, R0, RZ ;  /* 0x0000000007157210 */ /* 0x002fe20007fde0ff */
[----:B------:R0:W-:Y:S01]  /*9e50*/  STL [R1+0x5bc], R85 ;  /* 0x0005bc5501007387 */ /* 0x0001e20000100800 */
[----:B------:R-:W-:Y:S01]  /*9e60*/  SHF.R.U64 R8, R5, 0xb, RZ ;  /* 0x0000000b05087819 */ /* 0x000fe200000012ff */
[----:B------:R-:W-:Y:S01]  /*9e70*/  @P0 IMAD.MOV.U32 R7, RZ, RZ, R10 ;  /* 0x000000ffff070224 */ /* 0x000fe200078e000a */
[----:B------:R-:W-:Y:S02]  /*9e80*/  PRMT R48, RZ, 0x7610, R48 ;  /* 0x00007610ff307816 */ /* 0x000fe40000000030 */
[----:B------:R-:W-:Y:S02]  /*9e90*/  LOP3.LUT P3, RZ, R8, 0x1, RZ, 0xc0, !PT ;  /* 0x0000000108ff7812 */ /* 0x000fe4000786c0ff */
[----:B0-----:R-:W-:Y:S01]  /*9ea0*/  LEA.HI.X.SX32 R85, R6, R3, 0x1, P6 ;  /* 0x0000000306557211 */ /* 0x001fe200030f0eff */
[----:B------:R-:W-:Y:S01]  /*9eb0*/  @P0 IMAD.MOV.U32 R6, RZ, RZ, R87 ;  /* 0x000000ffff060224 */ /* 0x000fe200078e0057 */
[----:B------:R-:W-:Y:S01]  /*9ec0*/  PRMT R29, RZ, 0x7610, R29 ;  /* 0x00007610ff1d7816 */ /* 0x000fe2000000001d */
[----:B------:R-:W-:Y:S01]  /*9ed0*/  IMAD R8, R38, 0x68, RZ ;  /* 0x0000006826087824 */ /* 0x000fe200078e02ff */
[----:B------:R-:W-:Y:S04]  /*9ee0*/  STL [R1+0x5c8], R87 ;  /* 0x0005c85701007387 */ /* 0x000fe80000100800 */
[----:B------:R0:W5:Y:S04]  /*9ef0*/  @P0 LDG.E.U16 R48, desc[UR20][R6.64] ;  /* 0x0000001406300981 */ /* 0x000168000c1e1500 */
[----:B------:R1:W-:Y:S01]  /*9f00*/  STL [R1+0x5c4], R10 ;  /* 0x0005c40a01007387 */ /* 0x0003e20000100800 */
[----:B0-----:R-:W-:-:S02]  /*9f10*/  @P1 IMAD.MOV.U32 R6, RZ, RZ, R21 ;  /* 0x000000ffff061224 */ /* 0x001fc400078e0015 */
[----:B------:R-:W-:Y:S01]  /*9f20*/  @P1 IMAD.MOV.U32 R7, RZ, RZ, R85 ;  /* 0x000000ffff071224 */ /* 0x000fe200078e0055 */
[----:B-1----:R-:W-:Y:S02]  /*9f30*/  IADD3 R10, P6, PT, R8, R0, RZ ;  /* 0x00000000080a7210 */ /* 0x002fe40007fde0ff */
[----:B------:R-:W-:Y:S02]  /*9f40*/  SHF.R.U64 R9, R5, 0xa, RZ ;  /* 0x0000000a05097819 */ /* 0x000fe400000012ff */
[----:B------:R0:W5:Y:S01]  /*9f50*/  @P1 LDG.E.U16 R29, desc[UR20][R6.64] ;  /* 0x00000014061d1981 */ /* 0x000162000c1e1500 */
[----:B------:R-:W-:Y:S02]  /*9f60*/  LEA.HI.X.SX32 R11, R11, R3, 0x1, P6 ;  /* 0x000000030b0b7211 */ /* 0x000fe400030f0eff */
[----:B------:R-:W-:Y:S02]  /*9f70*/  LOP3.LUT P0, RZ, R9, 0x1, RZ, 0xc0, !PT ;  /* 0x0000000109ff7812 */ /* 0x000fe4000780c0ff */
[----:B------:R-:W-:Y:S01]  /*9f80*/  PRMT R47, RZ, 0x7610, R47 ;  /* 0x00007610ff2f7816 */ /* 0x000fe2000000002f */
[C---:B0-----:R-:W-:Y:S01]  /*9f90*/  IMAD R6, R38.reuse, 0x6a, RZ ;  /* 0x0000006a26067824 */ /* 0x041fe200078e02ff */
[----:B------:R-:W-:Y:S01]  /*9fa0*/  SHF.R.U64 R7, R5, 0x9, RZ ;  /* 0x0000000905077819 */ /* 0x000fe200000012ff */
[----:B------:R-:W-:-:S03]  /*9fb0*/  IMAD R8, R38, 0x35, RZ ;  /* 0x0000003526087824 */ /* 0x000fc600078e02ff */
[----:B------:R-:W-:Y:S01]  /*9fc0*/  LOP3.LUT P1, RZ, R7, 0x1, RZ, 0xc0, !PT ;  /* 0x0000000107ff7812 */ /* 0x000fe2000782c0ff */
[----:B------:R-:W-:Y:S01]  /*9fd0*/  @P3 IMAD.MOV.U32 R7, RZ, RZ, R11 ;  /* 0x000000ffff073224 */ /* 0x000fe200078e000b */
[----:B------:R-:W-:Y:S01]  /*9fe0*/  IADD3 R9, P6, PT, R6, R0, RZ ;  /* 0x0000000006097210 */ /* 0x000fe20007fde0ff */
[----:B------:R-:W-:Y:S01]  /*9ff0*/  @P3 IMAD.MOV.U32 R6, RZ, RZ, R10 ;  /* 0x000000ffff063224 */ /* 0x000fe200078e000a */
[----:B------:R-:W-:Y:S04]  /*a000*/  STL [R1+0x5d0], R21 ;  /* 0x0005d01501007387 */ /* 0x000fe80000100800 */
[----:B------:R-:W-:Y:S04]  /*a010*/  STL [R1+0x5cc], R85 ;  /* 0x0005cc5501007387 */ /* 0x000fe80000100800 */
[----:B------:R0:W5:Y:S04]  /*a020*/  @P3 LDG.E.U16 R47, desc[UR20][R6.64] ;  /* 0x00000014062f3981 */ /* 0x000168000c1e1500 */
[----:B------:R1:W-:Y:S01]  /*a030*/  STL [R1+0x5d8], R10 ;  /* 0x0005d80a01007387 */ /* 0x0003e20000100800 */
[----:B------:R-:W-:Y:S01]  /*a040*/  PRMT R30, RZ, 0x7610, R30 ;  /* 0x00007610ff1e7816 */ /* 0x000fe2000000001e */
[----:B0-----:R-:W-:Y:S01]  /*a050*/  IMAD R6, R38, 0x6c, RZ ;  /* 0x0000006c26067824 */ /* 0x001fe200078e02ff */
[----:B------:R-:W-:-:S02]  /*a060*/  SHF.R.U64 R7, R5, 0x8, RZ ;  /* 0x0000000805077819 */ /* 0x000fc400000012ff */
[----:B-1----:R-:W-:Y:S01]  /*a070*/  LEA.HI.X.SX32 R10, R8, R3, 0x1, P6 ;  /* 0x00000003080a7211 */ /* 0x002fe200030f0eff */
[----:B------:R0:W-:Y:S01]  /*a080*/  STL [R1+0x5d4], R11 ;  /* 0x0005d40b01007387 */ /* 0x0001e20000100800 */
[----:B------:R-:W-:-:S03]  /*a090*/  LOP3.LUT P3, RZ, R7, 0x1, RZ, 0xc0, !PT ;  /* 0x0000000107ff7812 */ /* 0x000fc6000786c0ff */
[----:B------:R-:W-:Y:S01]  /*a0a0*/  @P0 IMAD.MOV.U32 R7, RZ, RZ, R10 ;  /* 0x000000ffff070224 */ /* 0x000fe200078e000a */
[----:B0-----:R-:W-:Y:S01]  /*a0b0*/  IADD3 R11, P6, PT, R6, R0, RZ ;  /* 0x00000000060b7210 */ /* 0x001fe20007fde0ff */
[----:B------:R-:W-:Y:S01]  /*a0c0*/  @P0 IMAD.MOV.U32 R6, RZ, RZ, R9 ;  /* 0x000000ffff060224 */ /* 0x000fe200078e0009 */
[----:B------:R0:W-:Y:S04]  /*a0d0*/  STL [R1+0x5e0], R9 ;  /* 0x0005e00901007387 */ /* 0x0001e80000100800 */
[----:B------:R1:W5:Y:S01]  /*a0e0*/  @P0 LDG.E.U16 R30, desc[UR20][R6.64] ;  /* 0x00000014061e0981 */ /* 0x000362000c1e1500 */
[----:B------:R-:W-:-:S03]  /*a0f0*/  LEA.HI.X.SX32 R21, R12, R3, 0x1, P6 ;  /* 0x000000030c157211 */ /* 0x000fc600030f0eff */
[----:B------:R3:W-:Y:S01]  /*a100*/  STL [R1+0x5dc], R10 ;  /* 0x0005dc0a01007387 */ /* 0x0007e20000100800 */
[C---:B0-----:R-:W-:Y:S02]  /*a110*/  IMAD R9, R38.reuse, 0x37, RZ ;  /* 0x0000003726097824 */ /* 0x041fe400078e02ff */
[----:B-1----:R-:W-:Y:S01]  /*a120*/  IMAD R6, R38, 0x6e, RZ ;  /* 0x0000006e26067824 */ /* 0x002fe200078e02ff */
[----:B------:R-:W-:Y:S01]  /*a130*/  PRMT R46, RZ, 0x7610, R46 ;  /* 0x00007610ff2e7816 */ /* 0x000fe2000000002e */
[----:B------:R0:W-:Y:S03]  /*a140*/  STL [R1+0x5e8], R11 ;  /* 0x0005e80b01007387 */ /* 0x0001e60000100800 */
[----:B---3--:R-:W-:Y:S01]  /*a150*/  IADD3 R10, P6, PT, R6, R0, RZ ;  /* 0x00000000060a7210 */ /* 0x008fe20007fde0ff */
[----:B------:R-:W-:Y:S02]  /*a160*/  @P1 IMAD.MOV.U32 R6, RZ, RZ, R11 ;  /* 0x000000ffff061224 */ /* 0x000fe400078e000b */
[----:B------:R-:W-:Y:S01]  /*a170*/  @P1 IMAD.MOV.U32 R7, RZ, RZ, R21 ;  /* 0x000000ffff071224 */ /* 0x000fe200078e0015 */
[----:B0-----:R-:W-:-:S04]  /*a180*/  LEA.HI.X.SX32 R11, R9, R3, 0x1, P6 ;  /* 0x00000003090b7211 */ /* 0x001fc800030f0eff */
[----:B------:R0:W5:Y:S01]  /*a190*/  @P1 LDG.E.U16 R46, desc[UR20][R6.64] ;  /* 0x00000014062e1981 */ /* 0x000162000c1e1500 */
[C---:B------:R-:W-:Y:S02]  /*a1a0*/  SHF.R.U64 R8, R5.reuse, 0x7, RZ ;  /* 0x0000000705087819 */ /* 0x040fe400000012ff */
[----:B------:R-:W-:Y:S01]  /*a1b0*/  PRMT R31, RZ, 0x7610, R31 ;  /* 0x00007610ff1f7816 */ /* 0x000fe2000000001f */
[----:B------:R-:W-:Y:S01]  /*a1c0*/  IMAD R9, R38, 0x70, RZ ;  /* 0x0000007026097824 */ /* 0x000fe200078e02ff */
[----:B------:R-:W-:Y:S01]  /*a1d0*/  LOP3.LUT P0, RZ, R8, 0x1, RZ, 0xc0, !PT ;  /* 0x0000000108ff7812 */ /* 0x000fe2000780c0ff */
[----:B------:R-:W-:Y:S01]  /*a1e0*/  STL [R1+0x5e4], R21 ;  /* 0x0005e41501007387 */ /* 0x000fe20000100800 */
[----:B0-----:R-:W-:Y:S02]  /*a1f0*/  @P3 IMAD.MOV.U32 R6, RZ, RZ, R10 ;  /* 0x000000ffff063224 */ /* 0x001fe400078e000a */
[----:B------:R-:W-:Y:S01]  /*a200*/  @P3 IMAD.MOV.U32 R7, RZ, RZ, R11 ;  /* 0x000000ffff073224 */ /* 0x000fe200078e000b */
[----:B------:R-:W-:Y:S01]  /*a210*/  SHF.R.U64 R8, R5, 0x6, RZ ;  /* 0x0000000605087819 */ /* 0x000fe200000012ff */
[----:B------:R0:W-:Y:S04]  /*a220*/  STL [R1+0x5f0], R10 ;  /* 0x0005f00a01007387 */ /* 0x0001e80000100800 */
[----:B------:R1:W5:Y:S01]  /*a230*/  @P3 LDG.E.U16 R31, desc[UR20][R6.64] ;  /* 0x00000014061f3981 */ /* 0x000362000c1e1500 */
[----:B------:R-:W-:-:S02]  /*a240*/  LOP3.LUT P1, RZ, R8, 0x1, RZ, 0xc0, !PT ;  /* 0x0000000108ff7812 */ /* 0x000fc4000782c0ff */
[-C--:B0-----:R-:W-:Y:S01]  /*a250*/  IADD3 R10, P6, PT, R9, R0.reuse, RZ ;  /* 0x00000000090a7210 */ /* 0x081fe20007fde0ff */
[C---:B-1----:R-:W-:Y:S01]  /*a260*/  IMAD R6, R38.reuse, 0x72, RZ ;  /* 0x0000007226067824 */ /* 0x042fe200078e02ff */
[----:B------:R0:W-:Y:S01]  /*a270*/  STL [R1+0x5ec], R11 ;  /* 0x0005ec0b01007387 */ /* 0x0001e20000100800 */
[----:B------:R-:W-:Y:S01]  /*a280*/  IMAD R7, R38, 0x39, RZ ;  /* 0x0000003926077824 */ /* 0x000fe200078e02ff */
[----:B------:R-:W-:Y:S02]  /*a290*/  LEA.HI.X.SX32 R85, R13, R3, 0x1, P6 ;  /* 0x000000030d557211 */ /* 0x000fe400030f0eff */
[----:B------:R-:W-:Y:S02]  /*a2a0*/  PRMT R45, RZ, 0x7610, R45 ;  /* 0x00007610ff2d7816 */ /* 0x000fe4000000002d */
[----:B0-----:R-:W-:Y:S01]  /*a2b0*/  IADD3 R11, P6, PT, R6, R0, RZ ;  /* 0x00000000060b7210 */ /* 0x001fe20007fde0ff */
[----:B------:R-:W-:Y:S01]  /*a2c0*/  @P0 IMAD.MOV.U32 R6, RZ, RZ, R10 ;  /* 0x000000ffff060224 */ /* 0x000fe200078e000a */
[----:B------:R-:W-:-:S02]  /*a2d0*/  SHF.R.U64 R8, R5, 0x5, RZ ;  /* 0x0000000505087819 */ /* 0x000fc400000012ff */
[----:B------:R-:W-:Y:S01]  /*a2e0*/  LEA.HI.X.SX32 R21, R7, R3, 0x1, P6 ;  /* 0x0000000307157211 */ /* 0x000fe200030f0eff */
[----:B------:R-:W-:Y:S01]  /*a2f0*/  @P0 IMAD.MOV.U32 R7, RZ, RZ, R85 ;  /* 0x000000ffff070224 */ /* 0x000fe200078e0055 */
[----:B------:R-:W-:Y:S01]  /*a300*/  LOP3.LUT P3, RZ, R8, 0x1, RZ, 0xc0, !PT ;  /* 0x0000000108ff7812 */ /* 0x000fe2000786c0ff */
[----:B------:R-:W-:Y:S01]  /*a310*/  IMAD R9, R38, 0x74, RZ ;  /* 0x0000007426097824 */ /* 0x000fe200078e02ff */
[----:B------:R-:W-:Y:S02]  /*a320*/  PRMT R32, RZ, 0x7610, R32 ;  /* 0x00007610ff207816 */ /* 0x000fe40000000020 */
[----:B------:R0:W5:Y:S04]  /*a330*/  @P0 LDG.E.U16 R45, desc[UR20][R6.64] ;  /* 0x00000014062d0981 */ /* 0x000168000c1e1500 */
[----:B------:R1:W-:Y:S01]  /*a340*/  STL [R1+0x5f8], R10 ;  /* 0x0005f80a01007387 */ /* 0x0003e20000100800 */
[----:B0-----:R-:W-:-:S02]  /*a350*/  @P1 IMAD.MOV.U32 R6, RZ, RZ, R11 ;  /* 0x000000ffff061224 */ /* 0x001fc400078e000b */
[----:B------:R-:W-:Y:S01]  /*a360*/  @P1 IMAD.MOV.U32 R7, RZ, RZ, R21 ;  /* 0x000000ffff071224 */ /* 0x000fe200078e0015 */
[----:B-1----:R-:W-:Y:S01]  /*a370*/  IADD3 R10, P6, PT, R9, R0, RZ ;  /* 0x00000000090a7210 */ /* 0x002fe20007fde0ff */
        /* <DEDUP_REMOVED lines=13> */
[----:B------:R-:W-:Y:S01]  /*a450*/  IMAD R8, R38, 0x3b, RZ ;  /* 0x0000003b26087824 */ /* 0x000fe200078e02ff */
[----:B------:R-:W-:Y:S04]  /*a460*/  STL [R1+0x5fc], R21 ;  /* 0x0005fc1501007387 */ /* 0x000fe80000100800 */
[----:B------:R0:W-:Y:S04]  /*a470*/  STL [R1+0x608], R10 ;  /* 0x0006080a01007387 */ /* 0x0001e80000100800 */
[----:B------:R1:W5:Y:S01]  /*a480*/  @P3 LDG.E.U16 R44, desc[UR20][R6.64] ;  /* 0x00000014062c3981 */ /* 0x000362000c1e1500 */
[----:B------:R-:W-:-:S02]  /*a490*/  PRMT R33, RZ, 0x7610, R33 ;  /* 0x00007610ff217816 */ /* 0x000fc40000000021 */
[----:B0-----:R-:W-:Y:S02]  /*a4a0*/  LEA.HI.X.SX32 R10, R8, R3, 0x1, P6 ;  /* 0x00000003080a7211 */ /* 0x001fe400030f0eff */
[----:B-1----:R-:W-:-:S03]  /*a4b0*/  SHF.R.U64 R6, R5, 0x2, RZ ;  /* 0x0000000205067819 */ /* 0x002fc600000012ff */
[----:B------:R-:W-:Y:S01]  /*a4c0*/  @P0 IMAD.MOV.U32 R7, RZ, RZ, R10 ;  /* 0x000000ffff070224 */ /* 0x000fe200078e000a */
[----:B------:R-:W-:Y:S01]  /*a4d0*/  LOP3.LUT P3, RZ, R6, 0x1, RZ, 0xc0, !PT ;  /* 0x0000000106ff7812 */ /* 0x000fe2000786c0ff */
[----:B------:R-:W-:Y:S01]  /*a4e0*/  @P0 IMAD.MOV.U32 R6, RZ, RZ, R9 ;  /* 0x000000ffff060224 */ /* 0x000fe200078e0009 */
[----:B------:R-:W-:Y:S01]  /*a4f0*/  SHF.R.U64 R5, R5, 0x1, RZ ;  /* 0x0000000105057819 */ /* 0x000fe200000012ff */
[C---:B------:R-:W-:Y:S01]  /*a500*/  IMAD R8, R38.reuse, 0x78, RZ ;  /* 0x0000007826087824 */ /* 0x040fe200078e02ff */
[----:B------:R0:W-:Y:S04]  /*a510*/  STL [R1+0x604], R11 ;  /* 0x0006040b01007387 */ /* 0x0001e80000100800 */
[----:B------:R1:W5:Y:S01]  /*a520*/  @P0 LDG.E.U16 R33, desc[UR20][R6.64] ;  /* 0x0000001406210981 */ /* 0x000362000c1e1500 */
[----:B------:R-:W-:Y:S01]  /*a530*/  LOP3.LUT P0, RZ, R5, 0x1, RZ, 0xc0, !PT ;  /* 0x0000000105ff7812 */ /* 0x000fe2000780c0ff */
[----:B------:R-:W-:Y:S01]  /*a540*/  IMAD R5, R38, 0x7a, RZ ;  /* 0x0000007a26057824 */ /* 0x000fe200078e02ff */
[-C--:B0-----:R-:W-:Y:S01]  /*a550*/  IADD3 R11, P6, PT, R8, R0.reuse, RZ ;  /* 0x00000000080b7210 */ /* 0x081fe20007fde0ff */
[----:B------:R0:W-:Y:S03]  /*a560*/  STL [R1+0x610], R9 ;  /* 0x0006100901007387 */ /* 0x0001e60000100800 */
[----:B------:R-:W-:Y:S01]  /*a570*/  LEA.HI.X.SX32 R21, R16, R3, 0x1, P6 ;  /* 0x0000000310157211 */ /* 0x000fe200030f0eff */
[----:B------:R3:W-:Y:S01]  /*a580*/  STL [R1+0x60c], R10 ;  /* 0x00060c0a01007387 */ /* 0x0007e20000100800 */
[----:B------:R-:W-:Y:S01]  /*a590*/  IADD3 R85, P6, PT, R5, R0, RZ ;  /* 0x0000000005557210 */ /* 0x000fe20007fde0ff */
[----:B-1----:R-:W-:Y:S01]  /*a5a0*/  @P1 IMAD.MOV.U32 R6, RZ, RZ, R11 ;  /* 0x000000ffff061224 */ /* 0x002fe200078e000b */
[----:B------:R-:W-:Y:S01]  /*a5b0*/  PRMT R43, RZ, 0x7610, R43 ;  /* 0x00007610ff2b7816 */ /* 0x000fe2000000002b */
[----:B0-----:R-:W-:-:S02]  /*a5c0*/  IMAD R9, R38, 0x3d, RZ ;  /* 0x0000003d26097824 */ /* 0x001fc400078e02ff */
[----:B------:R-:W-:Y:S02]  /*a5d0*/  @P1 IMAD.MOV.U32 R7, RZ, RZ, R21 ;  /* 0x000000ffff071224 */ /* 0x000fe400078e0015 */
[----:B---3--:R-:W-:Y:S01]  /*a5e0*/  IMAD R10, R38, 0x7c, RZ ;  /* 0x0000007c260a7824 */ /* 0x008fe200078e02ff */
[----:B------:R-:W-:Y:S01]  /*a5f0*/  LEA.HI.X.SX32 R5, R9, R3, 0x1, P6 ;  /* 0x0000000309057211 */ /* 0x000fe200030f0eff */
[----:B------:R0:W-:Y:S01]  /*a600*/  STL [R1+0x618], R11 ;  /* 0x0006180b01007387 */ /* 0x0001e20000100800 */
[----:B------:R-:W-:-:S03]  /*a610*/  PRMT R34, RZ, 0x7610, R34 ;  /* 0x00007610ff227816 */ /* 0x000fc60000000022 */
[----:B------:R1:W5:Y:S01]  /*a620*/  @P1 LDG.E.U16 R43, desc[UR20][R6.64] ;  /* 0x00000014062b1981 */ /* 0x000362000c1e1500 */
[----:B0-----:R-:W-:-:S03]  /*a630*/  IADD3 R11, P6, PT, R10, R0, RZ ;  /* 0x000000000a0b7210 */ /* 0x001fc60007fde0ff */
[----:B------:R0:W-:Y:S01]  /*a640*/  STL [R1+0x614], R21 ;  /* 0x0006141501007387 */ /* 0x0001e20000100800 */
[----:B-1----:R-:W-:Y:S02]  /*a650*/  @P3 IMAD.MOV.U32 R6, RZ, RZ, R85 ;  /* 0x000000ffff063224 */ /* 0x002fe400078e0055 */
[----:B------:R-:W-:Y:S01]  /*a660*/  @P3 IMAD.MOV.U32 R7, RZ, RZ, R5 ;  /* 0x000000ffff073224 */ /* 0x000fe200078e0005 */
[----:B------:R-:W-:Y:S02]  /*a670*/  PRMT R42, RZ, 0x7610, R42 ;  /* 0x00007610ff2a7816 */ /* 0x000fe4000000002a */
[----:B0-----:R-:W-:Y:S01]  /*a680*/  LEA.HI.X.SX32 R21, R17, R3, 0x1, P6 ;  /* 0x0000000311157211 */ /* 0x001fe200030f0eff */
[----:B------:R-:W-:Y:S01]  /*a690*/  VIADD R8, R4, 0xfffffff0 ;  /* 0xfffffff004087836 */ /* 0x000fe20000000000 */
[----:B------:R0:W5:Y:S04]  /*a6a0*/  @P3 LDG.E.U16 R34, desc[UR20][R6.64] ;  /* 0x0000001406223981 */ /* 0x000168000c1e1500 */
[----:B------:R-:W-:Y:S01]  /*a6b0*/  STL [R1+0x620], R85 ;  /* 0x0006205501007387 */ /* 0x000fe20000100800 */
[----:B------:R-:W-:-:S03]  /*a6c0*/  ISETP.GE.U32.AND P1, PT, R8, 0x7fffffb1, PT ;  /* 0x7fffffb10800780c */ /* 0x000fc60003f26070 */
[----:B------:R1:W-:Y:S01]  /*a6d0*/  STL [R1+0x61c], R5 ;  /* 0x00061c0501007387 */ /* 0x0003e20000100800 */
[----:B0-----:R-:W-:Y:S02]  /*a6e0*/  @P0 IMAD.MOV.U32 R6, RZ, RZ, R11 ;  /* 0x000000ffff060224 */ /* 0x001fe400078e000b */
[----:B------:R-:W-:Y:S01]  /*a6f0*/  @P0 IMAD.MOV.U32 R7, RZ, RZ, R21 ;  /* 0x000000ffff070224 */ /* 0x000fe200078e0015 */
[----:B------:R0:W-:Y:S01]  /*a700*/  STL [R1+0x628], R11 ;  /* 0x0006280b01007387 */ /* 0x0001e20000100800 */
[----:B------:R-:W-:-:S03]  /*a710*/  VIADD R8, R4, 0xfffffff1 ;  /* 0xfffffff104087836 */ /* 0x000fc60000000000 */
[----:B------:R3:W5:Y:S01]  /*a720*/  @P0 LDG.E.U16 R42, desc[UR20][R6.64] ;  /* 0x00000014062a0981 */ /* 0x000762000c1e1500 */
[----:B-1----:R-:W-:Y:S01]  /*a730*/  IMAD R5, R38, 0x7e, RZ ;  /* 0x0000007e26057824 */ /* 0x002fe200078e02ff */
[----:B------:R-:W-:-:S04]  /*a740*/  ISETP.GE.U32.AND P3, PT, R8, 0x7fffffb2, PT ;  /* 0x7fffffb20800780c */ /* 0x000fc80003f66070 */
[-C--:B0-----:R-:W-:Y:S01]  /*a750*/  IADD3 R11, P0, PT, R5, R0.reuse, RZ ;  /* 0x00000000050b7210 */ /* 0x081fe20007f1e0ff */
[C---:B---3--:R-:W-:Y:S01]  /*a760*/  IMAD R6, R38.reuse, 0x3f, RZ ;  /* 0x0000003f26067824 */ /* 0x048fe200078e02ff */
[----:B------:R0:W-:Y:S01]  /*a770*/  STL [R1+0x624], R21 ;  /* 0x0006241501007387 */ /* 0x0001e20000100800 */
[----:B------:R-:W-:Y:S01]  /*a780*/  IMAD R7, R38, 0xf, RZ ;  /* 0x0000000f26077824 */ /* 0x000fe200078e02ff */
[----:B------:R-:W-:Y:S02]  /*a790*/  IADD3 R8, P6, PT, R18, R0, RZ ;  /* 0x0000000012087210 */ /* 0x000fe40007fde0ff */
[----:B------:R-:W-:Y:S02]  /*a7a0*/  PRMT R35, RZ, 0x7610, R35 ;  /* 0x00007610ff237816 */ /* 0x000fe40000000023 */
[-C--:B------:R-:W-:Y:S02]  /*a7b0*/  LEA.HI.X.SX32 R9, R7, R3.reuse, 0x1, P6 ;  /* 0x0000000307097211 */ /* 0x080fe400030f0eff */
[----:B0-----:R-:W-:Y:S01]  /*a7c0*/  LEA.HI.X.SX32 R21, R6, R3, 0x1, P0 ;  /* 0x0000000306157211 */ /* 0x001fe200000f0eff */
[----:B------:R-:W-:-:S04]  /*a7d0*/  @!P4 IMAD.MOV.U32 R6, RZ, RZ, R11 ;  /* 0x000000ffff06c224 */ /* 0x000fc800078e000b */
[----:B------:R-:W-:Y:S01]  /*a7e0*/  @!P4 IMAD.MOV.U32 R7, RZ, RZ, R21 ;  /* 0x000000ffff07c224 */ /* 0x000fe200078e0015 */
[----:B------:R-:W-:-:S04]  /*a7f0*/  PRMT R19, RZ, 0x7610, R19 ;  /* 0x00007610ff137816 */ /* 0x000fc80000000013 */
[----:B------:R0:W5:Y:S01]  /*a800*/  @!P4 LDG.E.U16 R35, desc[UR20][R6.64] ;  /* 0x000000140623c981 */ /* 0x000162000c1e1500 */
[----:B------:R-:W-:-:S03]  /*a810*/  VIADD R5, R4, 0xfffffff2 ;  /* 0xfffffff204057836 */ /* 0x000fc60000000000 */
[----:B------:R-:W-:Y:S01]  /*a820*/  STL [R1+0x630], R11 ;  /* 0x0006300b01007387 */ /* 0x000fe20000100800 */
[----:B0-----:R-:W-:Y:S02]  /*a830*/  @!P1 IMAD.MOV.U32 R6, RZ, RZ, R8 ;  /* 0x000000ffff069224 */ /* 0x001fe400078e0008 */
[----:B------:R-:W-:Y:S01]  /*a840*/  @!P1 IMAD.MOV.U32 R7, RZ, RZ, R9 ;  /* 0x000000ffff079224 */ /* 0x000fe200078e0009 */
[----:B------:R0:W-:Y:S01]  /*a850*/  STL [R1+0x4ac], R8 ;  /* 0x0004ac0801007387 */ /* 0x0001e20000100800 */
[----:B------:R-:W-:-:S03]  /*a860*/  ISETP.GE.U32.AND P0, PT, R5, 0x7fffffb3, PT ;  /* 0x7fffffb30500780c */ /* 0x000fc60003f06070 */
[----:B------:R1:W5:Y:S01]  /*a870*/  @!P1 LDG.E.U16 R19, desc[UR20][R6.64] ;  /* 0x0000001406139981 */ /* 0x000362000c1e1500 */
[----:B------:R-:W-:Y:S01]  /*a880*/  IADD3 R20, P1, PT, R20, R0, RZ ;  /* 0x0000000014147210 */ /* 0x000fe20007f3e0ff */
[C---:B0-----:R-:W-:Y:S02]  /*a890*/  IMAD R8, R38.reuse, 0xe, RZ ;  /* 0x0000000e26087824 */ /* 0x041fe400078e02ff */
[----:B------:R0:W-:Y:S01]  /*a8a0*/  STL [R1+0x62c], R21 ;  /* 0x00062c1501007387 */ /* 0x0001e20000100800 */
[----:B-1----:R-:W-:-:S03]  /*a8b0*/  IMAD R6, R38, 0xd, RZ ;  /* 0x0000000d26067824 */ /* 0x002fc600078e02ff */
[----:B------:R1:W-:Y:S01]  /*a8c0*/  STL [R1+0x4a8], R9 ;  /* 0x0004a80901007387 */ /* 0x0003e20000100800 */
[----:B------:R-:W-:Y:S02]  /*a8d0*/  PRMT R18, RZ, 0x7610, R18 ;  /* 0x00007610ff127816 */ /* 0x000fe40000000012 */
[----:B0-----:R-:W-:Y:S02]  /*a8e0*/  LEA.HI.X.SX32 R21, R8, R3, 0x1, P1 ;  /* 0x0000000308157211 */ /* 0x001fe400008f0eff */
[----:B-1----:R-:W-:-:S03]  /*a8f0*/  IADD3 R9, P6, PT, R36, R0, RZ ;  /* 0x0000000024097210 */ /* 0x002fc60007fde0ff */
[----:B------:R-:W-:Y:S01]  /*a900*/  @!P3 IMAD.MOV.U32 R7, RZ, RZ, R21 ;  /* 0x000000ffff07b224 */ /* 0x000fe200078e0015 */
[----:B------:R-:W-:Y:S01]  /*a910*/  LEA.HI.X.SX32 R11, R6, R3, 0x1, P6 ;  /* 0x00000003060b7211 */ /* 0x000fe200030f0eff */
[----:B------:R-:W-:Y:S02]  /*a920*/  @!P3 IMAD.MOV.U32 R6, RZ, RZ, R20 ;  /* 0x000000ffff06b224 */ /* 0x000fe400078e0014 */
[C---:B------:R-:W-:Y:S01]  /*a930*/  VIADD R5, R4.reuse, 0xfffffff3 ;  /* 0xfffffff304057836 */ /* 0x040fe20000000000 */
[----:B------:R-:W-:Y:S02]  /*a940*/  PRMT R16, RZ, 0x7610, R16 ;  /* 0x00007610ff107816 */ /* 0x000fe40000000010 */
[----:B------:R0:W5:Y:S02]  /*a950*/  @!P3 LDG.E.U16 R18, desc[UR20][R6.64] ;  /* 0x000000140612b981 */ /* 0x000164000c1e1500 */
[----:B------:R-:W-:Y:S01]  /*a960*/  ISETP.GE.U32.AND P4, PT, R5, 0x7fffffb4, PT ;  /* 0x7fffffb40500780c */ /* 0x000fe20003f86070 */
[----:B------:R-:W-:Y:S01]  /*a970*/  VIADD R5, R4, 0xfffffff4 ;  /* 0xfffffff404057836 */ /* 0x000fe20000000000 */
[----:B------:R1:W-:Y:S01]  /*a980*/  STL [R1+0x4a4], R20 ;  /* 0x0004a41401007387 */ /* 0x0003e20000100800 */
[----:B0-----:R-:W-:-:S02]  /*a990*/  @!P0 IMAD.MOV.U32 R6, RZ, RZ, R9 ;  /* 0x000000ffff068224 */ /* 0x001fc400078e0009 */
[----:B------:R-:W-:Y:S01]  /*a9a0*/  @!P0 IMAD.MOV.U32 R7, RZ, RZ, R11 ;  /* 0x000000ffff078224 */ /* 0x000fe200078e000b */
[----:B------:R0:W-:Y:S01]  /*a9b0*/  STL [R1+0x49c], R9 ;  /* 0x00049c0901007387 */ /* 0x0001e20000100800 */
[----:B-1----:R-:W-:-:S03]  /*a9c0*/  IMAD R20, R38, 0xc, RZ ;  /* 0x0000000c26147824 */ /* 0x002fc600078e02ff */
[----:B------:R1:W-:Y:S01]  /*a9d0*/  STL [R1+0x4a0], R21 ;  /* 0x0004a01501007387 */ /* 0x0003e20000100800 */
[----:B------:R-:W-:-:S03]  /*a9e0*/  ISETP.GE.U32.AND P1, PT, R5, 0x7fffffb5, PT ;  /* 0x7fffffb50500780c */ /* 0x000fc60003f26070 */
[----:B------:R3:W5:Y:S01]  /*a9f0*/  @!P0 LDG.E.U16 R16, desc[UR20][R6.64] ;  /* 0x0000001406108981 */ /* 0x000762000c1e1500 */
[-C--:B0-----:R-:W-:Y:S02]  /*aa00*/  IADD3 R9, P6, PT, R37, R0.reuse, RZ ;  /* 0x0000000025097210 */ /* 0x081fe40007fde0ff */
[----:B-1----:R-:W-:Y:S01]  /*aa10*/  IADD3 R21, P0, PT, R40, R0, RZ ;  /* 0x0000000028157210 */ /* 0x002fe20007f1e0ff */
[----:B---3--:R-:W-:-:S03]  /*aa20*/  IMAD R6, R38, 0xb, RZ ;  /* 0x0000000b26067824 */ /* 0x008fc600078e02ff */
[-C--:B------:R-:W-:Y:S01]  /*aa30*/  LEA.HI.X.SX32 R36, R20, R3.reuse, 0x1, P0 ;  /* 0x0000000314247211 */ /* 0x080fe200000f0eff */
[----:B------:R0:W-:Y:S01]  /*aa40*/  STL [R1+0x498], R11 ;  /* 0x0004980b01007387 */ /* 0x0001e20000100800 */
[----:B------:R-:W-:Y:S01]  /*aa50*/  PRMT R17, RZ, 0x7610, R17 ;  /* 0x00007610ff117816 */ /* 0x000fe20000000011 */
[----:B------:R-:W-:Y:S02]  /*aa60*/  VIADD R5, R4, 0xfffffff5 ;  /* 0xfffffff504057836 */ /* 0x000fe40000000000 */
[----:B------:R-:W-:Y:S01]  /*aa70*/  @!P4 IMAD.MOV.U32 R7, RZ, RZ, R36 ;  /* 0x000000ffff07c224 */ /* 0x000fe200078e0024 */
[----:B0-----:R-:W-:Y:S01]  /*aa80*/  LEA.HI.X.SX32 R11, R6, R3, 0x1, P6 ;  /* 0x00000003060b7211 */ /* 0x001fe200030f0eff */
[----:B------:R-:W-:Y:S01]  /*aa90*/  @!P4 IMAD.MOV.U32 R6, RZ, RZ, R21 ;  /* 0x000000ffff06c224 */ /* 0x000fe200078e0015 */
[----:B------:R-:W-:Y:S01]  /*aaa0*/  PRMT R14, RZ, 0x7610, R14 ;  /* 0x00007610ff0e7816 */ /* 0x000fe2000000000e */
[----:B------:R-:W-:Y:S01]  /*aab0*/  STL [R1+0x494], R21 ;  /* 0x0004941501007387 */ /* 0x000fe20000100800 */
[----:B------:R-:W-:-:S03]  /*aac0*/  ISETP.GE.U32.AND P3, PT, R5, 0x7fffffb6, PT ;  /* 0x7fffffb60500780c */ /* 0x000fc60003f66070 */
[----:B------:R0:W5:Y:S01]  /*aad0*/  @!P4 LDG.E.U16 R17, desc[UR20][R6.64] ;  /* 0x000000140611c981 */ /* 0x000162000c1e1500 */
[----:B------:R-:W-:-:S03]  /*aae0*/  VIADD R5, R4, 0xfffffff6 ;  /* 0xfffffff604057836 */ /* 0x000fc60000000000 */
[----:B------:R-:W-:Y:S01]  /*aaf0*/  STL [R1+0x48c], R9 ;  /* 0x00048c0901007387 */ /* 0x000fe20000100800 */
[----:B0-----:R-:W-:Y:S02]  /*ab00*/  @!P1 IMAD.MOV.U32 R6, RZ, RZ, R9 ;  /* 0x000000ffff069224 */ /* 0x001fe400078e0009 */
[----:B------:R-:W-:Y:S01]  /*ab10*/  @!P1 IMAD.MOV.U32 R7, RZ, RZ, R11 ;  /* 0x000000ffff079224 */ /* 0x000fe200078e000b */
[----:B------:R0:W-:Y:S01]  /*ab20*/  STL [R1+0x490], R36 ;  /* 0x0004902401007387 */ /* 0x0001e20000100800 */
[----:B------:R-:W-:-:S03]  /*ab30*/  ISETP.GE.U32.AND P0, PT, R5, 0x7fffffb7, PT ;  /* 0x7fffffb70500780c */ /* 0x000fc60003f06070 */
[----:B------:R1:W-:Y:S01]  /*ab40*/  STL [R1+0x488], R11 ;  /* 0x0004880b01007387 */ /* 0x0003e20000100800 */
[----:B------:R-:W-:-:S03]  /*ab50*/  VIADD R5, R4, 0xfffffff7 ;  /* 0xfffffff704057836 */ /* 0x000fc60000000000 */
[----:B------:R3:W5:Y:S01]  /*ab60*/  @!P1 LDG.E.U16 R14, desc[UR20][R6.64] ;  /* 0x00000014060e9981 */ /* 0x000762000c1e1500 */
[-C--:B0-----:R-:W-:Y:S01]  /*ab70*/  IADD3 R36, P1, PT, R84, R0.reuse, RZ ;  /* 0x0000000054247210 */ /* 0x081fe20007f3e0ff */
[C---:B-1----:R-:W-:Y:S01]  /*ab80*/  IMAD R11, R38.reuse, 0xa, RZ ;  /* 0x0000000a260b7824 */ /* 0x042fe200078e02ff */
[----:B------:R-:W-:Y:S01]  /*ab90*/  IADD3 R9, P6, PT, R41, R0, RZ ;  /* 0x0000000029097210 */ /* 0x000fe20007fde0ff */
[----:B---3--:R-:W-:-:S03]  /*aba0*/  IMAD R6, R38, 0x9, RZ ;  /* 0x0000000926067824 */ /* 0x008fc600078e02ff */
[-C--:B------:R-:W-:Y:S02]  /*abb0*/  LEA.HI.X.SX32 R37, R11, R3.reuse, 0x1, P1 ;  /* 0x000000030b257211 */ /* 0x080fe400008f0eff */
[----:B------:R-:W-:Y:S01]  /*abc0*/  ISETP.GE.U32.AND P4, PT, R5, 0x7fffffb8, PT ;  /* 0x7fffffb80500780c */ /* 0x000fe20003f86070 */
[----:B------:R-:W-:Y:S01]  /*abd0*/  VIADD R5, R4, 0xfffffff8 ;  /* 0xfffffff804057836 */ /* 0x000fe20000000000 */
[----:B------:R-:W-:Y:S01]  /*abe0*/  PRMT R15, RZ, 0x7610, R15 ;  /* 0x00007610ff0f7816 */ /* 0x000fe2000000000f */
[----:B------:R-:W-:Y:S01]  /*abf0*/  @!P3 IMAD.MOV.U32 R7, RZ, RZ, R37 ;  /* 0x000000ffff07b224 */ /* 0x000fe200078e0025 */
[----:B------:R-:W-:Y:S01]  /*ac00*/  LEA.HI.X.SX32 R21, R6, R3, 0x1, P6 ;  /* 0x0000000306157211 */ /* 0x000fe200030f0eff */
[----:B------:R-:W-:Y:S01]  /*ac10*/  @!P3 IMAD.MOV.U32 R6, RZ, RZ, R36 ;  /* 0x000000ffff06b224 */ /* 0x000fe200078e0024 */
[----:B------:R-:W-:Y:S01]  /*ac20*/  ISETP.GE.U32.AND P1, PT, R5, 0x7fffffb9, PT ;  /* 0x7fffffb90500780c */ /* 0x000fe20003f26070 */
[----:B------:R-:W-:Y:S01]  /*ac30*/  VIADD R5, R4, 0xfffffff9 ;  /* 0xfffffff904057836 */ /* 0x000fe20000000000 */
[----:B------:R-:W-:-:S02]  /*ac40*/  PRMT R12, RZ, 0x7610, R12 ;  /* 0x00007610ff0c7816 */ /* 0x000fc4000000000c */
[----:B------:R0:W5:Y:S02]  /*ac50*/  @!P3 LDG.E.U16 R15, desc[UR20][R6.64] ;  /* 0x00000014060fb981 */ /* 0x000164000c1e1500 */
[----:B------:R-:W-:Y:S01]  /*ac60*/  ISETP.GE.U32.AND P3, PT, R5, 0x7fffffba, PT ;  /* 0x7fffffba0500780c */ /* 0x000fe20003f66070 */
[C---:B------:R-:W-:Y:S01]  /*ac70*/  IMAD.SHL.U32 R5, R38.reuse, 0x8, RZ ;  /* 0x0000000826057824 */ /* 0x040fe200078e00ff */
[----:B------:R1:W-:Y:S01]  /*ac80*/  STL [R1+0x484], R36 ;  /* 0x0004842401007387 */ /* 0x0003e20000100800 */
[----:B0-----:R-:W-:Y:S02]  /*ac90*/  @!P0 IMAD.MOV.U32 R6, RZ, RZ, R9 ;  /* 0x000000ffff068224 */ /* 0x001fe400078e0009 */
[----:B------:R-:W-:Y:S01]  /*aca0*/  @!P0 IMAD.MOV.U32 R7, RZ, RZ, R21 ;  /* 0x000000ffff078224 */ /* 0x000fe200078e0015 */
[----:B------:R0:W-:Y:S04]  /*acb0*/  STL [R1+0x47c], R9 ;  /* 0x00047c0901007387 */ /* 0x0001e80000100800 */
[----:B------:R3:W5:Y:S01]  /*acc0*/  @!P0 LDG.E.U16 R12, desc[UR20][R6.64] ;  /* 0x00000014060c8981 */ /* 0x000762000c1e1500 */
[----:B-1----:R-:W-:-:S03]  /*acd0*/  LEA R36, P0, R38, R0, 0x4 ;  /* 0x0000000026247211 */ /* 0x002fc600078020ff */
[----:B------:R1:W-:Y:S01]  /*ace0*/  STL [R1+0x480], R37 ;  /* 0x0004802501007387 */ /* 0x0003e20000100800 */
[-C--:B0-----:R-:W-:Y:S01]  /*acf0*/  IADD3 R9, P6, PT, R8, R0.reuse, RZ ;  /* 0x0000000008097210 */ /* 0x081fe20007fde0ff */
[----:B---3--:R-:W-:Y:S02]  /*ad00*/  VIADD R6, R4, 0xfffffffa ;  /* 0xfffffffa04067836 */ /* 0x008fe40000000000 */
[----:B------:R-:W-:Y:S01]  /*ad10*/  IMAD R7, R38, 0x7, RZ ;  /* 0x0000000726077824 */ /* 0x000fe200078e02ff */
[-C--:B-1----:R-:W-:Y:S01]  /*ad20*/  LEA.HI.X.SX32 R37, R5, R3.reuse, 0x1, P0 ;  /* 0x0000000305257211 */ /* 0x082fe200000f0eff */
[----:B------:R0:W-:Y:S01]  /*ad30*/  STL [R1+0x478], R21 ;  /* 0x0004781501007387 */ /* 0x0001e20000100800 */
[----:B------:R-:W-:Y:S01]  /*ad40*/  ISETP.GE.U32.AND P0, PT, R6, 0x7fffffbb, PT ;  /* 0x7fffffbb0600780c */ /* 0x000fe20003f06070 */
[----:B------:R-:W-:Y:S01]  /*ad50*/  @!P4 IMAD.MOV.U32 R6, RZ, RZ, R36 ;  /* 0x000000ffff06c224 */ /* 0x000fe200078e0024 */
[----:B------:R-:W-:Y:S02]  /*ad60*/  PRMT R13, RZ, 0x7610, R13 ;  /* 0x00007610ff0d7816 */ /* 0x000fe4000000000d */
[----:B0-----:R-:W-:Y:S01]  /*ad70*/  LEA.HI.X.SX32 R21, R7, R3, 0x1, P6 ;  /* 0x0000000307157211 */ /* 0x001fe200030f0eff */
[----:B------:R-:W-:Y:S01]  /*ad80*/  @!P4 IMAD.MOV.U32 R7, RZ, RZ, R37 ;  /* 0x000000ffff07c224 */ /* 0x000fe200078e0025 */
[----:B------:R-:W-:Y:S01]  /*ad90*/  PRMT R10, RZ, 0x7610, R10 ;  /* 0x00007610ff0a7816 */ /* 0x000fe2000000000a */
[----:B------:R-:W-:Y:S04]  /*ada0*/  STL [R1+0x474], R36 ;  /* 0x0004742401007387 */ /* 0x000fe80000100800 */
[----:B------:R0:W5:Y:S01]  /*adb0*/  @!P4 LDG.E.U16 R13, desc[UR20][R6.64] ;  /* 0x00000014060dc981 */ /* 0x000162000c1e1500 */
[----:B------:R-:W-:-:S03]  /*adc0*/  IADD3 R20, P6, PT, R20, R0, RZ ;  /* 0x0000000014147210 */ /* 0x000fc60007fde0ff */
[----:B------:R1:W-:Y:S01]  /*add0*/  STL [R1+0x46c], R9 ;  /* 0x00046c0901007387 */ /* 0x0003e20000100800 */
[----:B------:R-:W-:Y:S02]  /*ade0*/  VIADD R5, R4, 0xfffffffb ;  /* 0xfffffffb04057836 */ /* 0x000fe40000000000 */
[----:B0-----:R-:W-:Y:S02]  /*adf0*/  @!P1 IMAD.MOV.U32 R6, RZ, RZ, R9 ;  /* 0x000000ffff069224 */ /* 0x001fe400078e0009 */
[----:B------:R-:W-:Y:S02]  /*ae00*/  @!P1 IMAD.MOV.U32 R7, RZ, RZ, R21 ;  /* 0x000000ffff079224 */ /* 0x000fe400078e0015 */
[C---:B-1----:R-:W-:Y:S01]  /*ae10*/  IMAD R9, R38.reuse, 0x6, RZ ;  /* 0x0000000626097824 */ /* 0x042fe200078e02ff */
[----:B------:R0:W-:Y:S04]  /*ae20*/  STL [R1+0x470], R37 ;  /* 0x0004702501007387 */ /* 0x0001e80000100800 */
[----:B------:R1:W5:Y:S04]  /*ae30*/  @!P1 LDG.E.U16 R10, desc[UR20][R6.64] ;  /* 0x00000014060a9981 */ /* 0x000368000c1e1500 */
[----:B------:R3:W-:Y:S01]  /*ae40*/  STL [R1+0x468], R21 ;  /* 0x0004681501007387 */ /* 0x0007e20000100800 */
[----:B0-----:R-:W-:Y:S01]  /*ae50*/  LEA.HI.X.SX32 R37, R9, R3, 0x1, P6 ;  /* 0x0000000309257211 */ /* 0x001fe200030f0eff */
[----:B-1----:R-:W-:Y:S01]  /*ae60*/  IMAD R6, R38, 0x5, RZ ;  /* 0x0000000526067824 */ /* 0x002fe200078e02ff */
[----:B------:R-:W-:-:S02]  /*ae70*/  ISETP.GE.U32.AND P4, PT, R5, 0x7fffffbc, PT ;  /* 0x7fffffbc0500780c */ /* 0x000fc40003f86070 */
[----:B---3--:R-:W-:Y:S01]  /*ae80*/  IADD3 R21, P1, PT, R11, R0, RZ ;  /* 0x000000000b157210 */ /* 0x008fe20007f3e0ff */
[----:B------:R-:W-:Y:S01]  /*ae90*/  VIADD R5, R4, 0xfffffffc ;  /* 0xfffffffc04057836 */ /* 0x000fe20000000000 */
[----:B------:R-:W-:Y:S01]  /*aea0*/  PRMT R11, RZ, 0x7610, R11 ;  /* 0x00007610ff0b7816 */ /* 0x000fe2000000000b */
[----:B------:R-:W-:Y:S01]  /*aeb0*/  @!P3 IMAD.MOV.U32 R7, RZ, RZ, R37 ;  /* 0x000000ffff07b224 */ /* 0x000fe200078e0025 */
[----:B------:R-:W-:Y:S01]  /*aec0*/  LEA.HI.X.SX32 R36, R6, R3, 0x1, P1 ;  /* 0x0000000306247211 */ /* 0x000fe200008f0eff */
[----:B------:R-:W-:Y:S01]  /*aed0*/  @!P3 IMAD.MOV.U32 R6, RZ, RZ, R20 ;  /* 0x000000ffff06b224 */ /* 0x000fe200078e0014 */
[----:B------:R0:W-:Y:S01]  /*aee0*/  STL [R1+0x464], R20 ;  /* 0x0004641401007387 */ /* 0x0001e20000100800 */
[----:B------:R-:W-:Y:S01]  /*aef0*/  ISETP.GE.U32.AND P6, PT, R5, 0x7fffffbd, PT ;  /* 0x7fffffbd0500780c */ /* 0x000fe20003fc6070 */
[----:B------:R-:W-:Y:S01]  /*af00*/  VIADD R5, R4, 0xfffffffd ;  /* 0xfffffffd04057836 */ /* 0x000fe20000000000 */
[----:B------:R-:W-:Y:S01]  /*af10*/  PRMT R8, RZ, 0x7610, R8 ;  /* 0x00007610ff087816 */ /* 0x000fe20000000008 */
[----:B------:R-:W-:Y:S04]  /*af20*/  STL [R1+0x45c], R21 ;  /* 0x00045c1501007387 */ /* 0x000fe80000100800 */
[----:B------:R-:W-:Y:S04]  /*af30*/  STL [R1+0x460], R37 ;  /* 0x0004602501007387 */ /* 0x000fe80000100800 */
[----:B------:R1:W5:Y:S04]  /*af40*/  @!P3 LDG.E.U16 R11, desc[UR20][R6.64] ;  /* 0x00000014060bb981 */ /* 0x000368000c1e1500 */
[----:B------:R3:W-:Y:S01]  /*af50*/  STL [R1+0x458], R36 ;  /* 0x0004582401007387 */ /* 0x0007e20000100800 */
[----:B------:R-:W-:-:S03]  /*af60*/  ISETP.GE.U32.AND P1, PT, R5, 0x7fffffbe, PT ;  /* 0x7fffffbe0500780c */ /* 0x000fc60003f26070 */
[----:B------:R-:W4:Y:S01]  /*af70*/  LDL.LU R87, [R1+0x24] ;  /* 0x0000240001577983 */ /* 0x000f220000300800 */
[----:B-1----:R-:W-:Y:S02]  /*af80*/  @!P0 IMAD.MOV.U32 R6, RZ, RZ, R21 ;  /* 0x000000ffff068224 */ /* 0x002fe400078e0015 */
[----:B------:R-:W-:Y:S01]  /*af90*/  @!P0 IMAD.MOV.U32 R7, RZ, RZ, R36 ;  /* 0x000000ffff078224 */ /* 0x000fe200078e0024 */
[C---:B0-----:R-:W-:Y:S01]  /*afa0*/  LEA R20, P3, R38.reuse, R0, 0x3 ;  /* 0x0000000026147211 */ /* 0x041fe200078618ff */
[----:B------:R-:W-:-:S03]  /*afb0*/  IMAD.SHL.U32 R5, R38, 0x4, RZ ;  /* 0x0000000426057824 */ /* 0x000fc600078e00ff */
[----:B------:R0:W5:Y:S01]  /*afc0*/  @!P0 LDG.E.U16 R8, desc[UR20][R6.64] ;  /* 0x0000001406088981 */ /* 0x000162000c1e1500 */
[----:B---3--:R-:W-:Y:S02]  /*afd0*/  IADD3 R36, P0, PT, R9, R0, RZ ;  /* 0x0000000009247210 */ /* 0x008fe40007f1e0ff */
[-C--:B------:R-:W-:Y:S01]  /*afe0*/  LEA.HI.X.SX32 R21, R5, R3.reuse, 0x1, P3 ;  /* 0x0000000305157211 */ /* 0x080fe200018f0eff */
[----:B0-----:R-:W-:Y:S01]  /*aff0*/  IMAD R6, R38, 0x3, RZ ;  /* 0x0000000326067824 */ /* 0x001fe200078e02ff */
[----:B------:R0:W-:Y:S04]  /*b000*/  STL [R1+0x454], R20 ;  /* 0x0004541401007387 */ /* 0x0001e80000100800 */
[----:B------:R-:W-:Y:S01]  /*b010*/  LEA.HI.X.SX32 R37, R6, R3, 0x1, P0 ;  /* 0x0000000306257211 */ /* 0x000fe200000f0eff */
[----:B------:R-:W-:Y:S04]  /*b020*/  STL [R1+0x44c], R36 ;  /* 0x00044c2401007387 */ /* 0x000fe80000100800 */
[----:B------:R1:W-:Y:S04]  /*b030*/  STL [R1+0x450], R21 ;  /* 0x0004501501007387 */ /* 0x0003e80000100800 */
[----:B------:R3:W-:Y:S04]  /*b040*/  STL [R1+0x448], R37 ;  /* 0x0004482501007387 */ /* 0x0007e80000100800 */
[----:B------:R-:W4:Y:S01]  /*b050*/  LDL.LU R85, [R1+0x14] ;  /* 0x0000140001557983 */ /* 0x000f220000300800 */
[----:B------:R-:W2:Y:S01]  /*b060*/  S2R R88, SR_TID.X ;  /* 0x0000000000587919 */ /* 0x000ea20000002100 */
[----:B------:R-:W-:Y:S01]  /*b070*/  PRMT R9, RZ, 0x7610, R9 ;  /* 0x00007610ff097816 */ /* 0x000fe20000000009 */
[----:B------:R-:W-:Y:S01]  /*b080*/  VIADD R7, R4, 0xffffffff ;  /* 0xffffffff04077836 */ /* 0x000fe20000000000 */
[----:B------:R-:W-:Y:S01]  /*b090*/  PRMT R6, RZ, 0x7610, R6 ;  /* 0x00007610ff067816 */ /* 0x000fe20000000006 */
[----:B------:R-:W-:-:S03]  /*b0a0*/  IMAD.SHL.U32 R5, R38, 0x2, RZ ;  /* 0x0000000226057824 */ /* 0x000fc600078e00ff */
[----:B------:R0:W5:Y:S01]  /*b0b0*/  @!P4 LDG.E.U16 R9, desc[UR20][R20.64] ;  /* 0x000000141409c981 */ /* 0x000162000c1e1500 */
[----:B------:R-:W-:Y:S02]  /*b0c0*/  ISETP.GE.U32.AND P3, PT, R7, 0x7fffffc0, PT ;  /* 0x7fffffc00700780c */ /* 0x000fe40003f66070 */
[----:B------:R-:W-:Y:S01]  /*b0d0*/  IADD3 R41, P0, PT, R5, R0, RZ ;  /* 0x0000000005297210 */ /* 0x000fe20007f1e0ff */
[----:B0-----:R-:W-:Y:S02]  /*b0e0*/  @!P6 IMAD.MOV.U32 R20, RZ, RZ, R36 ;  /* 0x000000ffff14e224 */ /* 0x001fe400078e0024 */
[----:B-1----:R-:W-:Y:S02]  /*b0f0*/  @!P6 IMAD.MOV.U32 R21, RZ, RZ, R37 ;  /* 0x000000ffff15e224 */ /* 0x002fe400078e0025 */
[----:B---3--:R-:W-:-:S03]  /*b100*/  VIADD R37, R4, 0x3f ;  /* 0x0000003f04257836 */ /* 0x008fc60000000000 */
[----:B------:R0:W5:Y:S02]  /*b110*/  @!P6 LDG.E.U16 R6, desc[UR20][R20.64] ;  /* 0x000000141406e981 */ /* 0x000164000c1e1500 */
[----:B------:R-:W-:Y:S02]  /*b120*/  ISETP.GT.AND P4, PT, R37, 0x3f, PT ;  /* 0x0000003f2500780c */ /* 0x000fe40003f84270 */
[----:B------:R-:W-:Y:S02]  /*b130*/  LEA.HI.X.SX32 R84, R38, R3, 0x1, P0 ;  /* 0x0000000326547211 */ /* 0x000fe400000f0eff */
[----:B--2---:R-:W-:Y:S02]  /*b140*/  LOP3.LUT R36, R88, 0x3f, RZ, 0xc0, !PT ;  /* 0x0000003f58247812 */ /* 0x004fe400078ec0ff */
[----:B0-----:R-:W-:Y:S01]  /*b150*/  LEA R21, P6, R38, R0, 0x2 ;  /* 0x0000000026157211 */ /* 0x001fe200078c10ff */
[----:B------:R-:W-:Y:S01]  /*b160*/  VIADD R20, R4, 0xfffffffe ;  /* 0xfffffffe04147836 */ /* 0x000fe20000000000 */
[----:B------:R-:W-:-:S02]  /*b170*/  PRMT R7, RZ, 0x7610, R7 ;  /* 0x00007610ff077816 */ /* 0x000fc40000000007 */
[C---:B------:R-:W-:Y:S01]  /*b180*/  ISETP.LT.AND P0, PT, R36.reuse, R4, P4 ;  /* 0x000000042400720c */ /* 0x040fe20002701270 */
[----:B------:R-:W-:Y:S01]  /*b190*/  @!P1 IMAD.MOV.U32 R4, RZ, RZ, R21 ;  /* 0x000000ffff049224 */ /* 0x000fe200078e0015 */
[----:B------:R-:W-:Y:S01]  /*b1a0*/  LEA.HI.X.SX32 R5, R5, R3, 0x1, P6 ;  /* 0x0000000305057211 */ /* 0x000fe200030f0eff */
[----:B------:R-:W-:Y:S01]  /*b1b0*/  STL [R1+0x640], R37 ;  /* 0x0006402501007387 */ /* 0x000fe20000100800 */
[----:B------:R-:W-:-:S03]  /*b1c0*/  IMAD R36, R36, R39, RZ ;  /* 0x0000002724247224 */ /* 0x000fc600078e02ff */
[----:B------:R0:W-:Y:S01]  /*b1d0*/  STL [R1+0x444], R21 ;  /* 0x0004441501007387 */ /* 0x0001e20000100800 */
[----:B------:R-:W-:-:S03]  /*b1e0*/  ISETP.GE.U32.AND P6, PT, R20, 0x7fffffbf, PT ;  /* 0x7fffffbf1400780c */ /* 0x000fc60003fc6070 */
[----:B------:R-:W-:Y:S01]  /*b1f0*/  STL [R1+0x43c], R41 ;  /* 0x00043c2901007387 */ /* 0x000fe20000100800 */
[----:B------:R-:W-:-:S03]  /*b200*/  @!P3 IMAD.MOV.U32 R20, RZ, RZ, R0 ;  /* 0x000000ffff14b224 */ /* 0x000fc600078e0000 */
[----:B------:R1:W-:Y:S01]  /*b210*/  STL [R1+0x440], R5 ;  /* 0x0004400501007387 */ /* 0x0003e20000100800 */
[----:B0-----:R-:W-:-:S03]  /*b220*/  @!P3 IMAD.MOV.U32 R21, RZ, RZ, R3 ;  /* 0x000000ffff15b224 */ /* 0x001fc600078e0003 */
[----:B------:R1:W5:Y:S01]  /*b230*/  @!P1 LDG.E.U16 R7, desc[UR20][R4.64] ;  /* 0x0000001404079981 */ /* 0x000362000c1e1500 */
[----:B------:R-:W-:Y:S01]  /*b240*/  LEA R37, P1, R36, UR14, 0x1 ;  /* 0x0000000e24257c11 */ /* 0x000fe2000f8208ff */
[----:B------:R-:W-:-:S04]  /*b250*/  @!UP1 UIADD3 UR4, UPT, UPT, -UR7, 0x100000, URZ ;  /* 0x0010000007049890 */ /* 0x000fc8000fffe1ff */
[----:B------:R-:W-:Y:S02]  /*b260*/  @!UP1 USHF.L.U32 UR5, UR4, 0xb, URZ ;  /* 0x0000000b04059899 */ /* 0x000fe400080006ff */
[----:B------:R-:W-:Y:S01]  /*b270*/  @!UP1 USHF.L.U32 UR4, UR4, 0x1, URZ ;  /* 0x0000000104049899 */ /* 0x000fe200080006ff */
[----:B-1----:R-:W-:Y:S01]  /*b280*/  PRMT R5, RZ, 0x7610, R5 ;  /* 0x00007610ff057816 */ /* 0x002fe20000000005 */
[----:B------:R-:W-:Y:S05]  /*b290*/  STL [R1+0x438], R84 ;  /* 0x0004385401007387 */ /* 0x000fea0000100800 */
[----:B------:R0:W5:Y:S01]  /*b2a0*/  @!P3 LDG.E.U16 R5, desc[UR20][R20.64] ;  /* 0x000000141405b981 */ /* 0x000162000c1e1500 */
[----:B------:R-:W-:Y:S01]  /*b2b0*/  PRMT R4, RZ, 0x7610, R4 ;  /* 0x00007610ff047816 */ /* 0x000fe20000000004 */
[----:B------:R-:W-:Y:S01]  /*b2c0*/  VOTEU.ALL UP1, P2 ;  /* 0x0000000000ff7886 */ /* 0x000fe20001020000 */
[----:B------:R-:W-:-:S04]  /*b2d0*/  LEA.HI.X.SX32 R36, R36, UR15, 0x1, P1 ;  /* 0x0000000f24247c11 */ /* 0x000fc800088f0eff */
[----:B------:R1:W2:Y:S01]  /*b2e0*/  @!UP1 SYNCS.EXCH.64 URZ, [UR9+0x10008], UR4 ;  /* 0x0100080409ff95b2 */ /* 0x0002a20008000100 */
[----:B0-----:R-:W-:Y:S02]  /*b2f0*/  @!P6 IMAD.MOV.U32 R21, RZ, RZ, R84 ;  /* 0x000000ffff15e224 */ /* 0x001fe400078e0054 */
[----:B----4-:R-:W-:-:S05]  /*b300*/  IMAD R40, R87, UR11, RZ ;  /* 0x0000000b57287c24 */ /* 0x010fca000f8e02ff */
[----:B------:R-:W-:-:S05]  /*b310*/  LEA R20, P3, R40, R37, 0x1 ;  /* 0x0000002528147211 */ /* 0x000fca00078608ff */
[----:B------:R0:W-:Y:S02]  /*b320*/  STL [R1+0x51c], R20 ;  /* 0x00051c1401007387 */ /* 0x0001e40000100800 */
[----:B0-----:R-:W-:-:S05]  /*b330*/  @!P6 IMAD.MOV.U32 R20, RZ, RZ, R41 ;  /* 0x000000ffff14e224 */ /* 0x001fca00078e0029 */
[----:B------:R1:W5:Y:S01]  /*b340*/  @!P6 LDG.E.U16 R4, desc[UR20][R20.64] ;  /* 0x000000141404e981 */ /* 0x000362000c1e1500 */
[----:B------:R-:W-:Y:S01]  /*b350*/  IMAD R41, R85, UR11, RZ ;  /* 0x0000000b55297c24 */ /* 0x000fe2000f8e02ff */
[----:B-12---:R-:W-:Y:S06]  /*b360*/  @!P4 BRA `(.L_x_6) ;  /* 0x000000000084c947 */ /* 0x006fec0003800000 */
[----:B-----5:R-:W-:Y:S02]  /*b370*/  PRMT R4, R5, 0x5410, R4 ;  /* 0x0000541005047816 */ /* 0x020fe40000000004 */
[----:B------:R-:W-:Y:S02]  /*b380*/  PRMT R5, R7, 0x5410, R6 ;  /* 0x0000541007057816 */ /* 0x000fe40000000006 */
[----:B------:R-:W-:Y:S02]  /*b390*/  PRMT R6, R9, 0x5410, R8 ;  /* 0x0000541009067816 */ /* 0x000fe40000000008 */
[----:B------:R-:W-:Y:S02]  /*b3a0*/  PRMT R7, R11, 0x5410, R10 ;  /* 0x000054100b077816 */ /* 0x000fe4000000000a */
[----:B------:R-:W-:Y:S02]  /*b3b0*/  PRMT R8, R13, 0x5410, R12 ;  /* 0x000054100d087816 */ /* 0x000fe4000000000c */
[----:B------:R-:W-:-:S02]  /*b3c0*/  PRMT R9, R15, 0x5410, R14 ;  /* 0x000054100f097816 */ /* 0x000fc4000000000e */
[----:B------:R-:W-:Y:S02]  /*b3d0*/  PRMT R10, R17, 0x5410, R16 ;  /* 0x00005410110a7816 */ /* 0x000fe40000000010 */
        /* <DEDUP_REMOVED lines=24> */
[----:B------:R-:W-:-:S04]  /*b560*/  PRMT R35, R42, 0x5410, R35 ;  /* 0x000054102a237816 */ /* 0x000fc80000000023 */
[----:B------:R0:W-:Y:S03]  /*b570*/  STTM.x32 tmem[UR10+0x100], R4 ;  /* 0x00010004000079ed */ /* 0x0001e600082c000a */
.L_x_6:
[----:B0----5:R-:W2:Y:S04]  /*b580*/  LDL.LU R4, [R1+0x4] ;  /* 0x0000040001047983 */ /* 0x021ea80000300800 */
[----:B------:R-:W3:Y:S04]  /*b590*/  LDL.LU R5, [R1] ;  /* 0x0000000001057983 */ /* 0x000ee80000300800 */
[----:B------:R-:W4:Y:S01]  /*b5a0*/  LDL R6, [R1+0x51c] ;  /* 0x00051c0001067983 */ /* 0x000f220000100800 */
[----:B------:R-:W0:Y:S01]  /*b5b0*/  FENCE.VIEW.ASYNC.T ;  /* 0x00000000000073c6 */ /* 0x000e220000000200 */
[----:B------:R-:W-:-:S02]  /*b5c0*/  LEA R16, P1, R41, R37, 0x1 ;  /* 0x0000002529107211 */ /* 0x000fc400078208ff */
[----:B------:R-:W4:Y:S01]  /*b5d0*/  LDL.LU R10, [R1+0xc] ;  /* 0x00000c00010a7983 */ /* 0x000f220000300800 */
[----:B------:R-:W-:Y:S02]  /*b5e0*/  PRMT R118, RZ, 0x7610, R118 ;  /* 0x00007610ff767816 */ /* 0x000fe40000000076 */
[-C--:B------:R-:W-:Y:S01]  /*b5f0*/  LEA.HI.X.SX32 R7, R40, R36.reuse, 0x1, P3 ;  /* 0x0000002428077211 */ /* 0x080fe200018f0eff */
[----:B0-----:R-:W-:Y:S01]  /*b600*/  BAR.SYNC.DEFER_BLOCKING 0x0 ;  /* 0x0000000000007b1d */ /* 0x001fe20000010000 */
[----:B------:R-:W-:-:S05]  /*b610*/  LEA.HI.X.SX32 R17, R41, R36, 0x1, P1 ;  /* 0x0000002429117211 */ /* 0x000fca00008f0eff */
[----:B------:R-:W4:Y:S01]  /*b620*/  LDL.LU R9, [R1+0x8] ;  /* 0x0000080001097983 */ /* 0x000f220000300800 */
[----:B------:R-:W-:-:S03]  /*b630*/  PRMT R8, RZ, 0x7610, R8 ;  /* 0x00007610ff087816 */ /* 0x000fc60000000008 */
[----:B------:R-:W-:Y:S04]  /*b640*/  STL [R1+0x658], R39 ;  /* 0x0006582701007387 */ /* 0x000fe80000100800 */
[----:B------:R-:W-:Y:S04]  /*b650*/  STL [R1+0x654], R38 ;  /* 0x0006542601007387 */ /* 0x000fe80000100800 */
[----:B------:R-:W-:Y:S04]  /*b660*/  STL [R1+0x650], R3 ;  /* 0x0006500301007387 */ /* 0x000fe80000100800 */
[----:B------:R-:W-:Y:S04]  /*b670*/  STL [R1+0x64c], R2 ;  /* 0x00064c0201007387 */ /* 0x000fe80000100800 */
[----:B------:R-:W-:Y:S04]  /*b680*/  STL [R1+0x648], R0 ;  /* 0x0006480001007387 */ /* 0x000fe80000100800 */
[----:B------:R0:W-:Y:S04]  /*b690*/  STL [R1+0x38], R7 ;  /* 0x0000380701007387 */ /* 0x0001e80000100800 */
[----:B------:R-:W-:Y:S04]  /*b6a0*/  STL [R1+0x58], R16 ;  /* 0x0000581001007387 */ /* 0x000fe80000100800 */
[----:B------:R-:W4:Y:S04]  /*b6b0*/  LDL.LU R19, [R1+0x18] ;  /* 0x0000180001137983 */ /* 0x000f280000300800 */
[----:B------:R-:W4:Y:S01]  /*b6c0*/  LDL.LU R18, [R1+0x10] ;  /* 0x0000100001127983 */ /* 0x000f220000300800 */
[----:B------:R-:W-:-:S02]  /*b6d0*/  PRMT R98, RZ, 0x7610, R98 ;  /* 0x00007610ff627816 */ /* 0x000fc40000000062 */
[----:B------:R-:W-:Y:S01]  /*b6e0*/  PRMT R14, RZ, 0x7610, R14 ;  /* 0x00007610ff0e7816 */ /* 0x000fe2000000000e */
[----:B--2---:R-:W-:Y:S02]  /*b6f0*/  IMAD R4, R4, UR11, RZ ;  /* 0x0000000b04047c24 */ /* 0x004fe4000f8e02ff */
[----:B---3--:R-:W-:Y:S01]  /*b700*/  IMAD R5, R5, UR11, RZ ;  /* 0x0000000b05057c24 */ /* 0x008fe2000f8e02ff */
[----:B----4-:R1:W2:Y:S02]  /*b710*/  @P0 LDG.E.U16 R118, desc[UR20][R6.64] ;  /* 0x0000001406760981 */ /* 0x0102a4000c1e1500 */
[----:B-1----:R-:W-:Y:S02]  /*b720*/  @P0 IMAD.MOV.U32 R6, RZ, RZ, R16 ;  /* 0x000000ffff060224 */ /* 0x002fe400078e0010 */
[----:B0-----:R-:W-:-:S05]  /*b730*/  @P0 IMAD.MOV.U32 R7, RZ, RZ, R17 ;  /* 0x000000ffff070224 */ /* 0x001fca00078e0011 */
[----:B------:R-:W3:Y:S01]  /*b740*/  @P0 LDG.E.U16 R8, desc[UR20][R6.64] ;  /* 0x0000001406080981 */ /* 0x000ee2000c1e1500 */
[----:B------:R-:W-:-:S03]  /*b750*/  LEA R3, P1, R4, R37, 0x1 ;  /* 0x0000002504037211 */ /* 0x000fc600078208ff */
[----:B------:R-:W-:Y:S01]  /*b760*/  STL [R1+0x54], R17 ;  /* 0x0000541101007387 */ /* 0x000fe20000100800 */
[----:B------:R-:W-:-:S03]  /*b770*/  LEA.HI.X.SX32 R4, R4, R36, 0x1, P1 ;  /* 0x0000002404047211 */ /* 0x000fc600008f0eff */
[----:B---3--:R0:W-:Y:S04]  /*b780*/  STL [R1+0x24], R8 ;  /* 0x0000240801007387 */ /* 0x0081e80000100800 */
[----:B------:R-:W-:Y:S01]  /*b790*/  STL [R1+0x78], R3 ;  /* 0x0000780301007387 */ /* 0x000fe20000100800 */
[----:B0-----:R-:W-:-:S04]  /*b7a0*/  LEA R8, P3, R5, R37, 0x1 ;  /* 0x0000002505087211 */ /* 0x001fc800078608ff */
[----:B------:R-:W-:Y:S01]  /*b7b0*/  LEA.HI.X.SX32 R7, R5, R36, 0x1, P3 ;  /* 0x0000002405077211 */ /* 0x000fe200018f0eff */
[----:B------:R-:W-:Y:S01]  /*b7c0*/  STL [R1+0x98], R8 ;  /* 0x0000980801007387 */ /* 0x000fe20000100800 */
[----:B------:R-:W-:-:S03]  /*b7d0*/  @P0 IMAD.MOV.U32 R5, RZ, RZ, R4 ;  /* 0x000000ffff050224 */ /* 0x000fc600078e0004 */
[----:B------:R0:W-:Y:S02]  /*b7e0*/  STL [R1+0x74], R4 ;  /* 0x0000740401007387 */ /* 0x0001e40000100800 */
[----:B0-----:R-:W-:-:S05]  /*b7f0*/  @P0 IMAD.MOV.U32 R4, RZ, RZ, R3 ;  /* 0x000000ffff040224 */ /* 0x001fca00078e0003 */
[----:B------:R0:W3:Y:S02]  /*b800*/  @P0 LDG.E.U16 R98, desc[UR20][R4.64] ;  /* 0x0000001404620981 */ /* 0x0000e4000c1e1500 */
[----:B0-----:R-:W-:Y:S02]  /*b810*/  IMAD R4, R9, UR11, RZ ;  /* 0x0000000b09047c24 */ /* 0x001fe4000f8e02ff */
[----:B------:R-:W-:-:S05]  /*b820*/  @P0 IMAD.MOV.U32 R9, RZ, RZ, R7 ;  /* 0x000000ffff090224 */ /* 0x000fca00078e0007 */
[----:B------:R-:W4:Y:S01]  /*b830*/  @P0 LDG.E.U16 R14, desc[UR20][R8.64] ;  /* 0x00000014080e0981 */ /* 0x000f22000c1e1500 */
[----:B------:R-:W-:Y:S01]  /*b840*/  IMAD R6, R10, UR11, RZ ;  /* 0x0000000b0a067c24 */ /* 0x000fe2000f8e02ff */
[-C--:B------:R-:W-:Y:S02]  /*b850*/  LEA R16, P3, R4, R37.reuse, 0x1 ;  /* 0x0000002504107211 */ /* 0x080fe400078608ff */
[----:B------:R-:W2:Y:S02]  /*b860*/  LDL.LU R10, [R1+0x2c] ;  /* 0x00002c00010a7983 */ /* 0x000ea40000300800 */
[----:B------:R-:W-:-:S04]  /*b870*/  LEA R3, P1, R6, R37, 0x1 ;  /* 0x0000002506037211 */ /* 0x000fc800078208ff */
[-C--:B------:R-:W-:Y:S01]  /*b880*/  LEA.HI.X.SX32 R6, R6, R36.reuse, 0x1, P1 ;  /* 0x0000002406067211 */ /* 0x080fe200008f0eff */
[----:B------:R-:W-:Y:S01]  /*b890*/  IMAD R5, R19, UR11, RZ ;  /* 0x0000000b13057c24 */ /* 0x000fe2000f8e02ff */
[----:B------:R-:W-:Y:S02]  /*b8a0*/  PRMT R115, RZ, 0x7610, R115 ;  /* 0x00007610ff737816 */ /* 0x000fe40000000073 */
[----:B------:R-:W-:Y:S02]  /*b8b0*/  LEA.HI.X.SX32 R19, R4, R36, 0x1, P3 ;  /* 0x0000002404137211 */ /* 0x000fe400018f0eff */
[----:B------:R-:W-:Y:S01]  /*b8c0*/  PRMT R15, RZ, 0x7610, R15 ;  /* 0x00007610ff0f7816 */ /* 0x000fe2000000000f */
[----:B---3--:R-:W-:Y:S04]  /*b8d0*/  STL [R1+0x79c], R98 ;  /* 0x00079c6201007387 */ /* 0x008fe80000100800 */
[----:B------:R0:W-:Y:S04]  /*b8e0*/  STL [R1+0x94], R7 ;  /* 0x0000940701007387 */ /* 0x0001e80000100800 */
[----:B------:R-:W3:Y:S04]  /*b8f0*/  LDL.LU R17, [R1+0x28] ;  /* 0x0000280001117983 */ /* 0x000ee80000300800 */
[----:B----4-:R1:W-:Y:S01]  /*b900*/  STL [R1+0x20], R14 ;  /* 0x0000200e01007387 */ /* 0x0103e20000100800 */
[----:B0-----:R-:W-:-:S03]  /*b910*/  @P0 IMAD.MOV.U32 R7, RZ, RZ, R6 ;  /* 0x000000ffff070224 */ /* 0x001fc600078e0006 */
[----:B-1----:R-:W4:Y:S04]  /*b920*/  LDL.LU R14, [R1+0x34] ;  /* 0x00003400010e7983 */ /* 0x002f280000300800 */
[----:B------:R-:W-:Y:S04]  /*b930*/  STL [R1+0xb8], R3 ;  /* 0x0000b80301007387 */ /* 0x000fe80000100800 */
[----:B------:R-:W-:Y:S04]  /*b940*/  STL [R1+0xd8], R16 ;  /* 0x0000d81001007387 */ /* 0x000fe80000100800 */
[----:B------:R0:W-:Y:S02]  /*b950*/  STL [R1+0xb4], R6 ;  /* 0x0000b40601007387 */ /* 0x0001e40000100800 */
[----:B0-----:R-:W-:-:S05]  /*b960*/  @P0 IMAD.MOV.U32 R6, RZ, RZ, R3 ;  /* 0x000000ffff060224 */ /* 0x001fca00078e0003 */
[----:B------:R0:W2:Y:S02]  /*b970*/  @P0 LDG.E.U16 R115, desc[UR20][R6.64] ;  /* 0x0000001406730981 */ /* 0x0000a4000c1e1500 */
[----:B0-----:R-:W-:Y:S02]  /*b980*/  @P0 IMAD.MOV.U32 R6, RZ, RZ, R16 ;  /* 0x000000ffff060224 */ /* 0x001fe400078e0010 */
[----:B------:R-:W-:-:S05]  /*b990*/  @P0 IMAD.MOV.U32 R7, RZ, RZ, R19 ;  /* 0x000000ffff070224 */ /* 0x000fca00078e0013 */
[----:B------:R0:W3:Y:S01]  /*b9a0*/  @P0 LDG.E.U16 R15, desc[UR20][R6.64] ;  /* 0x00000014060f0981 */ /* 0x0000e2000c1e1500 */
[C---:B------:R-:W-:Y:S01]  /*b9b0*/  LEA R3, P1, R5.reuse, R37, 0x1 ;  /* 0x0000002505037211 */ /* 0x040fe200078208ff */
[----:B------:R-:W-:Y:S02]  /*b9c0*/  IMAD R4, R18, UR11, RZ ;  /* 0x0000000b12047c24 */ /* 0x000fe4000f8e02ff */
[----:B------:R-:W4:Y:S04]  /*b9d0*/  LDL.LU R18, [R1+0x30] ;  /* 0x0000300001127983 */ /* 0x000f280000300800 */
[----:B------:R1:W-:Y:S01]  /*b9e0*/  STL [R1+0xd4], R19 ;  /* 0x0000d41301007387 */ /* 0x0003e20000100800 */
[----:B------:R-:W-:Y:S01]  /*b9f0*/  PRMT R97, RZ, 0x7610, R97 ;  /* 0x00007610ff617816 */ /* 0x000fe20000000061 */
[----:B0-----:R-:W-:Y:S01]  /*ba00*/  @P0 IMAD.MOV.U32 R6, RZ, RZ, R3 ;  /* 0x000000ffff060224 */ /* 0x001fe200078e0003 */
[----:B-1----:R-:W-:-:S05]  /*ba10*/  LEA.HI.X.SX32 R19, R5, R36, 0x1, P1 ;  /* 0x0000002405137211 */ /* 0x002fca00008f0eff */
[----:B------:R-:W-:Y:S01]  /*ba20*/  @P0 IMAD.MOV.U32 R7, RZ, RZ, R19 ;  /* 0x000000ffff070224 */ /* 0x000fe200078e0013 */
[----:B------:R-:W-:-:S04]  /*ba30*/  PRMT R13, RZ, 0x7610, R13 ;  /* 0x00007610ff0d7816 */ /* 0x000fc8000000000d */
[----:B------:R0:W4:Y:S04]  /*ba40*/  @P0 LDG.E.U16 R97, desc[UR20][R6.64] ;  /* 0x0000001406610981 */ /* 0x000128000c1e1500 */
[----:B--2---:R-:W-:Y:S04]  /*ba50*/  STL [R1+0x798], R115 ;  /* 0x0007987301007387 */ /* 0x004fe80000100800 */
[----:B---3--:R1:W-:Y:S02]  /*ba60*/  STL [R1+0x1c], R15 ;  /* 0x00001c0f01007387 */ /* 0x0083e40000100800 */
[----:B-1----:R-:W-:-:S04]  /*ba70*/  LEA R15, P3, R4, R37, 0x1 ;  /* 0x00000025040f7211 */ /* 0x002fc800078608ff */
[----:B------:R-:W-:Y:S01]  /*ba80*/  LEA.HI.X.SX32 R16, R4, R36, 0x1, P3 ;  /* 0x0000002404107211 */ /* 0x000fe200018f0eff */
[----:B0-----:R-:W-:-:S04]  /*ba90*/  @P0 IMAD.MOV.U32 R6, RZ, RZ, R15 ;  /* 0x000000ffff060224 */ /* 0x001fc800078e000f */
[----:B------:R-:W-:-:S05]  /*baa0*/  @P0 IMAD.MOV.U32 R7, RZ, RZ, R16 ;  /* 0x000000ffff070224 */ /* 0x000fca00078e0010 */
[----:B------:R0:W2:Y:S01]  /*bab0*/  @P0 LDG.E.U16 R13, desc[UR20][R6.64] ;  /* 0x00000014060d0981 */ /* 0x0000a2000c1e1500 */
[----:B------:R-:W-:-:S03]  /*bac0*/  IMAD R5, R10, UR11, RZ ;  /* 0x0000000b0a057c24 */ /* 0x000fc6000f8e02ff */
[----:B------:R1:W-:Y:S01]  /*bad0*/  STL [R1+0xf8], R3 ;  /* 0x0000f80301007387 */ /* 0x0003e20000100800 */
[----:B------:R-:W-:-:S03]  /*bae0*/  IMAD R4, R17, UR11, RZ ;  /* 0x0000000b11047c24 */ /* 0x000fc6000f8e02ff */
[----:B------:R-:W-:Y:S04]  /*baf0*/  STL [R1+0x118], R15 ;  /* 0x0001180f01007387 */ /* 0x000fe80000100800 */
[----:B------:R-:W-:Y:S01]  /*bb00*/  STL [R1+0xf4], R19 ;  /* 0x0000f41301007387 */ /* 0x000fe20000100800 */
[----:B-1----:R-:W-:-:S03]  /*bb10*/  LEA R3, P1, R5, R37, 0x1 ;  /* 0x0000002505037211 */ /* 0x002fc600078208ff */
[----:B------:R-:W3:Y:S04]  /*bb20*/  LDL.LU R10, [R1+0x40] ;  /* 0x00004000010a7983 */ /* 0x000ee80000300800 */
[----:B----4-:R-:W-:Y:S04]  /*bb30*/  STL [R1+0x794], R97 ;  /* 0x0007946101007387 */ /* 0x010fe80000100800 */
[----:B------:R1:W-:Y:S04]  /*bb40*/  STL [R1+0x114], R16 ;  /* 0x0001141001007387 */ /* 0x0003e80000100800 */
[----:B------:R-:W4:Y:S04]  /*bb50*/  LDL.LU R17, [R1+0x3c] ;  /* 0x00003c0001117983 */ /* 0x000f280000300800 */
[----:B------:R-:W-:Y:S01]  /*bb60*/  STL [R1+0x138], R3 ;  /* 0x0001380301007387 */ /* 0x000fe20000100800 */
[----:B-1----:R-:W-:Y:S01]  /*bb70*/  LEA.HI.X.SX32 R16, R5, R36, 0x1, P1 ;  /* 0x0000002405107211 */ /* 0x002fe200008f0eff */
[----:B0-----:R-:W-:Y:S01]  /*bb80*/  @P0 IMAD.MOV.U32 R6, RZ, RZ, R3 ;  /* 0x000000ffff060224 */ /* 0x001fe200078e0003 */
[----:B------:R-:W-:-:S03]  /*bb90*/  PRMT R112, RZ, 0x7610, R112 ;  /* 0x00007610ff707816 */ /* 0x000fc60000000070 */
[----:B------:R-:W-:Y:S01]  /*bba0*/  @P0 IMAD.MOV.U32 R7, RZ, RZ, R16 ;  /* 0x000000ffff070224 */ /* 0x000fe200078e0010 */
[----:B------:R-:W-:-:S04]  /*bbb0*/  PRMT R12, RZ, 0x7610, R12 ;  /* 0x00007610ff0c7816 */ /* 0x000fc8000000000c */
[----:B------:R0:W3:Y:S01]  /*bbc0*/  @P0 LDG.E.U16 R112, desc[UR20][R6.64] ;  /* 0x0000001406700981 */ /* 0x0000e2000c1e1500 */
[----:B------:R-:W-:-:S03]  /*bbd0*/  IMAD R5, R14, UR11, RZ ;  /* 0x0000000b0e057c24 */ /* 0x000fc6000f8e02ff */
[----:B--2---:R1:W-:Y:S02]  /*bbe0*/  STL [R1+0x18], R13 ;  /* 0x0000180d01007387 */ /* 0x0043e40000100800 */
[----:B-1----:R-:W-:-:S04]  /*bbf0*/  LEA R13, P3, R4, R37, 0x1 ;  /* 0x00000025040d7211 */ /* 0x002fc800078608ff */
[----:B------:R-:W-:Y:S01]  /*bc00*/  LEA.HI.X.SX32 R15, R4, R36, 0x1, P3 ;  /* 0x00000024040f7211 */ /* 0x000fe200018f0eff */
[----:B0-----:R-:W-:-:S04]  /*bc10*/  @P0 IMAD.MOV.U32 R6, RZ, RZ, R13 ;  /* 0x000000ffff060224 */ /* 0x001fc800078e000d */
[----:B------:R-:W-:-:S05]  /*bc20*/  @P0 IMAD.MOV.U32 R7, RZ, RZ, R15 ;  /* 0x000000ffff070224 */ /* 0x000fca00078e000f */
[----:B------:R0:W2:Y:S04]  /*bc30*/  @P0 LDG.E.U16 R12, desc[UR20][R6.64] ;  /* 0x00000014060c0981 */ /* 0x0000a8000c1e1500 */
[----:B------:R-:W-:Y:S04]  /*bc40*/  STL [R1+0x158], R13 ;  /* 0x0001580d01007387 */ /* 0x000fe80000100800 */
[----:B------:R1:W-:Y:S04]  /*bc50*/  STL [R1+0x134], R16 ;  /* 0x0001341001007387 */ /* 0x0003e80000100800 */
[----:B------:R-:W2:Y:S01]  /*bc60*/  LDL.LU R14, [R1+0x48] ;  /* 0x00004800010e7983 */ /* 0x000ea20000300800 */
[----:B------:R-:W-:Y:S01]  /*bc70*/  LEA R3, P1, R5, R37, 0x1 ;  /* 0x0000002505037211 */ /* 0x000fe200078208ff */
[----:B------:R-:W-:-:S02]  /*bc80*/  IMAD R4, R18, UR11, RZ ;  /* 0x0000000b12047c24 */ /* 0x000fc4000f8e02ff */
[----:B-1----:R-:W2:Y:S04]  /*bc90*/  LDL.LU R16, [R1+0x44] ;  /* 0x0000440001107983 */ /* 0x002ea80000300800 */
[----:B------:R1:W-:Y:S04]  /*bca0*/  STL [R1+0x154], R15 ;  /* 0x0001540f01007387 */ /* 0x0003e80000100800 */
[----:B---3--:R-:W-:Y:S04]  /*bcb0*/  STL [R1+0x790], R112 ;  /* 0x0007907001007387 */ /* 0x008fe80000100800 */
[----:B------:R-:W-:Y:S01]  /*bcc0*/  STL [R1+0x178], R3 ;  /* 0x0001780301007387 */ /* 0x000fe20000100800 */
[----:B------:R-:W-:Y:S01]  /*bcd0*/  LEA R13, P3, R4, R37, 0x1 ;  /* 0x00000025040d7211 */ /* 0x000fe200078608ff */
[----:B0-----:R-:W-:Y:S01]  /*bce0*/  @P0 IMAD.MOV.U32 R6, RZ, RZ, R3 ;  /* 0x000000ffff060224 */ /* 0x001fe200078e0003 */
[----:B------:R-:W-:-:S02]  /*bcf0*/  PRMT R96, RZ, 0x7610, R96 ;  /* 0x00007610ff607816 */ /* 0x000fc40000000060 */
[-C--:B-1----:R-:W-:Y:S01]  /*bd00*/  LEA.HI.X.SX32 R15, R4, R36.reuse, 0x1, P3 ;  /* 0x00000024040f7211 */ /* 0x082fe200018f0eff */
[----:B----4-:R-:W-:Y:S01]  /*bd10*/  IMAD R4, R17, UR11, RZ ;  /* 0x0000000b11047c24 */ /* 0x010fe2000f8e02ff */
[----:B------:R-:W-:Y:S02]  /*bd20*/  PRMT R11, RZ, 0x7610, R11 ;  /* 0x00007610ff0b7816 */ /* 0x000fe4000000000b */
[----:B------:R-:W-:Y:S02]  /*bd30*/  PRMT R109, RZ, 0x7610, R109 ;  /* 0x00007610ff6d7816 */ /* 0x000fe4000000006d */
[----:B------:R-:W-:Y:S01]  /*bd40*/  PRMT R9, RZ, 0x7610, R9 ;  /* 0x00007610ff097816 */ /* 0x000fe20000000009 */
[----:B--2---:R0:W-:Y:S02]  /*bd50*/  STL [R1+0x14], R12 ;  /* 0x0000140c01007387 */ /* 0x0041e40000100800 */
[----:B0-----:R-:W-:Y:S01]  /*bd60*/  LEA.HI.X.SX32 R12, R5, R36, 0x1, P1 ;  /* 0x00000024050c7211 */ /* 0x001fe200008f0eff */
[----:B------:R-:W-:Y:S01]  /*bd70*/  IMAD R5, R10, UR11, RZ ;  /* 0x0000000b0a057c24 */ /* 0x000fe2000f8e02ff */
[----:B------:R-:W-:Y:S03]  /*bd80*/  STL [R1+0x1ac], R13 ;  /* 0x0001ac0d01007387 */ /* 0x000fe60000100800 */
[----:B------:R-:W-:Y:S01]  /*bd90*/  @P0 IMAD.MOV.U32 R7, RZ, RZ, R12 ;  /* 0x000000ffff070224 */ /* 0x000fe200078e000c */
[----:B------:R0:W-:Y:S01]  /*bda0*/  STL [R1+0x174], R12 ;  /* 0x0001740c01007387 */ /* 0x0001e20000100800 */
[----:B------:R-:W-:-:S03]  /*bdb0*/  LEA R3, P1, R5, R37, 0x1 ;  /* 0x0000002505037211 */ /* 0x000fc600078208ff */
[----:B------:R-:W2:Y:S04]  /*bdc0*/  LDL.LU R10, [R1+0x50] ;  /* 0x00005000010a7983 */ /* 0x000ea80000300800 */
[----:B------:R1:W3:Y:S04]  /*bdd0*/  @P0 LDG.E.U16 R96, desc[UR20][R6.64] ;  /* 0x0000001406600981 */ /* 0x0002e8000c1e1500 */
[----:B0-----:R-:W4:Y:S04]  /*bde0*/  LDL.LU R12, [R1+0x4c] ;  /* 0x00004c00010c7983 */ /* 0x001f280000300800 */
[----:B------:R0:W-:Y:S01]  /*bdf0*/  STL [R1+0x1a8], R15 ;  /* 0x0001a80f01007387 */ /* 0x0001e20000100800 */
[----:B-1----:R-:W-:-:S02]  /*be00*/  @P0 IMAD.MOV.U32 R6, RZ, RZ, R13 ;  /* 0x000000ffff060224 */ /* 0x002fc400078e000d */
[----:B------:R-:W-:Y:S01]  /*be10*/  @P0 IMAD.MOV.U32 R7, RZ, RZ, R15 ;  /* 0x000000ffff070224 */ /* 0x000fe200078e000f */
[----:B------:R-:W-:-:S04]  /*be20*/  LEA R13, P3, R4, R37, 0x1 ;  /* 0x00000025040d7211 */ /* 0x000fc800078608ff */
[----:B------:R1:W2:Y:S01]  /*be30*/  @P0 LDG.E.U16 R11, desc[UR20][R6.64] ;  /* 0x00000014060b0981 */ /* 0x0002a2000c1e1500 */
[-C--:B0-----:R-:W-:Y:S01]  /*be40*/  LEA.HI.X.SX32 R15, R5, R36.reuse, 0x1, P1 ;  /* 0x00000024050f7211 */ /* 0x081fe200008f0eff */
[----:B------:R-:W-:Y:S01]  /*be50*/  IMAD R5, R14, UR11, RZ ;  /* 0x0000000b0e057c24 */ /* 0x000fe2000f8e02ff */
[----:B------:R-:W-:Y:S01]  /*be60*/  LEA.HI.X.SX32 R14, R4, R36, 0x1, P3 ;  /* 0x00000024040e7211 */ /* 0x000fe200018f0eff */
[----:B-1----:R-:W-:Y:S02]  /*be70*/  @P0 IMAD.MOV.U32 R6, RZ, RZ, R3 ;  /* 0x000000ffff060224 */ /* 0x002fe400078e0003 */
[----:B------:R-:W-:-:S05]  /*be80*/  @P0 IMAD.MOV.U32 R7, RZ, RZ, R15 ;  /* 0x000000ffff070224 */ /* 0x000fca00078e000f */
[----:B------:R0:W4:Y:S02]  /*be90*/  @P0 LDG.E.U16 R109, desc[UR20][R6.64] ;  /* 0x00000014066d0981 */ /* 0x000124000c1e1500 */
[----:B0-----:R-:W-:Y:S02]  /*bea0*/  @P0 IMAD.MOV.U32 R6, RZ, RZ, R13 ;  /* 0x000000ffff060224 */ /* 0x001fe400078e000d */
[----:B------:R-:W-:-:S05]  /*beb0*/  @P0 IMAD.MOV.U32 R7, RZ, RZ, R14 ;  /* 0x000000ffff070224 */ /* 0x000fca00078e000e */
[----:B------:R-:W4:Y:S01]  /*bec0*/  @P0 LDG.E.U16 R9, desc[UR20][R6.64] ;  /* 0x0000001406090981 */ /* 0x000f22000c1e1500 */
[----:B------:R-:W-:Y:S01]  /*bed0*/  IMAD R4, R16, UR11, RZ ;  /* 0x0000000b10047c24 */ /* 0x000fe2000f8e02ff */
[----:B------:R-:W-:Y:S02]  /*bee0*/  PRMT R95, RZ, 0x7610, R95 ;  /* 0x00007610ff5f7816 */ /* 0x000fe4000000005f */
[----:B------:R-:W-:Y:S01]  /*bef0*/  PRMT R8, RZ, 0x7610, R8 ;  /* 0x00007610ff087816 */ /* 0x000fe20000000008 */
[----:B---3--:R-:W-:Y:S04]  /*bf00*/  STL [R1+0x78c], R96 ;  /* 0x00078c6001007387 */ /* 0x008fe80000100800 */
[----:B--2---:R0:W-:Y:S04]  /*bf10*/  STL [R1+0x10], R11 ;  /* 0x0000100b01007387 */ /* 0x0041e80000100800 */
[----:B0-----:R-:W2:Y:S04]  /*bf20*/  LDL.LU R11, [R1+0x5c] ;  /* 0x00005c00010b7983 */ /* 0x001ea80000300800 */
[----:B------:R0:W-:Y:S04]  /*bf30*/  STL [R1+0x1cc], R3 ;  /* 0x0001cc0301007387 */ /* 0x0001e80000100800 */
[----:B------:R1:W-:Y:S04]  /*bf40*/  STL [R1+0x1ec], R13 ;  /* 0x0001ec0d01007387 */ /* 0x0003e80000100800 */
[----:B------:R-:W-:Y:S01]  /*bf50*/  STL [R1+0x1c8], R15 ;  /* 0x0001c80f01007387 */ /* 0x000fe20000100800 */
[----:B0-----:R-:W-:-:S03]  /*bf60*/  LEA R3, P1, R5, R37, 0x1 ;  /* 0x0000002505037211 */ /* 0x001fc600078208ff */
[----:B------:R-:W-:Y:S01]  /*bf70*/  STL [R1+0x1e8], R14 ;  /* 0x0001e80e01007387 */ /* 0x000fe20000100800 */
[----:B-1----:R-:W-:-:S03]  /*bf80*/  LEA.HI.X.SX32 R13, R5, R36, 0x1, P1 ;  /* 0x00000024050d7211 */ /* 0x002fc600008f0eff */
[----:B----4-:R-:W-:Y:S04]  /*bf90*/  STL [R1+0x780], R109 ;  /* 0x0007806d01007387 */ /* 0x010fe80000100800 */
[----:B------:R0:W-:Y:S01]  /*bfa0*/  STL [R1+0xc], R9 ;  /* 0x00000c0901007387 */ /* 0x0001e20000100800 */
[----:B------:R-:W-:Y:S02]  /*bfb0*/  IMAD R5, R10, UR11, RZ ;  /* 0x0000000b0a057c24 */ /* 0x000fe4000f8e02ff */
[----:B------:R-:W-:Y:S02]  /*bfc0*/  @P0 IMAD.MOV.U32 R6, RZ, RZ, R3 ;  /* 0x000000ffff060224 */ /* 0x000fe400078e0003 */
[----:B------:R-:W-:Y:S01]  /*bfd0*/  @P0 IMAD.MOV.U32 R7, RZ, RZ, R13 ;  /* 0x000000ffff070224 */ /* 0x000fe200078e000d */
[----:B0-----:R-:W-:-:S04]  /*bfe0*/  LEA R9, P3, R4, R37, 0x1 ;  /* 0x0000002504097211 */ /* 0x001fc800078608ff */
[----:B------:R0:W3:Y:S01]  /*bff0*/  @P0 LDG.E.U16 R95, desc[UR20][R6.64] ;  /* 0x00000014065f0981 */ /* 0x0000e2000c1e1500 */
[----:B------:R-:W-:Y:S01]  /*c000*/  LEA.HI.X.SX32 R10, R4, R36, 0x1, P3 ;  /* 0x00000024040a7211 */ /* 0x000fe200018f0eff */
[----:B0-----:R-:W-:-:S04]  /*c010*/  @P0 IMAD.MOV.U32 R6, RZ, RZ, R9 ;  /* 0x000000ffff060224 */ /* 0x001fc800078e0009 */
[----:B------:R-:W-:-:S05]  /*c020*/  @P0 IMAD.MOV.U32 R7, RZ, RZ, R10 ;  /* 0x000000ffff070224 */ /* 0x000fca00078e000a */
[----:B------:R0:W4:Y:S01]  /*c030*/  @P0 LDG.E.U16 R8, desc[UR20][R6.64] ;  /* 0x0000001406080981 */ /* 0x000122000c1e1500 */
[----:B------:R-:W-:-:S03]  /*c040*/  IMAD R4, R12, UR11, RZ ;  /* 0x0000000b0c047c24 */ /* 0x000fc6000f8e02ff */
[----:B------:R1:W-:Y:S04]  /*c050*/  STL [R1+0x20c], R3 ;  /* 0x00020c0301007387 */ /* 0x0003e80000100800 */
[----:B------:R-:W-:Y:S04]  /*c060*/  STL [R1+0x22c], R9 ;  /* 0x00022c0901007387 */ /* 0x000fe80000100800 */
[----:B------:R-:W-:Y:S01]  /*c070*/  STL [R1+0x208], R13 ;  /* 0x0002080d01007387 */ /* 0x000fe20000100800 */
[----:B-1----:R-:W-:Y:S02]  /*c080*/  LEA R3, P1, R5, R37, 0x1 ;  /* 0x0000002505037211 */ /* 0x002fe400078208ff */
[----:B------:R-:W-:-:S03]  /*c090*/  PRMT R106, RZ, 0x7610, R106 ;  /* 0x00007610ff6a7816 */ /* 0x000fc6000000006a */
[----:B0-----:R-:W-:Y:S01]  /*c0a0*/  @P0 IMAD.MOV.U32 R6, RZ, RZ, R3 ;  /* 0x000000ffff060224 */ /* 0x001fe200078e0003 */
[----:B------:R-:W-:Y:S01]  /*c0b0*/  PRMT R2, RZ, 0x7610, R2 ;  /* 0x00007610ff027816 */ /* 0x000fe20000000002 */
[----:B---3--:R-:W-:Y:S04]  /*c0c0*/  STL [R1+0x770], R95 ;  /* 0x0007705f01007387 */ /* 0x008fe80000100800 */
[----:B------:R0:W-:Y:S04]  /*c0d0*/  STL [R1+0x228], R10 ;  /* 0x0002280a01007387 */ /* 0x0001e80000100800 */
[----:B------:R-:W-:Y:S01]  /*c0e0*/  STL [R1+0x24c], R3 ;  /* 0x00024c0301007387 */ /* 0x000fe20000100800 */
[----:B0-----:R-:W-:-:S03]  /*c0f0*/  LEA.HI.X.SX32 R10, R5, R36, 0x1, P1 ;  /* 0x00000024050a7211 */ /* 0x001fc600008f0eff */
[----:B----4-:R0:W-:Y:S02]  /*c100*/  STL [R1+0x8], R8 ;  /* 0x0000080801007387 */ /* 0x0101e40000100800 */
[----:B------:R-:W-:-:S05]  /*c110*/  @P0 IMAD.MOV.U32 R7, RZ, RZ, R10 ;  /* 0x000000ffff070224 */ /* 0x000fca00078e000a */
[----:B------:R1:W3:Y:S01]  /*c120*/  @P0 LDG.E.U16 R106, desc[UR20][R6.64] ;  /* 0x00000014066a0981 */ /* 0x0002e2000c1e1500 */
[----:B0-----:R-:W-:-:S04]  /*c130*/  LEA R8, P3, R4, R37, 0x1 ;  /* 0x0000002504087211 */ /* 0x001fc800078608ff */
[----:B------:R-:W-:Y:S01]  /*c140*/  LEA.HI.X.SX32 R9, R4, R36, 0x1, P3 ;  /* 0x0000002404097211 */ /* 0x000fe200018f0eff */
[----:B-1----:R-:W-:-:S04]  /*c150*/  @P0 IMAD.MOV.U32 R6, RZ, RZ, R8 ;  /* 0x000000ffff060224 */ /* 0x002fc800078e0008 */
[----:B------:R-:W-:-:S05]  /*c160*/  @P0 IMAD.MOV.U32 R7, RZ, RZ, R9 ;  /* 0x000000ffff070224 */ /* 0x000fca00078e0009 */
[----:B------:R0:W4:Y:S01]  /*c170*/  @P0 LDG.E.U16 R2, desc[UR20][R6.64] ;  /* 0x0000001406020981 */ /* 0x000122000c1e1500 */
[----:B--2---:R-:W-:Y:S02]  /*c180*/  IMAD R5, R11, UR11, RZ ;  /* 0x0000000b0b057c24 */ /* 0x004fe4000f8e02ff */
[----:B------:R-:W-:Y:S01]  /*c190*/  IMAD R4, R78, UR11, RZ ;  /* 0x0000000b4e047c24 */ /* 0x000fe2000f8e02ff */
[----:B------:R-:W-:Y:S02]  /*c1a0*/  STL [R1+0x26c], R8 ;  /* 0x00026c0801007387 */ /* 0x000fe40000100800 */
[C---:B------:R-:W-:Y:S02]  /*c1b0*/  LEA R3, P1, R5.reuse, R37, 0x1 ;  /* 0x0000002505037211 */ /* 0x040fe400078208ff */
[----:B------:R-:W-:Y:S04]  /*c1c0*/  STL [R1+0x248], R10 ;  /* 0x0002480a01007387 */ /* 0x000fe80000100800 */
[----:B------:R1:W-:Y:S01]  /*c1d0*/  STL [R1+0x268], R9 ;  /* 0x0002680901007387 */ /* 0x0003e20000100800 */
[----:B------:R-:W-:Y:S01]  /*c1e0*/  PRMT R94, RZ, 0x7610, R94 ;  /* 0x00007610ff5e7816 */ /* 0x000fe2000000005e */
[----:B0-----:R-:W-:Y:S01]  /*c1f0*/  @P0 IMAD.MOV.U32 R6, RZ, RZ, R3 ;  /* 0x000000ffff060224 */ /* 0x001fe200078e0003 */
[----:B-1----:R-:W-:-:S05]  /*c200*/  LEA.HI.X.SX32 R9, R5, R36, 0x1, P1 ;  /* 0x0000002405097211 */ /* 0x002fca00008f0eff */
[----:B------:R-:W-:Y:S01]  /*c210*/  @P0 IMAD.MOV.U32 R7, RZ, RZ, R9 ;  /* 0x000000ffff070224 */ /* 0x000fe200078e0009 */
[----:B------:R-:W-:-:S04]  /*c220*/  PRMT R0, RZ, 0x7610, R0 ;  /* 0x00007610ff007816 */ /* 0x000fc80000000000 */
[----:B------:R0:W2:Y:S04]  /*c230*/  @P0 LDG.E.U16 R94, desc[UR20][R6.64] ;  /* 0x00000014065e0981 */ /* 0x0000a8000c1e1500 */
[----:B---3--:R-:W-:Y:S04]  /*c240*/  STL [R1+0x760], R106 ;  /* 0x0007606a01007387 */ /* 0x008fe80000100800 */
[----:B----4-:R1:W-:Y:S02]  /*c250*/  STL [R1+0x4], R2 ;  /* 0x0000040201007387 */ /* 0x0103e40000100800 */
[----:B-1----:R-:W-:-:S04]  /*c260*/  LEA R2, P3, R4, R37, 0x1 ;  /* 0x0000002504027211 */ /* 0x002fc800078608ff */
[----:B------:R-:W-:Y:S01]  /*c270*/  LEA.HI.X.SX32 R8, R4, R36, 0x1, P3 ;  /* 0x0000002404087211 */ /* 0x000fe200018f0eff */
[----:B0-----:R-:W-:-:S04]  /*c280*/  @P0 IMAD.MOV.U32 R6, RZ, RZ, R2 ;  /* 0x000000ffff060224 */ /* 0x001fc800078e0002 */
[----:B------:R-:W-:-:S05]  /*c290*/  @P0 IMAD.MOV.U32 R7, RZ, RZ, R8 ;  /* 0x000000ffff070224 */ /* 0x000fca00078e0008 */
[----:B------:R0:W3:Y:S01]  /*c2a0*/  @P0 LDG.E.U16 R0, desc[UR20][R6.64] ;  /* 0x0000001406000981 */ /* 0x0000e2000c1e1500 */
[----:B------:R-:W-:-:S03]  /*c2b0*/  IMAD R5, R82, UR11, RZ ;  /* 0x0000000b52057c24 */ /* 0x000fc6000f8e02ff */
[----:B------:R1:W-:Y:S01]  /*c2c0*/  STL [R1+0x28c], R3 ;  /* 0x00028c0301007387 */ /* 0x0003e20000100800 */
[----:B------:R-:W-:-:S03]  /*c2d0*/  IMAD R4, R86, UR11, RZ ;  /* 0x0000000b56047c24 */ /* 0x000fc6000f8e02ff */
[----:B------:R-:W-:Y:S04]  /*c2e0*/  STL [R1+0x2ac], R2 ;  /* 0x0002ac0201007387 */ /* 0x000fe80000100800 */
[----:B------:R-:W-:Y:S01]  /*c2f0*/  STL [R1+0x288], R9 ;  /* 0x0002880901007387 */ /* 0x000fe20000100800 */
[----:B-1----:R-:W-:-:S03]  /*c300*/  LEA R3, P1, R5, R37, 0x1 ;  /* 0x0000002505037211 */ /* 0x002fc600078208ff */
[----:B--2---:R-:W-:Y:S04]  /*c310*/  STL [R1+0x750], R94 ;  /* 0x0007505e01007387 */ /* 0x004fe80000100800 */
[----:B------:R1:W-:Y:S04]  /*c320*/  STL [R1+0x2a8], R8 ;  /* 0x0002a80801007387 */ /* 0x0003e80000100800 */
[----:B------:R2:W-:Y:S01]  /*c330*/  STL [R1+0x2cc], R3 ;  /* 0x0002cc0301007387 */ /* 0x0005e20000100800 */
[----:B------:R-:W-:Y:S02]  /*c340*/  PRMT R103, RZ, 0x7610, R103 ;  /* 0x00007610ff677816 */ /* 0x000fe40000000067 */
[----:B-1----:R-:W-:Y:S01]  /*c350*/  LEA.HI.X.SX32 R8, R5, R36, 0x1, P1 ;  /* 0x0000002405087211 */ /* 0x002fe200008f0eff */
[----:B0-----:R-:W-:-:S02]  /*c360*/  @P0 IMAD.MOV.U32 R6, RZ, RZ, R3 ;  /* 0x000000ffff060224 */ /* 0x001fc400078e0003 */
[----:B------:R-:W-:Y:S02]  /*c370*/  IMAD R5, R90, UR11, RZ ;  /* 0x0000000b5a057c24 */ /* 0x000fe4000f8e02ff */
[----:B------:R-:W-:Y:S01]  /*c380*/  @P0 IMAD.MOV.U32 R7, RZ, RZ, R8 ;  /* 0x000000ffff070224 */ /* 0x000fe200078e0008 */
[----:B------:R-:W-:Y:S02]  /*c390*/  PRMT R125, RZ, 0x7610, R125 ;  /* 0x00007610ff7d7816 */ /* 0x000fe4000000007d */
[-C--:B--2---:R-:W-:Y:S02]  /*c3a0*/  LEA R3, P1, R5, R37.reuse, 0x1 ;  /* 0x0000002505037211 */ /* 0x084fe400078208ff */
[----:B------:R0:W2:Y:S01]  /*c3b0*/  @P0 LDG.E.U16 R103, desc[UR20][R6.64] ;  /* 0x0000001406670981 */ /* 0x0000a2000c1e1500 */
[----:B------:R-:W-:Y:S02]  /*c3c0*/  PRMT R93, RZ, 0x7610, R93 ;  /* 0x00007610ff5d7816 */ /* 0x000fe4000000005d */
[----:B------:R-:W-:Y:S01]  /*c3d0*/  PRMT R124, RZ, 0x7610, R124 ;  /* 0x00007610ff7c7816 */ /* 0x000fe2000000007c */
[----:B---3--:R1:W-:Y:S02]  /*c3e0*/  STL [R1], R0 ;  /* 0x0000000001007387 */ /* 0x0083e40000100800 */
[----:B-1----:R-:W-:-:S04]  /*c3f0*/  LEA R0, P3, R4, R37, 0x1 ;  /* 0x0000002504007211 */ /* 0x002fc800078608ff */
[-C--:B------:R-:W-:Y:S01]  /*c400*/  LEA.HI.X.SX32 R2, R4, R36.reuse, 0x1, P3 ;  /* 0x0000002404027211 */ /* 0x080fe200018f0eff */
[----:B0-----:R-:W-:Y:S01]  /*c410*/  @P0 IMAD.MOV.U32 R6, RZ, RZ, R0 ;  /* 0x000000ffff060224 */ /* 0x001fe200078e0000 */
[----:B------:R-:W-:Y:S03]  /*c420*/  STL [R1+0x2ec], R0 ;  /* 0x0002ec0001007387 */ /* 0x000fe60000100800 */
[----:B------:R-:W-:Y:S01]  /*c430*/  @P0 IMAD.MOV.U32 R7, RZ, RZ, R2 ;  /* 0x000000ffff070224 */ /* 0x000fe200078e0002 */
[----:B------:R0:W-:Y:S04]  /*c440*/  STL [R1+0x2c8], R8 ;  /* 0x0002c80801007387 */ /* 0x0001e80000100800 */
[----:B------:R1:W3:Y:S01]  /*c450*/  @P0 LDG.E.U16 R125, desc[UR20][R6.64] ;  /* 0x00000014067d0981 */ /* 0x0002e2000c1e1500 */
[----:B0-----:R-:W-:Y:S01]  /*c460*/  LEA.HI.X.SX32 R8, R5, R36, 0x1, P1 ;  /* 0x0000002405087211 */ /* 0x001fe200008f0eff */
[----:B-1----:R-:W-:-:S04]  /*c470*/  @P0 IMAD.MOV.U32 R6, RZ, RZ, R3 ;  /* 0x000000ffff060224 */ /* 0x002fc800078e0003 */
[----:B------:R-:W-:Y:S02]  /*c480*/  @P0 IMAD.MOV.U32 R7, RZ, RZ, R8 ;  /* 0x000000ffff070224 */ /* 0x000fe400078e0008 */
[----:B------:R-:W-:-:S03]  /*c490*/  IMAD R4, R76, UR11, RZ ;  /* 0x0000000b4c047c24 */ /* 0x000fc6000f8e02ff */
[----:B------:R0:W4:Y:S02]  /*c4a0*/  @P0 LDG.E.U16 R93, desc[UR20][R6.64] ;  /* 0x00000014065d0981 */ /* 0x000124000c1e1500 */
[C---:B------:R-:W-:Y:S02]  /*c4b0*/  LEA R0, P3, R4.reuse, R37, 0x1 ;  /* 0x0000002504007211 */ /* 0x040fe400078608ff */
[----:B------:R1:W-:Y:S02]  /*c4c0*/  STL [R1+0x2e8], R2 ;  /* 0x0002e80201007387 */ /* 0x0003e40000100800 */
[----:B-1----:R-:W-:Y:S01]  /*c4d0*/  LEA.HI.X.SX32 R2, R4, R36, 0x1, P3 ;  /* 0x0000002404027211 */ /* 0x002fe200018f0eff */
[----:B0-----:R-:W-:-:S04]  /*c4e0*/  @P0 IMAD.MOV.U32 R6, RZ, RZ, R0 ;  /* 0x000000ffff060224 */ /* 0x001fc800078e0000 */
[----:B------:R-:W-:-:S05]  /*c4f0*/  @P0 IMAD.MOV.U32 R7, RZ, RZ, R2 ;  /* 0x000000ffff070224 */ /* 0x000fca00078e0002 */
[----:B------:R0:W4:Y:S01]  /*c500*/  @P0 LDG.E.U16 R124, desc[UR20][R6.64] ;  /* 0x00000014067c0981 */ /* 0x000122000c1e1500 */
[----:B------:R-:W-:-:S03]  /*c510*/  IMAD R5, R77, UR11, RZ ;  /* 0x0000000b4d057c24 */ /* 0x000fc6000f8e02ff */
[----:B--2---:R-:W-:Y:S01]  /*c520*/  STL [R1+0x740], R103 ;  /* 0x0007406701007387 */ /* 0x004fe20000100800 */
[----:B------:R-:W-:Y:S01]  /*c530*/  IMAD R4, R102, UR11, RZ ;  /* 0x0000000b66047c24 */ /* 0x000fe2000f8e02ff */
[----:B------:R-:W-:Y:S02]  /*c540*/  PRMT R100, RZ, 0x7610, R100 ;  /* 0x00007610ff647816 */ /* 0x000fe40000000064 */
[----:B------:R-:W-:Y:S02]  /*c550*/  PRMT R123, RZ, 0x7610, R123 ;  /* 0x00007610ff7b7816 */ /* 0x000fe4000000007b */
[----:B------:R-:W-:Y:S02]  /*c560*/  PRMT R92, RZ, 0x7610, R92 ;  /* 0x00007610ff5c7816 */ /* 0x000fe4000000005c */
[----:B------:R-:W-:Y:S01]  /*c570*/  PRMT R122, RZ, 0x7610, R122 ;  /* 0x00007610ff7a7816 */ /* 0x000fe2000000007a */
[----:B---3--:R-:W-:Y:S04]  /*c580*/  STL [R1+0x738], R125 ;  /* 0x0007387d01007387 */ /* 0x008fe80000100800 */
[----:B------:R1:W-:Y:S04]  /*c590*/  STL [R1+0x30c], R3 ;  /* 0x00030c0301007387 */ /* 0x0003e80000100800 */
[----:B------:R2:W-:Y:S01]  /*c5a0*/  STL [R1+0x32c], R0 ;  /* 0x00032c0001007387 */ /* 0x0005e20000100800 */
[----:B-1----:R-:W-:-:S03]  /*c5b0*/  LEA R3, P1, R5, R37, 0x1 ;  /* 0x0000002505037211 */ /* 0x002fc600078208ff */
[----:B------:R1:W-:Y:S01]  /*c5c0*/  STL [R1+0x308], R8 ;  /* 0x0003080801007387 */ /* 0x0003e20000100800 */
[----:B--2---:R-:W-:-:S03]  /*c5d0*/  LEA R0, P3, R4, R37, 0x1 ;  /* 0x0000002504007211 */ /* 0x004fc600078608ff */
[----:B----4-:R-:W-:Y:S01]  /*c5e0*/  STL [R1+0x730], R93 ;  /* 0x0007305d01007387 */ /* 0x010fe20000100800 */
[----:B0-----:R-:W-:Y:S01]  /*c5f0*/  @P0 IMAD.MOV.U32 R6, RZ, RZ, R3 ;  /* 0x000000ffff060224 */ /* 0x001fe200078e0003 */
[----:B-1----:R-:W-:Y:S02]  /*c600*/  LEA.HI.X.SX32 R8, R5, R36, 0x1, P1 ;  /* 0x0000002405087211 */ /* 0x002fe400008f0eff */
[----:B------:R0:W-:Y:S03]  /*c610*/  STL [R1+0x328], R2 ;  /* 0x0003280201007387 */ /* 0x0001e60000100800 */
[----:B------:R-:W-:-:S05]  /*c620*/  @P0 IMAD.MOV.U32 R7, RZ, RZ, R8 ;  /* 0x000000ffff070224 */ /* 0x000fca00078e0008 */
[----:B------:R1:W2:Y:S01]  /*c630*/  @P0 LDG.E.U16 R100, desc[UR20][R6.64] ;  /* 0x0000001406640981 */ /* 0x0002a2000c1e1500 */
[----:B0-----:R-:W-:Y:S01]  /*c640*/  LEA.HI.X.SX32 R2, R4, R36, 0x1, P3 ;  /* 0x0000002404027211 */ /* 0x001fe200018f0eff */
[----:B-1----:R-:W-:-:S04]  /*c650*/  @P0 IMAD.MOV.U32 R6, RZ, RZ, R0 ;  /* 0x000000ffff060224 */ /* 0x002fc800078e0000 */
[----:B------:R-:W-:-:S05]  /*c660*/  @P0 IMAD.MOV.U32 R7, RZ, RZ, R2 ;  /* 0x000000ffff070224 */ /* 0x000fca00078e0002 */
[----:B------:R0:W3:Y:S01]  /*c670*/  @P0 LDG.E.U16 R123, desc[UR20][R6.64] ;  /* 0x00000014067b0981 */ /* 0x0000e2000c1e1500 */
[----:B------:R-:W-:-:S03]  /*c680*/  IMAD R5, R79, UR11, RZ ;  /* 0x0000000b4f057c24 */ /* 0x000fc6000f8e02ff */
[----:B------:R-:W-:Y:S04]  /*c690*/  STL [R1+0x728], R124 ;  /* 0x0007287c01007387 */ /* 0x000fe80000100800 */
[----:B------:R1:W-:Y:S01]  /*c6a0*/  STL [R1+0x34c], R3 ;  /* 0x00034c0301007387 */ /* 0x0003e20000100800 */
[----:B------:R-:W-:-:S03]  /*c6b0*/  IMAD R4, R110, UR11, RZ ;  /* 0x0000000b6e047c24 */ /* 0x000fc6000f8e02ff */
[----:B------:R4:W-:Y:S01]  /*c6c0*/  STL [R1+0x36c], R0 ;  /* 0x00036c0001007387 */ /* 0x0009e20000100800 */
[----:B-1----:R-:W-:-:S03]  /*c6d0*/  LEA R3, P1, R5, R37, 0x1 ;  /* 0x0000002505037211 */ /* 0x002fc600078208ff */
[----:B------:R1:W-:Y:S01]  /*c6e0*/  STL [R1+0x348], R8 ;  /* 0x0003480801007387 */ /* 0x0003e20000100800 */
[----:B----4-:R-:W-:Y:S01]  /*c6f0*/  LEA R0, P3, R4, R37, 0x1 ;  /* 0x0000002504007211 */ /* 0x010fe200078608ff */
[----:B0-----:R-:W-:Y:S01]  /*c700*/  @P0 IMAD.MOV.U32 R6, RZ, RZ, R3 ;  /* 0x000000ffff060224 */ /* 0x001fe200078e0003 */
[----:B-1----:R-:W-:Y:S01]  /*c710*/  LEA.HI.X.SX32 R8, R5, R36, 0x1, P1 ;  /* 0x0000002405087211 */ /* 0x002fe200008f0eff */
[----:B------:R0:W-:Y:S04]  /*c720*/  STL [R1+0x368], R2 ;  /* 0x0003680201007387 */ /* 0x0001e80000100800 */
[----:B------:R-:W-:-:S05]  /*c730*/  @P0 IMAD.MOV.U32 R7, RZ, RZ, R8 ;  /* 0x000000ffff070224 */ /* 0x000fca00078e0008 */
[----:B------:R1:W4:Y:S01]  /*c740*/  @P0 LDG.E.U16 R92, desc[UR20][R6.64] ;  /* 0x00000014065c0981 */ /* 0x000322000c1e1500 */
[----:B0-----:R-:W-:Y:S01]  /*c750*/  LEA.HI.X.SX32 R2, R4, R36, 0x1, P3 ;  /* 0x0000002404027211 */ /* 0x001fe200018f0eff */
[----:B-1----:R-:W-:-:S04]  /*c760*/  @P0 IMAD.MOV.U32 R6, RZ, RZ, R0 ;  /* 0x000000ffff060224 */ /* 0x002fc800078e0000 */
[----:B------:R-:W-:-:S05]  /*c770*/  @P0 IMAD.MOV.U32 R7, RZ, RZ, R2 ;  /* 0x000000ffff070224 */ /* 0x000fca00078e0002 */
[----:B------:R0:W4:Y:S01]  /*c780*/  @P0 LDG.E.U16 R122, desc[UR20][R6.64] ;  /* 0x00000014067a0981 */ /* 0x000122000c1e1500 */
[----:B------:R-:W-:Y:S02]  /*c790*/  IMAD R5, R114, UR11, RZ ;  /* 0x0000000b72057c24 */ /* 0x000fe4000f8e02ff */
[----:B------:R-:W-:Y:S01]  /*c7a0*/  IMAD R4, R80, UR11, RZ ;  /* 0x0000000b50047c24 */ /* 0x000fe2000f8e02ff */
[----:B------:R-:W-:Y:S02]  /*c7b0*/  PRMT R99, RZ, 0x7610, R99 ;  /* 0x00007610ff637816 */ /* 0x000fe40000000063 */
[----:B------:R-:W-:Y:S02]  /*c7c0*/  PRMT R121, RZ, 0x7610, R121 ;  /* 0x00007610ff797816 */ /* 0x000fe40000000079 */
[----:B------:R-:W-:Y:S02]  /*c7d0*/  PRMT R91, RZ, 0x7610, R91 ;  /* 0x00007610ff5b7816 */ /* 0x000fe4000000005b */
[----:B------:R-:W-:Y:S01]  /*c7e0*/  PRMT R120, RZ, 0x7610, R120 ;  /* 0x00007610ff787816 */ /* 0x000fe20000000078 */
[----:B--2---:R-:W-:Y:S04]  /*c7f0*/  STL [R1+0x720], R100 ;  /* 0x0007206401007387 */ /* 0x004fe80000100800 */
[----:B---3--:R-:W-:Y:S04]  /*c800*/  STL [R1+0x718], R123 ;  /* 0x0007187b01007387 */ /* 0x008fe80000100800 */
[----:B------:R1:W-:Y:S04]  /*c810*/  STL [R1+0x38c], R3 ;  /* 0x00038c0301007387 */ /* 0x0003e80000100800 */
[----:B------:R2:W-:Y:S01]  /*c820*/  STL [R1+0x3ac], R0 ;  /* 0x0003ac0001007387 */ /* 0x0005e20000100800 */
[----:B-1----:R-:W-:-:S03]  /*c830*/  LEA R3, P1, R5, R37, 0x1 ;  /* 0x0000002505037211 */ /* 0x002fc600078208ff */
[----:B------:R1:W-:Y:S01]  /*c840*/  STL [R1+0x388], R8 ;  /* 0x0003880801007387 */ /* 0x0003e20000100800 */
[----:B--2---:R-:W-:-:S03]  /*c850*/  LEA R0, P3, R4, R37, 0x1 ;  /* 0x0000002504007211 */ /* 0x004fc600078608ff */
[----:B------:R-:W2:Y:S01]  /*c860*/  LDL.LU R13, [R1+0x64] ;  /* 0x00006400010d7983 */ /* 0x000ea20000300800 */
[----:B0-----:R-:W-:Y:S01]  /*c870*/  @P0 IMAD.MOV.U32 R6, RZ, RZ, R3 ;  /* 0x000000ffff060224 */ /* 0x001fe200078e0003 */
[----:B-1----:R-:W-:Y:S02]  /*c880*/  LEA.HI.X.SX32 R8, R5, R36, 0x1, P1 ;  /* 0x0000002405087211 */ /* 0x002fe400008f0eff */
[----:B------:R0:W-:Y:S03]  /*c890*/  STL [R1+0x3a8], R2 ;  /* 0x0003a80201007387 */ /* 0x0001e60000100800 */
[----:B------:R-:W-:-:S05]  /*c8a0*/  @P0 IMAD.MOV.U32 R7, RZ, RZ, R8 ;  /* 0x000000ffff070224 */ /* 0x000fca00078e0008 */
[----:B------:R1:W3:Y:S01]  /*c8b0*/  @P0 LDG.E.U16 R99, desc[UR20][R6.64] ;  /* 0x0000001406630981 */ /* 0x0002e2000c1e1500 */
[----:B0-----:R-:W-:Y:S01]  /*c8c0*/  LEA.HI.X.SX32 R2, R4, R36, 0x1, P3 ;  /* 0x0000002404027211 */ /* 0x001fe200018f0eff */
[----:B-1----:R-:W-:-:S04]  /*c8d0*/  @P0 IMAD.MOV.U32 R6, RZ, RZ, R0 ;  /* 0x000000ffff060224 */ /* 0x002fc800078e0000 */
[----:B------:R-:W-:Y:S01]  /*c8e0*/  @P0 IMAD.MOV.U32 R7, RZ, RZ, R2 ;  /* 0x000000ffff070224 */ /* 0x000fe200078e0002 */
[----:B----4-:R-:W-:Y:S04]  /*c8f0*/  STL [R1+0x710], R92 ;  /* 0x0007105c01007387 */ /* 0x010fe80000100800 */
[----:B------:R0:W4:Y:S01]  /*c900*/  @P0 LDG.E.U16 R121, desc[UR20][R6.64] ;  /* 0x0000001406790981 */ /* 0x000122000c1e1500 */
[----:B------:R-:W-:-:S03]  /*c910*/  IMAD R5, R83, UR11, RZ ;  /* 0x0000000b53057c24 */ /* 0x000fc6000f8e02ff */
[----:B------:R-:W4:Y:S04]  /*c920*/  LDL.LU R12, [R1+0x60] ;  /* 0x00006000010c7983 */ /* 0x000f280000300800 */
[----:B------:R-:W4:Y:S01]  /*c930*/  LDL.LU R11, [R1+0x6c] ;  /* 0x00006c00010b7983 */ /* 0x000f220000300800 */
[----:B------:R-:W-:-:S03]  /*c940*/  IMAD R4, R81, UR11, RZ ;  /* 0x0000000b51047c24 */ /* 0x000fc6000f8e02ff */
[----:B------:R1:W-:Y:S04]  /*c950*/  STL [R1+0x3cc], R3 ;  /* 0x0003cc0301007387 */ /* 0x0003e80000100800 */
[----:B------:R-:W-:Y:S04]  /*c960*/  STL [R1+0x708], R122 ;  /* 0x0007087a01007387 */ /* 0x000fe80000100800 */
[----:B------:R0:W-:Y:S01]  /*c970*/  STL [R1+0x3ec], R0 ;  /* 0x0003ec0001007387 */ /* 0x0001e20000100800 */
[----:B-1----:R-:W-:-:S03]  /*c980*/  LEA R3, P1, R5, R37, 0x1 ;  /* 0x0000002505037211 */ /* 0x002fc600078208ff */
[----:B------:R1:W-:Y:S02]  /*c990*/  STL [R1+0x3c8], R8 ;  /* 0x0003c80801007387 */ /* 0x0003e40000100800 */
[----:B0-----:R-:W-:Y:S02]  /*c9a0*/  @P0 IMAD.MOV.U32 R6, RZ, RZ, R3 ;  /* 0x000000ffff060224 */ /* 0x001fe400078e0003 */
[----:B------:R-:W4:Y:S01]  /*c9b0*/  LDL.LU R10, [R1+0x68] ;  /* 0x00006800010a7983 */ /* 0x000f220000300800 */
[----:B------:R-:W-:Y:S02]  /*c9c0*/  LEA R0, P3, R4, R37, 0x1 ;  /* 0x0000002504007211 */ /* 0x000fe400078608ff */
        /* <DEDUP_REMOVED lines=8> */
[----:B------:R-:W-:Y:S02]  /*ca50*/  PRMT R90, RZ, 0x7610, R90 ;  /* 0x00007610ff5a7816 */ /* 0x000fe4000000005a */
[----:B------:R-:W-:Y:S02]  /*ca60*/  PRMT R117, RZ, 0x7610, R117 ;  /* 0x00007610ff757816 */ /* 0x000fe40000000075 */
[----:B------:R-:W-:Y:S02]  /*ca70*/  PRMT R88, RZ, 0x7610, R88 ;  /* 0x00007610ff587816 */ /* 0x000fe40000000058 */
[----:B------:R-:W-:Y:S01]  /*ca80*/  PRMT R116, RZ, 0x7610, R116 ;  /* 0x00007610ff747816 */ /* 0x000fe20000000074 */
[----:B--2---:R-:W-:Y:S01]  /*ca90*/  IMAD R5, R13, UR11, RZ ;  /* 0x0000000b0d057c24 */ /* 0x004fe2000f8e02ff */
[----:B---3--:R-:W-:Y:S04]  /*caa0*/  STL [R1+0x704], R99 ;  /* 0x0007046301007387 */ /* 0x008fe80000100800 */
[----:B----4-:R-:W-:Y:S04]  /*cab0*/  STL [R1+0x6fc], R121 ;  /* 0x0006fc7901007387 */ /* 0x010fe80000100800 */
[----:B------:R1:W-:Y:S01]  /*cac0*/  STL [R1+0x408], R3 ;  /* 0x0004080301007387 */ /* 0x0003e20000100800 */
[----:B------:R-:W-:-:S03]  /*cad0*/  IMAD R4, R12, UR11, RZ ;  /* 0x0000000b0c047c24 */ /* 0x000fc6000f8e02ff */
        /* <DEDUP_REMOVED lines=11> */
[----:B------:R-:W-:Y:S02]  /*cb90*/  IMAD R5, R11, UR11, RZ ;  /* 0x0000000b0b057c24 */ /* 0x000fe4000f8e02ff */
[----:B-1----:R-:W-:Y:S02]  /*cba0*/  @P0 IMAD.MOV.U32 R6, RZ, RZ, R0 ;  /* 0x000000ffff060224 */ /* 0x002fe400078e0000 */
[----:B------:R-:W-:Y:S01]  /*cbb0*/  @P0 IMAD.MOV.U32 R7, RZ, RZ, R2 ;  /* 0x000000ffff070224 */ /* 0x000fe200078e0002 */
[----:B------:R-:W-:Y:S04]  /*cbc0*/  STL [R1+0x6f8], R91 ;  /* 0x0006f85b01007387 */ /* 0x000fe80000100800 */
[----:B------:R0:W4:Y:S04]  /*cbd0*/  @P0 LDG.E.U16 R117, desc[UR20][R6.64] ;  /* 0x0000001406750981 */ /* 0x000128000c1e1500 */
[----:B------:R-:W4:Y:S01]  /*cbe0*/  LDL.LU R12, [R1+0x70] ;  /* 0x00007000010c7983 */ /* 0x000f220000300800 */
[----:B------:R-:W-:-:S03]  /*cbf0*/  IMAD R4, R10, UR11, RZ ;  /* 0x0000000b0a047c24 */ /* 0x000fc6000f8e02ff */
[----:B------:R1:W-:Y:S04]  /*cc00*/  STL [R1+0x40], R3 ;  /* 0x0000400301007387 */ /* 0x0003e80000100800 */
[----:B------:R-:W-:Y:S04]  /*cc10*/  STL [R1+0x6f0], R120 ;  /* 0x0006f07801007387 */ /* 0x000fe80000100800 */
[----:B------:R0:W-:Y:S01]  /*cc20*/  STL [R1+0x60], R0 ;  /* 0x0000600001007387 */ /* 0x0001e20000100800 */
[----:B-1----:R-:W-:-:S03]  /*cc30*/  LEA R3, P1, R5, R37, 0x1 ;  /* 0x0000002505037211 */ /* 0x002fc600078208ff */
[----:B------:R1:W-:Y:S04]  /*cc40*/  STL [R1+0x3c], R8 ;  /* 0x00003c0801007387 */ /* 0x0003e80000100800 */
[----:B------:R-:W4:Y:S01]  /*cc50*/  LDL.LU R11, [R1+0x8c] ;  /* 0x00008c00010b7983 */ /* 0x000f220000300800 */
[----:B0-----:R-:W-:Y:S01]  /*cc60*/  LEA R0, P3, R4, R37, 0x1 ;  /* 0x0000002504007211 */ /* 0x001fe200078608ff */
[----:B------:R-:W-:Y:S02]  /*cc70*/  @P0 IMAD.MOV.U32 R6, RZ, RZ, R3 ;  /* 0x000000ffff060224 */ /* 0x000fe400078e0003 */
[----:B------:R-:W4:Y:S01]  /*cc80*/  LDL.LU R10, [R1+0x88] ;  /* 0x00008800010a7983 */ /* 0x000f220000300800 */
[----:B-1----:R-:W-:-:S03]  /*cc90*/  LEA.HI.X.SX32 R8, R5, R36, 0x1, P1 ;  /* 0x0000002405087211 */ /* 0x002fc600008f0eff */
[----:B------:R0:W-:Y:S02]  /*cca0*/  STL [R1+0x5c], R2 ;  /* 0x00005c0201007387 */ /* 0x0001e40000100800 */
        /* <DEDUP_REMOVED lines=30> */
[----:B------:R0:W4:Y:S01]  /*ce90*/  @P0 LDG.E.U16 R114, desc[UR20][R6.64] ;  /* 0x0000001406720981 */ /* 0x000122000c1e1500 */
[----:B------:R-:W-:-:S03]  /*cea0*/  IMAD R4, R10, UR11, RZ ;  /* 0x0000000b0a047c24 */ /* 0x000fc6000f8e02ff */
[----:B------:R-:W4:Y:S04]  /*ceb0*/  LDL.LU R12, [R1+0x90] ;  /* 0x00009000010c7983 */ /* 0x000f280000300800 */
        /* <DEDUP_REMOVED lines=34> */
[----:B------:R-:W-:Y:S02]  /*d0e0*/  @P0 IMAD.MOV.U32 R7, RZ, RZ, R8 ;  /* 0x000000ffff070224 */ /* 0x000fe400078e0008 */
[----:B------:R-:W-:-:S03]  /*d0f0*/  IMAD R5, R11, UR11, RZ ;  /* 0x0000000b0b057c24 */ /* 0x000fc6000f8e02ff */
[----:B------:R1:W3:Y:S01]  /*d100*/  @P0 LDG.E.U16 R86, desc[UR20][R6.64] ;  /* 0x0000001406560981 */ /* 0x0002e2000c1e1500 */
[----:B0-----:R-:W-:-:S03]  /*d110*/  LEA.HI.X.SX32 R2, R4, R36, 0x1, P3 ;  /* 0x0000002404027211 */ /* 0x001fc600018f0eff */
[----:B------:R-:W-:Y:S01]  /*d120*/  STL [R1+0x6d8], R87 ;  /* 0x0006d85701007387 */ /* 0x000fe20000100800 */
[----:B-1----:R-:W-:-:S03]  /*d130*/  @P0 IMAD.MOV.U32 R6, RZ, RZ, R0 ;  /* 0x000000ffff060224 */ /* 0x002fc600078e0000 */
[----:B------:R-:W4:Y:S01]  /*d140*/  LDL.LU R12, [R1+0xb0] ;  /* 0x0000b000010c7983 */ /* 0x000f220000300800 */
[----:B------:R-:W-:-:S03]  /*d150*/  @P0 IMAD.MOV.U32 R7, RZ, RZ, R2 ;  /* 0x000000ffff070224 */ /* 0x000fc600078e0002 */
[----:B------:R0:W-:Y:S01]  /*d160*/  STL [R1+0x140], R3 ;  /* 0x0001400301007387 */ /* 0x0001e20000100800 */
[----:B------:R-:W-:-:S03]  /*d170*/  IMAD R4, R10, UR11, RZ ;  /* 0x0000000b0a047c24 */ /* 0x000fc6000f8e02ff */
[----:B------:R1:W4:Y:S04]  /*d180*/  @P0 LDG.E.U16 R111, desc[UR20][R6.64] ;  /* 0x00000014066f0981 */ /* 0x000328000c1e1500 */
[----:B------:R-:W-:Y:S01]  /*d190*/  STL [R1+0x6d4], R113 ;  /* 0x0006d47101007387 */ /* 0x000fe20000100800 */
[----:B0-----:R-:W-:-:S03]  /*d1a0*/  LEA R3, P1, R5, R37, 0x1 ;  /* 0x0000002505037211 */ /* 0x001fc600078208ff */
[----:B------:R0:W-:Y:S04]  /*d1b0*/  STL [R1+0x160], R0 ;  /* 0x0001600001007387 */ /* 0x0001e80000100800 */
[----:B------:R0:W-:Y:S01]  /*d1c0*/  STL [R1+0x13c], R8 ;  /* 0x00013c0801007387 */ /* 0x0001e20000100800 */
[----:B-1----:R-:W-:-:S03]  /*d1d0*/  @P0 IMAD.MOV.U32 R6, RZ, RZ, R3 ;  /* 0x000000ffff060224 */ /* 0x002fc600078e0003 */
[----:B------:R-:W4:Y:S01]  /*d1e0*/  LDL.LU R11, [R1+0xcc] ;  /* 0x0000cc00010b7983 */ /* 0x000f220000300800 */
[----:B0-----:R-:W-:-:S03]  /*d1f0*/  LEA R0, P3, R4, R37, 0x1 ;  /* 0x0000002504007211 */ /* 0x001fc600078608ff */
[----:B------:R-:W4:Y:S01]  /*d200*/  LDL.LU R10, [R1+0xc8] ;  /* 0x0000c800010a7983 */ /* 0x000f220000300800 */
[----:B------:R-:W-:-:S03]  /*d210*/  LEA.HI.X.SX32 R8, R5, R36, 0x1, P1 ;  /* 0x0000002405087211 */ /* 0x000fc600008f0eff */
        /* <DEDUP_REMOVED lines=12> */
[----:B---3--:R-:W-:Y:S01]  /*d2e0*/  STL [R1+0x6d0], R86 ;  /* 0x0006d05601007387 */ /* 0x008fe20000100800 */
[----:B----4-:R-:W-:-:S03]  /*d2f0*/  IMAD R4, R12, UR11, RZ ;  /* 0x0000000b0c047c24 */ /* 0x010fc6000f8e02ff */
[----:B------:R-:W-:Y:S04]  /*d300*/  STL [R1+0x6cc], R111 ;  /* 0x0006cc6f01007387 */ /* 0x000fe80000100800 */
[----:B------:R1:W-:Y:S04]  /*d310*/  STL [R1+0x180], R3 ;  /* 0x0001800301007387 */ /* 0x0003e80000100800 */
[----:B------:R2:W-:Y:S01]  /*d320*/  STL [R1+0x1b4], R0 ;  /* 0x0001b40001007387 */ /* 0x0005e20000100800 */
[----:B-1----:R-:W-:-:S03]  /*d330*/  LEA R3, P1, R5, R37, 0x1 ;  /* 0x0000002505037211 */ /* 0x002fc600078208ff */
[----:B------:R1:W-:Y:S01]  /*d340*/  STL [R1+0x17c], R8 ;  /* 0x00017c0801007387 */ /* 0x0003e20000100800 */
[----:B--2---:R-:W-:-:S03]  /*d350*/  LEA R0, P3, R4, R37, 0x1 ;  /* 0x0000002504007211 */ /* 0x004fc600078608ff */
[----:B------:R-:W2:Y:S01]  /*d360*/  LDL.LU R13, [R1+0xe4] ;  /* 0x0000e400010d7983 */ /* 0x000ea20000300800 */
[----:B0-----:R-:W-:Y:S01]  /*d370*/  @P0 IMAD.MOV.U32 R6, RZ, RZ, R3 ;  /* 0x000000ffff060224 */ /* 0x001fe200078e0003 */
[-C--:B-1----:R-:W-:Y:S02]  /*d380*/  LEA.HI.X.SX32 R8, R5, R36.reuse, 0x1, P1 ;  /* 0x0000002405087211 */ /* 0x082fe400008f0eff */
[----:B------:R0:W-:Y:S03]  /*d390*/  STL [R1+0x1b0], R2 ;  /* 0x0001b00201007387 */ /* 0x0001e60000100800 */
[----:B------:R-:W-:Y:S02]  /*d3a0*/  @P0 IMAD.MOV.U32 R7, RZ, RZ, R8 ;  /* 0x000000ffff070224 */ /* 0x000fe400078e0008 */
[----:B------:R-:W-:Y:S01]  /*d3b0*/  IMAD R5, R11, UR11, RZ ;  /* 0x0000000b0b057c24 */ /* 0x000fe2000f8e02ff */
[----:B0-----:R-:W-:-:S02]  /*d3c0*/  LEA.HI.X.SX32 R2, R4, R36, 0x1, P3 ;  /* 0x0000002404027211 */ /* 0x001fc400018f0eff */
[----:B------:R0:W3:Y:S04]  /*d3d0*/  @P0 LDG.E.U16 R84, desc[UR20][R6.64] ;  /* 0x0000001406540981 */ /* 0x0000e8000c1e1500 */
[----:B------:R-:W-:Y:S01]  /*d3e0*/  STL [R1+0x6c8], R85 ;  /* 0x0006c85501007387 */ /* 0x000fe20000100800 */
[----:B------:R-:W-:-:S03]  /*d3f0*/  IMAD R4, R10, UR11, RZ ;  /* 0x0000000b0a047c24 */ /* 0x000fc6000f8e02ff */
[----:B------:R-:W4:Y:S01]  /*d400*/  LDL.LU R12, [R1+0xd0] ;  /* 0x0000d000010c7983 */ /* 0x000f220000300800 */
[----:B0-----:R-:W-:Y:S02]  /*d410*/  @P0 IMAD.MOV.U32 R6, RZ, RZ, R0 ;  /* 0x000000ffff060224 */ /* 0x001fe400078e0000 */
[----:B------:R-:W-:Y:S01]  /*d420*/  @P0 IMAD.MOV.U32 R7, RZ, RZ, R2 ;  /* 0x000000ffff070224 */ /* 0x000fe200078e0002 */
[----:B------:R0:W-:Y:S04]  /*d430*/  STL [R1+0x1d4], R3 ;  /* 0x0001d40301007387 */ /* 0x0001e80000100800 */
[----:B------:R-:W-:Y:S04]  /*d440*/  STL [R1+0x6c4], R110 ;  /* 0x0006c46e01007387 */ /* 0x000fe80000100800 */
[----:B------:R1:W4:Y:S01]  /*d450*/  @P0 LDG.E.U16 R108, desc[UR20][R6.64] ;  /* 0x00000014066c0981 */ /* 0x000322000c1e1500 */
        /* <DEDUP_REMOVED lines=31> */
[----:B------:R0:W-:Y:S01]  /*d650*/  STL [R1+0x230], R2 ;  /* 0x0002300201007387 */ /* 0x0001e20000100800 */
[----:B------:R-:W-:Y:S02]  /*d660*/  IMAD R5, R11, UR11, RZ ;  /* 0x0000000b0b057c24 */ /* 0x000fe4000f8e02ff */
[----:B------:R-:W-:Y:S01]  /*d670*/  @P0 IMAD.MOV.U32 R7, RZ, RZ, R8 ;  /* 0x000000ffff070224 */ /* 0x000fe200078e0008 */
[----:B------:R-:W-:Y:S04]  /*d680*/  STL [R1+0x6b8], R83 ;  /* 0x0006b85301007387 */ /* 0x000fe80000100800 */
[----:B------:R-:W3:Y:S01]  /*d690*/  LDL.LU R12, [R1+0xf0] ;  /* 0x0000f000010c7983 */ /* 0x000ee20000300800 */
[----:B0-----:R-:W-:-:S03]  /*d6a0*/  LEA.HI.X.SX32 R2, R4, R36, 0x1, P3 ;  /* 0x0000002404027211 */ /* 0x001fc600018f0eff */
[----:B------:R0:W4:Y:S01]  /*d6b0*/  @P0 LDG.E.U16 R82, desc[UR20][R6.64] ;  /* 0x0000001406520981 */ /* 0x000122000c1e1500 */
[----:B------:R-:W-:-:S03]  /*d6c0*/  IMAD R4, R10, UR11, RZ ;  /* 0x0000000b0a047c24 */ /* 0x000fc6000f8e02ff */
[----:B------:R1:W-:Y:S04]  /*d6d0*/  STL [R1+0x254], R3 ;  /* 0x0002540301007387 */ /* 0x0003e80000100800 */
[----:B------:R-:W-:Y:S01]  /*d6e0*/  STL [R1+0x6b4], R107 ;  /* 0x0006b46b01007387 */ /* 0x000fe20000100800 */
[----:B0-----:R-:W-:Y:S02]  /*d6f0*/  @P0 IMAD.MOV.U32 R6, RZ, RZ, R0 ;  /* 0x000000ffff060224 */ /* 0x001fe400078e0000 */
[----:B------:R-:W-:Y:S01]  /*d700*/  @P0 IMAD.MOV.U32 R7, RZ, RZ, R2 ;  /* 0x000000ffff070224 */ /* 0x000fe200078e0002 */
[-C--:B-1----:R-:W-:Y:S01]  /*d710*/  LEA R3, P1, R5, R37.reuse, 0x1 ;  /* 0x0000002505037211 */ /* 0x082fe200078208ff */
[----:B------:R0:W-:Y:S04]  /*d720*/  STL [R1+0x274], R0 ;  /* 0x0002740001007387 */ /* 0x0001e80000100800 */
[----:B------:R1:W-:Y:S04]  /*d730*/  STL [R1+0x250], R8 ;  /* 0x0002500801007387 */ /* 0x0003e80000100800 */
[----:B------:R1:W4:Y:S01]  /*d740*/  @P0 LDG.E.U16 R105, desc[UR20][R6.64] ;  /* 0x0000001406690981 */ /* 0x000322000c1e1500 */
[----:B0-----:R-:W-:-:S03]  /*d750*/  LEA R0, P3, R4, R37, 0x1 ;  /* 0x0000002504007211 */ /* 0x001fc600078608ff */
[----:B------:R-:W4:Y:S01]  /*d760*/  LDL.LU R11, [R1+0x10c] ;  /* 0x00010c00010b7983 */ /* 0x000f220000300800 */
[----:B-1----:R-:W-:-:S03]  /*d770*/  LEA.HI.X.SX32 R8, R5, R36, 0x1, P1 ;  /* 0x0000002405087211 */ /* 0x002fc600008f0eff */
[----:B------:R-:W4:Y:S01]  /*d780*/  LDL.LU R10, [R1+0x108] ;  /* 0x00010800010a7983 */ /* 0x000f220000300800 */
[----:B------:R-:W-:-:S03]  /*d790*/  @P0 IMAD.MOV.U32 R6, RZ, RZ, R3 ;  /* 0x000000ffff060224 */ /* 0x000fc600078e0003 */
[----:B------:R0:W-:Y:S01]  /*d7a0*/  STL [R1+0x270], R2 ;  /* 0x0002700201007387 */ /* 0x0001e20000100800 */
        /* <DEDUP_REMOVED lines=8> */
[----:B------:R-:W-:Y:S01]  /*d830*/  PRMT R79, RZ, 0x7610, R79 ;  /* 0x00007610ff4f7816 */ /* 0x000fe2000000004f */
[----:B--2---:R-:W-:Y:S02]  /*d840*/  IMAD R5, R13, UR11, RZ ;  /* 0x0000000b0d057c24 */ /* 0x004fe4000f8e02ff */
[----:B---3--:R-:W-:Y:S01]  /*d850*/  IMAD R4, R12, UR11, RZ ;  /* 0x0000000b0c047c24 */ /* 0x008fe2000f8e02ff */
[----:B----4-:R-:W-:Y:S04]  /*d860*/  STL [R1+0x6b0], R82 ;  /* 0x0006b05201007387 */ /* 0x010fe80000100800 */
        /* <DEDUP_REMOVED lines=8> */
[-C--:B-1----:R-:W-:Y:S01]  /*d8f0*/  LEA.HI.X.SX32 R8, R5, R36.reuse, 0x1, P1 ;  /* 0x0000002405087211 */ /* 0x082fe200008f0eff */
[----:B------:R-:W-:Y:S01]  /*d900*/  IMAD R5, R11, UR11, RZ ;  /* 0x0000000b0b057c24 */ /* 0x000fe2000f8e02ff */
[----:B------:R0:W-:Y:S03]  /*d910*/  STL [R1+0x2b0], R2 ;  /* 0x0002b00201007387 */ /* 0x0001e60000100800 */
[----:B------:R-:W-:Y:S01]  /*d920*/  @P0 IMAD.MOV.U32 R7, RZ, RZ, R8 ;  /* 0x000000ffff070224 */ /* 0x000fe200078e0008 */
[----:B------:R-:W-:Y:S04]  /*d930*/  STL [R1+0x6a8], R81 ;  /* 0x0006a85101007387 */ /* 0x000fe80000100800 */
[----:B------:R-:W3:Y:S01]  /*d940*/  LDL.LU R12, [R1+0x110] ;  /* 0x00011000010c7983 */ /* 0x000ee20000300800 */
[----:B0-----:R-:W-:-:S03]  /*d950*/  LEA.HI.X.SX32 R2, R4, R36, 0x1, P3 ;  /* 0x0000002404027211 */ /* 0x001fc600018f0eff */
[----:B------:R0:W-:Y:S04]  /*d960*/  STL [R1+0x2d4], R3 ;  /* 0x0002d40301007387 */ /* 0x0001e80000100800 */
[----:B------:R-:W-:Y:S04]  /*d970*/  STL [R1+0x6a4], R104 ;  /* 0x0006a46801007387 */ /* 0x000fe80000100800 */
[----:B------:R1:W4:Y:S01]  /*d980*/  @P0 LDG.E.U16 R80, desc[UR20][R6.64] ;  /* 0x0000001406500981 */ /* 0x000322000c1e1500 */
[----:B0-----:R-:W-:-:S03]  /*d990*/  LEA R3, P1, R5, R37, 0x1 ;  /* 0x0000002505037211 */ /* 0x001fc600078208ff */
[----:B------:R-:W-:Y:S04]  /*d9a0*/  STL [R1+0x2f4], R0 ;  /* 0x0002f40001007387 */ /* 0x000fe80000100800 */
[----:B------:R0:W-:Y:S01]  /*d9b0*/  STL [R1+0x2d0], R8 ;  /* 0x0002d00801007387 */ /* 0x0001e20000100800 */
[----:B-1----:R-:W-:Y:S02]  /*d9c0*/  @P0 IMAD.MOV.U32 R6, RZ, RZ, R0 ;  /* 0x000000ffff060224 */ /* 0x002fe400078e0000 */
[----:B------:R-:W-:Y:S01]  /*d9d0*/  @P0 IMAD.MOV.U32 R7, RZ, RZ, R2 ;  /* 0x000000ffff070224 */ /* 0x000fe200078e0002 */
[----:B------:R-:W4:Y:S04]  /*d9e0*/  LDL.LU R14, [R1+0x12c] ;  /* 0x00012c00010e7983 */ /* 0x000f280000300800 */
[----:B------:R1:W4:Y:S01]  /*d9f0*/  @P0 LDG.E.U16 R102, desc[UR20][R6.64] ;  /* 0x0000001406660981 */ /* 0x000322000c1e1500 */
[----:B0-----:R-:W-:Y:S01]  /*da00*/  LEA.HI.X.SX32 R8, R5, R36, 0x1, P1 ;  /* 0x0000002405087211 */ /* 0x001fe200008f0eff */
[----:B-1----:R-:W-:-:S04]  /*da10*/  @P0 IMAD.MOV.U32 R6, RZ, RZ, R3 ;  /* 0x000000ffff060224 */ /* 0x002fc800078e0003 */
[----:B------:R-:W-:-:S05]  /*da20*/  @P0 IMAD.MOV.U32 R7, RZ, RZ, R8 ;  /* 0x000000ffff070224 */ /* 0x000fca00078e0008 */
[----:B------:R0:W4:Y:S01]  /*da30*/  @P0 LDG.E.U16 R79, desc[UR20][R6.64] ;  /* 0x00000014064f0981 */ /* 0x000122000c1e1500 */
[----:B------:R-:W-:-:S03]  /*da40*/  IMAD R4, R10, UR11, RZ ;  /* 0x0000000b0a047c24 */ /* 0x000fc6000f8e02ff */
[----:B------:R1:W-:Y:S02]  /*da50*/  STL [R1+0x2f0], R2 ;  /* 0x0002f00201007387 */ /* 0x0003e40000100800 */
[C---:B------:R-:W-:Y:S02]  /*da60*/  LEA R0, P3, R4.reuse, R37, 0x1 ;  /* 0x0000002504007211 */ /* 0x040fe400078608ff */
[----:B------:R-:W4:Y:S01]  /*da70*/  LDL.LU R11, [R1+0x128] ;  /* 0x00012800010b7983 */ /* 0x000f220000300800 */
[----:B------:R-:W-:Y:S02]  /*da80*/  PRMT R101, RZ, 0x7610, R101 ;  /* 0x00007610ff657816 */ /* 0x000fe40000000065 */
[----:B-1----:R-:W-:Y:S01]  /*da90*/  LEA.HI.X.SX32 R2, R4, R36, 0x1, P3 ;  /* 0x0000002404027211 */ /* 0x002fe200018f0eff */
[----:B0-----:R-:W-:-:S04]  /*daa0*/  @P0 IMAD.MOV.U32 R6, RZ, RZ, R0 ;  /* 0x000000ffff060224 */ /* 0x001fc800078e0000 */
[----:B------:R-:W-:Y:S01]  /*dab0*/  @P0 IMAD.MOV.U32 R7, RZ, RZ, R2 ;  /* 0x000000ffff070224 */ /* 0x000fe200078e0002 */
[----:B------:R-:W-:-:S04]  /*dac0*/  PRMT R78, RZ, 0x7610, R78 ;  /* 0x00007610ff4e7816 */ /* 0x000fc8000000004e */
[----:B------:R0:W4:Y:S01]  /*dad0*/  @P0 LDG.E.U16 R101, desc[UR20][R6.64] ;  /* 0x0000001406650981 */ /* 0x000122000c1e1500 */
[----:B------:R-:W-:Y:S01]  /*dae0*/  PRMT R77, RZ, 0x7610, R77 ;  /* 0x00007610ff4d7816 */ /* 0x000fe2000000004d */
[----:B--2---:R-:W-:Y:S02]  /*daf0*/  IMAD R5, R13, UR11, RZ ;  /* 0x0000000b0d057c24 */ /* 0x004fe4000f8e02ff */
[----:B---3--:R-:W-:Y:S01]  /*db00*/  IMAD R4, R12, UR11, RZ ;  /* 0x0000000b0c047c24 */ /* 0x008fe2000f8e02ff */
[----:B----4-:R-:W-:Y:S04]  /*db10*/  STL [R1+0x6a0], R80 ;  /* 0x0006a05001007387 */ /* 0x010fe80000100800 */
[----:B------:R-:W2:Y:S04]  /*db20*/  LDL.LU R10, [R1+0x130] ;  /* 0x00013000010a7983 */ /* 0x000ea80000300800 */
[----:B------:R1:W-:Y:S04]  /*db30*/  STL [R1+0x314], R3 ;  /* 0x0003140301007387 */ /* 0x0003e80000100800 */
[----:B------:R-:W-:Y:S01]  /*db40*/  STL [R1+0x69c], R102 ;  /* 0x00069c6601007387 */ /* 0x000fe20000100800 */
[----:B-1----:R-:W-:-:S03]  /*db50*/  LEA R3, P1, R5, R37, 0x1 ;  /* 0x0000002505037211 */ /* 0x002fc600078208ff */
[----:B------:R1:W-:Y:S04]  /*db60*/  STL [R1+0x334], R0 ;  /* 0x0003340001007387 */ /* 0x0003e80000100800 */
[----:B------:R3:W-:Y:S01]  /*db70*/  STL [R1+0x310], R8 ;  /* 0x0003100801007387 */ /* 0x0007e20000100800 */
[----:B0-----:R-:W-:Y:S01]  /*db80*/  @P0 IMAD.MOV.U32 R6, RZ, RZ, R3 ;  /* 0x000000ffff060224 */ /* 0x001fe200078e0003 */
[----:B-1----:R-:W-:Y:S02]  /*db90*/  LEA R0, P3, R4, R37, 0x1 ;  /* 0x0000002504007211 */ /* 0x002fe400078608ff */
[----:B---3--:R-:W-:Y:S01]  /*dba0*/  LEA.HI.X.SX32 R8, R5, R36, 0x1, P1 ;  /* 0x0000002405087211 */ /* 0x008fe200008f0eff */
[----:B------:R-:W-:Y:S04]  /*dbb0*/  STL [R1+0x698], R79 ;  /* 0x0006984f01007387 */ /* 0x000fe80000100800 */
[----:B------:R0:W-:Y:S01]  /*dbc0*/  STL [R1+0x330], R2 ;  /* 0x0003300201007387 */ /* 0x0001e20000100800 */
[----:B------:R-:W-:-:S03]  /*dbd0*/  @P0 IMAD.MOV.U32 R7, RZ, RZ, R8 ;  /* 0x000000ffff070224 */ /* 0x000fc600078e0008 */
[----:B------:R-:W3:Y:S04]  /*dbe0*/  LDL.LU R13, [R1+0x148] ;  /* 0x00014800010d7983 */ /* 0x000ee80000300800 */
[----:B------:R1:W4:Y:S01]  /*dbf0*/  @P0 LDG.E.U16 R78, desc[UR20][R6.64] ;  /* 0x00000014064e0981 */ /* 0x000322000c1e1500 */
[----:B0-----:R-:W-:Y:S01]  /*dc00*/  LEA.HI.X.SX32 R2, R4, R36, 0x1, P3 ;  /* 0x0000002404027211 */ /* 0x001fe200018f0eff */
[----:B------:R-:W-:Y:S02]  /*dc10*/  IMAD R5, R14, UR11, RZ ;  /* 0x0000000b0e057c24 */ /* 0x000fe4000f8e02ff */
[----:B------:R-:W2:Y:S01]  /*dc20*/  LDL.LU R12, [R1+0x144] ;  /* 0x00014400010c7983 */ /* 0x000ea20000300800 */
[----:B-1----:R-:W-:Y:S02]  /*dc30*/  @P0 IMAD.MOV.U32 R6, RZ, RZ, R0 ;  /* 0x000000ffff060224 */ /* 0x002fe400078e0000 */
[----:B------:R-:W-:-:S05]  /*dc40*/  @P0 IMAD.MOV.U32 R7, RZ, RZ, R2 ;  /* 0x000000ffff070224 */ /* 0x000fca00078e0002 */
[----:B------:R-:W2:Y:S01]  /*dc50*/  @P0 LDG.E.U16 R77, desc[UR20][R6.64] ;  /* 0x00000014064d0981 */ /* 0x000ea2000c1e1500 */
[----:B------:R-:W-:-:S03]  /*dc60*/  IMAD R4, R11, UR11, RZ ;  /* 0x0000000b0b047c24 */ /* 0x000fc6000f8e02ff */
[----:B------:R-:W-:Y:S04]  /*dc70*/  STL [R1+0x354], R3 ;  /* 0x0003540301007387 */ /* 0x000fe80000100800 */
[----:B------:R-:W-:Y:S04]  /*dc80*/  STL [R1+0x690], R101 ;  /* 0x0006906501007387 */ /* 0x000fe80000100800 */
[----:B------:R-:W-:Y:S04]  /*dc90*/  STL [R1+0x374], R0 ;  /* 0x0003740001007387 */ /* 0x000fe80000100800 */
[----:B------:R0:W-:Y:S04]  /*dca0*/  STL [R1+0x350], R8 ;  /* 0x0003500801007387 */ /* 0x0001e80000100800 */
[----:B------:R1:W-:Y:S01]  /*dcb0*/  STL [R1+0x370], R2 ;  /* 0x0003700201007387 */ /* 0x0003e20000100800 */
[----:B------:R-:W-:-:S02]  /*dcc0*/  PRMT R76, RZ, 0x7610, R76 ;  /* 0x00007610ff4c7816 */ /* 0x000fc4000000004c */
[CC--:B0-----:R-:W-:Y:S02]  /*dcd0*/  LEA R8, P1, R5.reuse, R37.reuse, 0x1 ;  /* 0x0000002505087211 */ /* 0x0c1fe400078208ff */
[C---:B-1----:R-:W-:Y:S02]  /*dce0*/  LEA R2, P3, R4.reuse, R37, 0x1 ;  /* 0x0000002504027211 */ /* 0x042fe400078608ff */
[-C--:B------:R-:W-:Y:S02]  /*dcf0*/  LEA.HI.X.SX32 R5, R5, R36.reuse, 0x1, P1 ;  /* 0x0000002405057211 */ /* 0x080fe400008f0eff */
[----:B------:R-:W-:Y:S01]  /*dd00*/  LEA.HI.X.SX32 R3, R4, R36, 0x1, P3 ;  /* 0x0000002404037211 */ /* 0x000fe200018f0eff */
[----:B------:R-:W-:Y:S01]  /*dd10*/  @P0 IMAD.MOV.U32 R4, RZ, RZ, R8 ;  /* 0x000000ffff040224 */ /* 0x000fe200078e0008 */
[----:B------:R-:W-:-:S04]  /*dd20*/  PRMT R75, RZ, 0x7610, R75 ;  /* 0x00007610ff4b7816 */ /* 0x000fc8000000004b */
[----:B------:R0:W3:Y:S02]  /*dd30*/  @P0 LDG.E.U16 R76, desc[UR20][R4.64] ;  /* 0x00000014044c0981 */ /* 0x0000e4000c1e1500 */
[----:B0-----:R-:W-:Y:S02]  /*dd40*/  @P0 IMAD.MOV.U32 R4, RZ, RZ, R2 ;  /* 0x000000ffff040224 */ /* 0x001fe400078e0002 */
[----:B----4-:R-:W-:Y:S04]  /*dd50*/  STL [R1+0x688], R78 ;  /* 0x0006884e01007387 */ /* 0x010fe80000100800 */
[----:B--2---:R-:W-:Y:S04]  /*dd60*/  STL [R1+0x680], R77 ;  /* 0x0006804d01007387 */ /* 0x004fe80000100800 */
[----:B------:R-:W-:Y:S04]  /*dd70*/  STL [R1+0x394], R8 ;  /* 0x0003940801007387 */ /* 0x000fe80000100800 */
[----:B------:R-:W-:Y:S04]  /*dd80*/  STL [R1+0x3b4], R2 ;  /* 0x0003b40201007387 */ /* 0x000fe80000100800 */
[----:B------:R0:W-:Y:S02]  /*dd90*/  STL [R1+0x390], R5 ;  /* 0x0003900501007387 */ /* 0x0001e40000100800 */
[----:B0-----:R-:W-:-:S05]  /*dda0*/  @P0 IMAD.MOV.U32 R5, RZ, RZ, R3 ;  /* 0x000000ffff050224 */ /* 0x001fca00078e0003 */
[----:B------:R3:W2:Y:S01]  /*ddb0*/  @P0 LDG.E.U16 R75, desc[UR20][R4.64] ;  /* 0x00000014044b0981 */ /* 0x0006a2000c1e1500 */
[----:B------:R-:W-:-:S05]  /*ddc0*/  IMAD R6, R10, UR11, RZ ;  /* 0x0000000b0a067c24 */ /* 0x000fca000f8e02ff */
[----:B------:R-:W-:Y:S01]  /*ddd0*/  LEA R0, P1, R6, R37, 0x1 ;  /* 0x0000002506007211 */ /* 0x000fe200078208ff */
[----:B---3--:R-:W-:-:S03]  /*dde0*/  IMAD R4, R13, UR11, RZ ;  /* 0x0000000b0d047c24 */ /* 0x008fc6000f8e02ff */
[-C--:B------:R-:W-:Y:S01]  /*ddf0*/  LEA.HI.X.SX32 R2, R6, R36.reuse, 0x1, P1 ;  /* 0x0000002406027211 */ /* 0x080fe200008f0eff */
[----:B------:R-:W-:Y:S01]  /*de00*/  IMAD R5, R12, UR11, RZ ;  /* 0x0000000b0c057c24 */ /* 0x000fe2000f8e02ff */
[CC--:B------:R-:W-:Y:S01]  /*de10*/  LEA R12, P1, R4.reuse, R37.reuse, 0x1 ;  /* 0x00000025040c7211 */ /* 0x0c0fe200078208ff */
[----:B------:R0:W-:Y:S03]  /*de20*/  STL [R1+0x3b0], R3 ;  /* 0x0003b00301007387 */ /* 0x0001e60000100800 */
[-C--:B------:R-:W-:Y:S01]  /*de30*/  LEA.HI.X.SX32 R13, R4, R36.reuse, 0x1, P1 ;  /* 0x00000024040d7211 */ /* 0x080fe200008f0eff */
[----:B------:R-:W-:Y:S01]  /*de40*/  IMAD R6, R119, UR11, RZ ;  /* 0x0000000b77067c24 */ /* 0x000fe2000f8e02ff */
[----:B------:R-:W-:Y:S02]  /*de50*/  PRMT R73, RZ, 0x7610, R73 ;  /* 0x00007610ff497816 */ /* 0x000fe40000000049 */
[C---:B0-----:R-:W-:Y:S01]  /*de60*/  LEA R3, P3, R5.reuse, R37, 0x1 ;  /* 0x0000002505037211 */ /* 0x041fe200078608ff */
[----:B------:R-:W-:Y:S01]  /*de70*/  @P0 IMAD.MOV.U32 R4, RZ, RZ, R12 ;  /* 0x000000ffff040224 */ /* 0x000fe200078e000c */
[----:B------:R-:W-:Y:S02]  /*de80*/  STL [R1+0x67c], R76 ;  /* 0x00067c4c01007387 */ /* 0x000fe40000100800 */
[----:B------:R-:W-:Y:S01]  /*de90*/  LEA.HI.X.SX32 R7, R5, R36, 0x1, P3 ;  /* 0x0000002405077211 */ /* 0x000fe200018f0eff */
[----:B------:R-:W-:Y:S01]  /*dea0*/  @P0 IMAD.MOV.U32 R5, RZ, RZ, R13 ;  /* 0x000000ffff050224 */ /* 0x000fe200078e000d */
[----:B------:R0:W-:Y:S01]  /*deb0*/  STL [R1+0x3d4], R0 ;  /* 0x0003d40001007387 */ /* 0x0001e20000100800 */
[----:B------:R-:W-:Y:S01]  /*dec0*/  PRMT R74, RZ, 0x7610, R74 ;  /* 0x00007610ff4a7816 */ /* 0x000fe2000000004a */
[----:B------:R-:W-:-:S02]  /*ded0*/  @P0 IMAD.MOV.U32 R8, RZ, RZ, R0 ;  /* 0x000000ffff080224 */ /* 0x000fc400078e0000 */
[----:B------:R-:W3:Y:S01]  /*dee0*/  LDL.LU R11, [R1+0x338] ;  /* 0x00033800010b7983 */ /* 0x000ee20000300800 */
[----:B------:R-:W-:Y:S01]  /*def0*/  @P0 IMAD.MOV.U32 R9, RZ, RZ, R2 ;  /* 0x000000ffff090224 */ /* 0x000fe200078e0002 */
[----:B------:R-:W-:Y:S02]  /*df00*/  PRMT R72, RZ, 0x7610, R72 ;  /* 0x00007610ff487816 */ /* 0x000fe40000000048 */
[----:B------:R-:W4:Y:S01]  /*df10*/  LDL.LU R10, [R1+0x324] ;  /* 0x00032400010a7983 */ /* 0x000f220000300800 */
[----:B0-----:R-:W-:-:S03]  /*df20*/  LEA R0, P4, R6, R37, 0x1 ;  /* 0x0000002506007211 */ /* 0x001fc600078808ff */
[----:B------:R0:W3:Y:S01]  /*df30*/  @P0 LDG.E.U16 R73, desc[UR20][R4.64] ;  /* 0x0000001404490981 */ /* 0x0000e2000c1e1500 */
[----:B------:R-:W-:-:S03]  /*df40*/  PRMT R119, RZ, 0x7610, R119 ;  /* 0x00007610ff777816 */ /* 0x000fc60000000077 */
[----:B------:R-:W3:Y:S01]  /*df50*/  @P0 LDG.E.U16 R74, desc[UR20][R8.64] ;  /* 0x00000014084a0981 */ /* 0x000ee2000c1e1500 */
[----:B0-----:R-:W-:Y:S02]  /*df60*/  @P0 IMAD.MOV.U32 R4, RZ, RZ, R3 ;  /* 0x000000ffff040224 */ /* 0x001fe400078e0003 */
[----:B------:R-:W-:-:S05]  /*df70*/  @P0 IMAD.MOV.U32 R5, RZ, RZ, R7 ;  /* 0x000000ffff050224 */ /* 0x000fca00078e0007 */
[----:B------:R0:W4:Y:S02]  /*df80*/  @P0 LDG.E.U16 R72, desc[UR20][R4.64] ;  /* 0x0000001404480981 */ /* 0x000124000c1e1500 */
[----:B0-----:R-:W-:Y:S02]  /*df90*/  @P0 IMAD.MOV.U32 R4, RZ, RZ, R0 ;  /* 0x000000ffff040224 */ /* 0x001fe400078e0000 */
[----:B--2---:R-:W-:Y:S04]  /*dfa0*/  STL [R1+0x678], R75 ;  /* 0x0006784b01007387 */ /* 0x004fe80000100800 */
[----:B------:R0:W-:Y:S02]  /*dfb0*/  STL [R1+0x3d0], R2 ;  /* 0x0003d00201007387 */ /* 0x0001e40000100800 */
[----:B0-----:R-:W-:-:S05]  /*dfc0*/  LEA.HI.X.SX32 R2, R6, R36, 0x1, P4 ;  /* 0x0000002406027211 */ /* 0x001fca00020f0eff */
[----:B------:R-:W-:-:S05]  /*dfd0*/  @P0 IMAD.MOV.U32 R5, RZ, RZ, R2 ;  /* 0x000000ffff050224 */ /* 0x000fca00078e0002 */
[----:B------:R0:W2:Y:S04]  /*dfe0*/  @P0 LDG.E.U16 R119, desc[UR20][R4.64] ;  /* 0x0000001404770981 */ /* 0x0000a8000c1e1500 */
[----:B---3--:R-:W-:Y:S04]  /*dff0*/  STL [R1+0x670], R74 ;  /* 0x0006704a01007387 */ /* 0x008fe80000100800 */
[----:B------:R1:W-:Y:S04]  /*e000*/  STL [R1+0x3f4], R12 ;  /* 0x0003f40c01007387 */ /* 0x0003e80000100800 */
[----:B------:R-:W-:Y:S04]  /*e010*/  STL [R1+0x410], R3 ;  /* 0x0004100301007387 */ /* 0x000fe80000100800 */
[----:B------:R3:W-:Y:S04]  /*e020*/  STL [R1+0x3f0], R13 ;  /* 0x0003f00d01007387 */ /* 0x0007e80000100800 */
[----:B------:R-:W-:Y:S04]  /*e030*/  STL [R1+0x428], R0 ;  /* 0x0004280001007387 */ /* 0x000fe80000100800 */
[----:B------:R-:W-:Y:S04]  /*e040*/  STL [R1+0x40c], R7 ;  /* 0x00040c0701007387 */ /* 0x000fe80000100800 */
[----:B------:R-:W-:Y:S04]  /*e050*/  STL [R1+0x66c], R73 ;  /* 0x00066c4901007387 */ /* 0x000fe80000100800 */
[----:B------:R1:W-:Y:S04]  /*e060*/  STL [R1+0x424], R2 ;  /* 0x0004240201007387 */ /* 0x0003e80000100800 */
[----:B----4-:R-:W-:Y:S01]  /*e070*/  STL [R1+0x668], R72 ;  /* 0x0006684801007387 */ /* 0x010fe20000100800 */
[----:B0-----:R-:W-:-:S02]  /*e080*/  IMAD R5, R10, UR11, RZ ;  /* 0x0000000b0a057c24 */ /* 0x001fc4000f8e02ff */
[----:B------:R-:W-:Y:S01]  /*e090*/  IMAD R4, R11, UR11, RZ ;  /* 0x0000000b0b047c24 */ /* 0x000fe2000f8e02ff */
[----:B--2---:R-:W-:Y:S04]  /*e0a0*/  STL [R1+0x660], R119 ;  /* 0x0006607701007387 */ /* 0x004fe80000100800 */
[----:B------:R-:W2:Y:S04]  /*e0b0*/  LDL.LU R46, [R1+0x320] ;  /* 0x00032000012e7983 */ /* 0x000ea80000300800 */
[----:B------:R-:W4:Y:S04]  /*e0c0*/  LDL.LU R45, [R1+0x31c] ;  /* 0x00031c00012d7983 */ /* 0x000f280000300800 */
[----:B------:R-:W4:Y:S04]  /*e0d0*/  LDL.LU R44, [R1+0x318] ;  /* 0x00031800012c7983 */ /* 0x000f280000300800 */
[----:B------:R-:W4:Y:S04]  /*e0e0*/  LDL.LU R43, [R1+0x304] ;  /* 0x00030400012b7983 */ /* 0x000f280000300800 */
[----:B------:R-:W4:Y:S04]  /*e0f0*/  LDL.LU R10, [R1+0x300] ;  /* 0x00030000010a7983 */ /* 0x000f280000300800 */
[----:B------:R-:W4:Y:S04]  /*e100*/  LDL.LU R11, [R1+0x2fc] ;  /* 0x0002fc00010b7983 */ /* 0x000f280000300800 */
[----:B-1----:R-:W4:Y:S04]  /*e110*/  LDL.LU R12, [R1+0x2f8] ;  /* 0x0002f800010c7983 */ /* 0x002f280000300800 */
[----:B---3--:R-:W3:Y:S04]  /*e120*/  LDL.LU R13, [R1+0x2e4] ;  /* 0x0002e400010d7983 */ /* 0x008ee80000300800 */
[----:B------:R-:W3:Y:S04]  /*e130*/  LDL.LU R14, [R1+0x2e0] ;  /* 0x0002e000010e7983 */ /* 0x000ee80000300800 */
        /* <DEDUP_REMOVED lines=22> */
[----:B------:R-:W3:Y:S01]  /*e2a0*/  LDL.LU R39, [R1+0x224] ;  /* 0x0002240001277983 */ /* 0x000ee20000300800 */
[----:B------:R-:W-:-:S02]  /*e2b0*/  LEA R2, P4, R5, R37, 0x1 ;  /* 0x0000002505027211 */ /* 0x000fc400078808ff */
[-C--:B------:R-:W-:Y:S01]  /*e2c0*/  LEA R0, P6, R4, R37.reuse, 0x1 ;  /* 0x0000002504007211 */ /* 0x080fe200078c08ff */
[----:B--2---:R-:W-:Y:S02]  /*e2d0*/  IMAD R6, R46, UR11, RZ ;  /* 0x0000000b2e067c24 */ /* 0x004fe4000f8e02ff */
[----:B----4-:R-:W-:Y:S02]  /*e2e0*/  IMAD R7, R45, UR11, RZ ;  /* 0x0000000b2d077c24 */ /* 0x010fe4000f8e02ff */
[----:B------:R-:W-:Y:S02]  /*e2f0*/  IMAD R9, R43, UR11, RZ ;  /* 0x0000000b2b097c24 */ /* 0x000fe4000f8e02ff */
[----:B------:R-:W-:Y:S02]  /*e300*/  IMAD R8, R44, UR11, RZ ;  /* 0x0000000b2c087c24 */ /* 0x000fe4000f8e02ff */
[----:B---3--:R-:W-:Y:S02]  /*e310*/  IMAD R40, R42, UR11, RZ ;  /* 0x0000000b2a287c24 */ /* 0x008fe4000f8e02ff */
[----:B------:R-:W2:Y:S04]  /*e320*/  LDL.LU R42, [R1+0x220] ;  /* 0x00022000012a7983 */ /* 0x000ea80000300800 */
[----:B------:R-:W3:Y:S04]  /*e330*/  LDL.LU R43, [R1+0x21c] ;  /* 0x00021c00012b7983 */ /* 0x000ee80000300800 */
[----:B------:R-:W4:Y:S04]  /*e340*/  LDL.LU R44, [R1+0x218] ;  /* 0x00021800012c7983 */ /* 0x000f280000300800 */
[----:B------:R-:W2:Y:S04]  /*e350*/  LDL.LU R45, [R1+0x204] ;  /* 0x00020400012d7983 */ /* 0x000ea80000300800 */
        /* <DEDUP_REMOVED lines=21> */
[----:B------:R-:W2:Y:S01]  /*e4b0*/  LDL.LU R67, [R1+0x16c] ;  /* 0x00016c0001437983 */ /* 0x000ea20000300800 */
[----:B------:R-:W-:-:S03]  /*e4c0*/  LEA R116, P3, R6, R37, 0x1 ;  /* 0x0000002506747211 */ /* 0x000fc600078608ff */
[----:B------:R-:W2:Y:S01]  /*e4d0*/  LDL.LU R68, [R1+0x168] ;  /* 0x0001680001447983 */ /* 0x000ea20000300800 */
[----:B------:R-:W-:-:S03]  /*e4e0*/  LEA R98, P1, R7, R37, 0x1 ;  /* 0x0000002507627211 */ /* 0x000fc600078208ff */
[----:B------:R-:W2:Y:S04]  /*e4f0*/  LDL.LU R69, [R1+0x164] ;  /* 0x0001640001457983 */ /* 0x000ea80000300800 */
[----:B------:R-:W2:Y:S04]  /*e500*/  LDL.LU R70, [R1+0x150] ;  /* 0x0001500001467983 */ /* 0x000ea80000300800 */
[----:B------:R-:W2:Y:S04]  /*e510*/  LDL.LU R71, [R1+0x14c] ;  /* 0x00014c0001477983 */ /* 0x000ea80000300800 */
[----:B------:R0:W-:Y:S04]  /*e520*/  STL [R1+0x48], R2 ;  /* 0x0000480201007387 */ /* 0x0001e80000100800 */
[----:B------:R-:W-:Y:S04]  /*e530*/  STL [R1+0x430], R0 ;  /* 0x0004300001007387 */ /* 0x000fe80000100800 */
[----:B------:R1:W-:Y:S01]  /*e540*/  STL [R1+0x65c], R0 ;  /* 0x00065c0001007387 */ /* 0x0003e20000100800 */
[----:B0-----:R-:W-:-:S03]  /*e550*/  LEA.HI.X.SX32 R2, R4, R36, 0x1, P6 ;  /* 0x0000002404027211 */ /* 0x001fc600030f0eff */
[----:B------:R-:W-:Y:S01]  /*e560*/  STL [R1+0x50], R116 ;  /* 0x0000507401007387 */ /* 0x000fe20000100800 */
[----:B------:R-:W-:-:S03]  /*e570*/  LEA R89, P6, R8, R37, 0x1 ;  /* 0x0000002508597211 */ /* 0x000fc600078c08ff */
[----:B------:R-:W-:Y:S01]  /*e580*/  STL [R1+0x68], R98 ;  /* 0x0000686201007387 */ /* 0x000fe20000100800 */
[----:B-1----:R-:W-:-:S03]  /*e590*/  LEA.HI.X.SX32 R0, R5, R36, 0x1, P4 ;  /* 0x0000002405007211 */ /* 0x002fc600020f0eff */
[----:B------:R-:W-:Y:S01]  /*e5a0*/  STL [R1+0x700], R116 ;  /* 0x0007007401007387 */ /* 0x000fe20000100800 */
[----:B------:R-:W-:Y:S01]  /*e5b0*/  LEA R115, P4, R9, R37, 0x1 ;  /* 0x0000002509737211 */ /* 0x000fe200078808ff */
[----:B------:R-:W-:Y:S02]  /*e5c0*/  IMAD R11, R11, UR11, RZ ;  /* 0x0000000b0b0b7c24 */ /* 0x000fe4000f8e02ff */
[----:B------:R-:W-:Y:S01]  /*e5d0*/  STL [R1+0x70c], R5 ;  /* 0x00070c0501007387 */ /* 0x000fe20000100800 */
[----:B------:R-:W-:-:S03]  /*e5e0*/  IMAD R10, R10, UR11, RZ ;  /* 0x0000000b0a0a7c24 */ /* 0x000fc6000f8e02ff */
[----:B------:R0:W-:Y:S01]  /*e5f0*/  STL [R1+0x44], R0 ;  /* 0x0000440001007387 */ /* 0x0001e20000100800 */
[----:B------:R-:W-:-:S03]  /*e600*/  LEA.HI.X.SX32 R3, R7, R36, 0x1, P1 ;  /* 0x0000002407037211 */ /* 0x000fc600008f0eff */
[----:B------:R-:W-:Y:S04]  /*e610*/  STL [R1+0x42c], R2 ;  /* 0x00042c0201007387 */ /* 0x000fe80000100800 */
[----:B------:R-:W-:Y:S01]  /*e620*/  STL [R1+0x70], R89 ;  /* 0x0000705901007387 */ /* 0x000fe20000100800 */
[----:B0-----:R-:W-:-:S03]  /*e630*/  LEA.HI.X.SX32 R0, R6, R36, 0x1, P3 ;  /* 0x0000002406007211 */ /* 0x001fc600018f0eff */
[----:B------:R-:W-:Y:S01]  /*e640*/  STL [R1+0x714], R89 ;  /* 0x0007145901007387 */ /* 0x000fe20000100800 */
[----:B------:R-:W-:-:S03]  /*e650*/  LEA R114, P3, R10, R37, 0x1 ;  /* 0x000000250a727211 */ /* 0x000fc600078608ff */
[----:B------:R-:W-:Y:S04]  /*e660*/  STL [R1+0x88], R115 ;  /* 0x0000887301007387 */ /* 0x000fe80000100800 */
[----:B------:R0:W-:Y:S04]  /*e670*/  STL [R1+0x664], R2 ;  /* 0x0006640201007387 */ /* 0x0001e80000100800 */
[----:B------:R1:W-:Y:S01]  /*e680*/  STL [R1+0x4c], R0 ;  /* 0x00004c0001007387 */ /* 0x0003e20000100800 */
[----:B0-----:R-:W-:-:S03]  /*e690*/  LEA R2, P1, R11, R37, 0x1 ;  /* 0x000000250b027211 */ /* 0x001fc600078208ff */
[----:B------:R-:W-:Y:S01]  /*e6a0*/  STL [R1+0x64], R3 ;  /* 0x0000640301007387 */ /* 0x000fe20000100800 */
[----:B-1----:R-:W-:-:S03]  /*e6b0*/  LEA.HI.X.SX32 R0, R8, R36, 0x1, P6 ;  /* 0x0000002408007211 */ /* 0x002fc600030f0eff */
[----:B------:R-:W-:Y:S01]  /*e6c0*/  STL [R1+0x724], R8 ;  /* 0x0007240801007387 */ /* 0x000fe20000100800 */
[----:B------:R-:W-:-:S03]  /*e6d0*/  IMAD R13, R13, UR11, RZ ;  /* 0x0000000b0d0d7c24 */ /* 0x000fc6000f8e02ff */
[----:B------:R-:W-:Y:S01]  /*e6e0*/  STL [R1+0xa8], R2 ;  /* 0x0000a80201007387 */ /* 0x000fe20000100800 */
[----:B------:R-:W-:-:S03]  /*e6f0*/  IMAD R12, R12, UR11, RZ ;  /* 0x0000000b0c0c7c24 */ /* 0x000fc6000f8e02ff */
[----:B------:R-:W-:Y:S04]  /*e700*/  STL [R1+0x90], R114 ;  /* 0x0000907201007387 */ /* 0x000fe80000100800 */
[----:B------:R0:W-:Y:S01]  /*e710*/  STL [R1+0x6c], R0 ;  /* 0x00006c0001007387 */ /* 0x0001e20000100800 */
[----:B------:R-:W-:-:S03]  /*e720*/  LEA R87, P6, R12, R37, 0x1 ;  /* 0x000000250c577211 */ /* 0x000fc600078c08ff */
[----:B------:R-:W-:Y:S01]  /*e730*/  STL [R1+0x71c], R114 ;  /* 0x00071c7201007387 */ /* 0x000fe20000100800 */
[----:B0-----:R-:W-:-:S03]  /*e740*/  LEA.HI.X.SX32 R0, R9, R36, 0x1, P4 ;  /* 0x0000002409007211 */ /* 0x001fc600020f0eff */
[----:B------:R-:W-:Y:S01]  /*e750*/  STL [R1+0x72c], R9 ;  /* 0x00072c0901007387 */ /* 0x000fe20000100800 */
[----:B------:R-:W-:-:S03]  /*e760*/  LEA R2, P4, R13, R37, 0x1 ;  /* 0x000000250d027211 */ /* 0x000fc600078808ff */
[----:B------:R0:W-:Y:S04]  /*e770*/  STL [R1+0x84], R0 ;  /* 0x0000840001007387 */ /* 0x0001e80000100800 */
[----:B------:R-:W-:Y:S01]  /*e780*/  STL [R1+0x734], R10 ;  /* 0x0007340a01007387 */ /* 0x000fe20000100800 */
[----:B0-----:R-:W-:-:S03]  /*e790*/  LEA.HI.X.SX32 R0, R10, R36, 0x1, P3 ;  /* 0x000000240a007211 */ /* 0x001fc600018f0eff */
[----:B------:R-:W-:Y:S01]  /*e7a0*/  STL [R1+0xc8], R2 ;  /* 0x0000c80201007387 */ /* 0x000fe20000100800 */
[----:B------:R-:W-:-:S03]  /*e7b0*/  IMAD R14, R14, UR11, RZ ;  /* 0x0000000b0e0e7c24 */ /* 0x000fc6000f8e02ff */
[----:B------:R-:W-:Y:S04]  /*e7c0*/  STL [R1+0xb0], R87 ;  /* 0x0000b05701007387 */ /* 0x000fe80000100800 */
[----:B------:R0:W-:Y:S01]  /*e7d0*/  STL [R1+0x8c], R0 ;  /* 0x00008c0001007387 */ /* 0x0001e20000100800 */
[----:B------:R-:W-:Y:S01]  /*e7e0*/  IMAD R15, R15, UR11, RZ ;  /* 0x0000000b0f0f7c24 */ /* 0x000fe2000f8e02ff */
[----:B------:R-:W-:Y:S02]  /*e7f0*/  LEA R113, P3, R14, R37, 0x1 ;  /* 0x000000250e717211 */ /* 0x000fe400078608ff */
[----:B------:R-:W-:Y:S01]  /*e800*/  STL [R1+0x73c], R87 ;  /* 0x00073c5701007387 */ /* 0x000fe20000100800 */
[----:B0-----:R-:W-:-:S03]  /*e810*/  LEA.HI.X.SX32 R0, R11, R36, 0x1, P1 ;  /* 0x000000240b007211 */ /* 0x001fc600008f0eff */
[----:B------:R-:W-:Y:S04]  /*e820*/  STL [R1+0x744], R11 ;  /* 0x0007440b01007387 */ /* 0x000fe80000100800 */
[----:B------:R0:W-:Y:S01]  /*e830*/  STL [R1+0xa4], R0 ;  /* 0x0000a40001007387 */ /* 0x0001e20000100800 */
[----:B------:R-:W-:-:S03]  /*e840*/  LEA R97, P1, R15, R37, 0x1 ;  /* 0x000000250f617211 */ /* 0x000fc600078208ff */
[----:B------:R-:W-:Y:S01]  /*e850*/  STL [R1+0x748], R12 ;  /* 0x0007480c01007387 */ /* 0x000fe20000100800 */
[----:B0-----:R-:W-:-:S03]  /*e860*/  LEA.HI.X.SX32 R0, R12, R36, 0x1, P6 ;  /* 0x000000240c007211 */ /* 0x001fc600030f0eff */
[----:B------:R-:W-:Y:S01]  /*e870*/  STL [R1+0xd0], R113 ;  /* 0x0000d07101007387 */ /* 0x000fe20000100800 */
[----:B------:R-:W-:-:S03]  /*e880*/  IMAD R16, R16, UR11, RZ ;  /* 0x0000000b10107c24 */ /* 0x000fc6000f8e02ff */
[----:B------:R0:W-:Y:S01]  /*e890*/  STL [R1+0xac], R0 ;  /* 0x0000ac0001007387 */ /* 0x0001e20000100800 */
[----:B------:R-:W-:-:S03]  /*e8a0*/  IMAD R17, R17, UR11, RZ ;  /* 0x0000000b11117c24 */ /* 0x000fc6000f8e02ff */
[----:B------:R-:W-:Y:S01]  /*e8b0*/  STL [R1+0xe8], R97 ;  /* 0x0000e86101007387 */ /* 0x000fe20000100800 */
[-C--:B------:R-:W-:Y:S02]  /*e8c0*/  LEA R86, P6, R16, R37.reuse, 0x1 ;  /* 0x0000002510567211 */ /* 0x080fe400078c08ff */
[----:B0-----:R-:W-:Y:S01]  /*e8d0*/  LEA.HI.X.SX32 R0, R13, R36, 0x1, P4 ;  /* 0x000000240d007211 */ /* 0x001fe200020f0eff */
[----:B------:R-:W-:Y:S04]  /*e8e0*/  STL [R1+0x74c], R113 ;  /* 0x00074c7101007387 */ /* 0x000fe80000100800 */
[----:B------:R-:W-:Y:S04]  /*e8f0*/  STL [R1+0x754], R13 ;  /* 0x0007540d01007387 */ /* 0x000fe80000100800 */
[----:B------:R0:W-:Y:S01]  /*e900*/  STL [R1+0xc4], R0 ;  /* 0x0000c40001007387 */ /* 0x0001e20000100800 */
[----:B------:R-:W-:Y:S01]  /*e910*/  LEA R112, P4, R17, R37, 0x1 ;  /* 0x0000002511707211 */ /* 0x000fe200078808ff */
[----:B------:R-:W-:-:S02]  /*e920*/  IMAD R19, R19, UR11, RZ ;  /* 0x0000000b13137c24 */ /* 0x000fc4000f8e02ff */
[----:B------:R-:W-:Y:S01]  /*e930*/  STL [R1+0x758], R14 ;  /* 0x0007580e01007387 */ /* 0x000fe20000100800 */
[----:B0-----:R-:W-:-:S03]  /*e940*/  LEA.HI.X.SX32 R0, R14, R36, 0x1, P3 ;  /* 0x000000240e007211 */ /* 0x001fc600018f0eff */
[----:B------:R-:W-:Y:S01]  /*e950*/  STL [R1+0xf0], R86 ;  /* 0x0000f05601007387 */ /* 0x000fe20000100800 */
[----:B------:R-:W-:-:S03]  /*e960*/  IMAD R18, R18, UR11, RZ ;  /* 0x0000000b12127c24 */ /* 0x000fc6000f8e02ff */
[----:B------:R0:W-:Y:S04]  /*e970*/  STL [R1+0xcc], R0 ;  /* 0x0000cc0001007387 */ /* 0x0001e80000100800 */
[----:B------:R-:W-:Y:S01]  /*e980*/  STL [R1+0x108], R112 ;  /* 0x0001087001007387 */ /* 0x000fe20000100800 */
[-C--:B------:R-:W-:Y:S02]  /*e990*/  LEA R111, P3, R18, R37.reuse, 0x1 ;  /* 0x00000025126f7211 */ /* 0x080fe400078608ff */
[----:B0-----:R-:W-:Y:S01]  /*e9a0*/  LEA.HI.X.SX32 R0, R15, R36, 0x1, P1 ;  /* 0x000000240f007211 */ /* 0x001fe200008f0eff */
[----:B------:R-:W-:Y:S01]  /*e9b0*/  STL [R1+0x75c], R86 ;  /* 0x00075c5601007387 */ /* 0x000fe20000100800 */
[----:B------:R-:W-:-:S03]  /*e9c0*/  LEA R2, P1, R19, R37, 0x1 ;  /* 0x0000002513027211 */ /* 0x000fc600078208ff */
[----:B------:R-:W-:Y:S04]  /*e9d0*/  STL [R1+0x764], R15 ;  /* 0x0007640f01007387 */ /* 0x000fe80000100800 */
        /* <DEDUP_REMOVED lines=13> */
[----:B------:R-:W-:Y:S01]  /*eab0*/  LEA R96, P4, R21, R37, 0x1 ;  /* 0x0000002515607211 */ /* 0x000fe200078808ff */
[----:B------:R-:W-:Y:S02]  /*eac0*/  IMAD R23, R23, UR11, RZ ;  /* 0x0000000b17177c24 */ /* 0x000fe4000f8e02ff */
        /* <DEDUP_REMOVED lines=9> */
[----:B------:R-:W-:Y:S01]  /*eb60*/  LEA R2, P1, R23, R37, 0x1 ;  /* 0x0000002517027211 */ /* 0x000fe200078208ff */
[----:B------:R-:W-:-:S02]  /*eb70*/  IMAD R24, R24, UR11, RZ ;  /* 0x0000000b18187c24 */ /* 0x000fc4000f8e02ff */
[----:B------:R-:W-:Y:S04]  /*eb80*/  STL [R1+0x784], R19 ;  /* 0x0007841301007387 */ /* 0x000fe80000100800 */
[----:B------:R0:W-:Y:S01]  /*eb90*/  STL [R1+0x124], R0 ;  /* 0x0001240001007387 */ /* 0x0001e20000100800 */
[----:B------:R-:W-:-:S03]  /*eba0*/  IMAD R25, R25, UR11, RZ ;  /* 0x0000000b19197c24 */ /* 0x000fc6000f8e02ff */
[----:B------:R-:W-:Y:S01]  /*ebb0*/  STL [R1+0x788], R20 ;  /* 0x0007881401007387 */ /* 0x000fe20000100800 */
[----:B------:R-:W-:Y:S01]  /*ebc0*/  IMAD R26, R26, UR11, RZ ;  /* 0x0000000b1a1a7c24 */ /* 0x000fe2000f8e02ff */
[----:B0-----:R-:W-:Y:S02]  /*ebd0*/  LEA.HI.X.SX32 R0, R20, R36, 0x1, P6 ;  /* 0x0000002414007211 */ /* 0x001fe400030f0eff */
[----:B------:R0:W-:Y:S01]  /*ebe0*/  STL [R1+0x168], R2 ;  /* 0x0001680201007387 */ /* 0x0001e20000100800 */
[----:B------:R-:W-:-:S03]  /*ebf0*/  LEA R84, P6, R24, R37, 0x1 ;  /* 0x0000002518547211 */ /* 0x000fc600078c08ff */
[----:B------:R-:W-:Y:S04]  /*ec00*/  STL [R1+0x150], R110 ;  /* 0x0001506e01007387 */ /* 0x000fe80000100800 */
[----:B------:R1:W-:Y:S01]  /*ec10*/  STL [R1+0x12c], R0 ;  /* 0x00012c0001007387 */ /* 0x0003e20000100800 */
[-C--:B0-----:R-:W-:Y:S01]  /*ec20*/  LEA.HI.X.SX32 R2, R21, R36.reuse, 0x1, P4 ;  /* 0x0000002415027211 */ /* 0x081fe200020f0eff */
[----:B------:R-:W-:Y:S01]  /*ec30*/  IMAD R27, R27, UR11, RZ ;  /* 0x0000000b1b1b7c24 */ /* 0x000fe2000f8e02ff */
[----:B------:R-:W-:Y:S01]  /*ec40*/  LEA R109, P4, R25, R37, 0x1 ;  /* 0x00000025196d7211 */ /* 0x000fe200078808ff */
[----:B------:R-:W-:Y:S02]  /*ec50*/  IMAD R28, R28, UR11, RZ ;  /* 0x0000000b1c1c7c24 */ /* 0x000fe4000f8e02ff */
[----:B------:R-:W-:Y:S01]  /*ec60*/  STL [R1+0x144], R2 ;  /* 0x0001440201007387 */ /* 0x000fe20000100800 */
[----:B-1----:R-:W-:-:S03]  /*ec70*/  LEA.HI.X.SX32 R0, R22, R36, 0x1, P3 ;  /* 0x0000002416007211 */ /* 0x002fc600018f0eff */
[----:B------:R-:W-:Y:S01]  /*ec80*/  STL [R1+0x170], R84 ;  /* 0x0001705401007387 */ /* 0x000fe20000100800 */
[-C--:B------:R-:W-:Y:S02]  /*ec90*/  LEA R108, P3, R26, R37.reuse, 0x1 ;  /* 0x000000251a6c7211 */ /* 0x080fe400078608ff */
[-C--:B------:R-:W-:Y:S01]  /*eca0*/  LEA.HI.X.SX32 R20, R23, R36.reuse, 0x1, P1 ;  /* 0x0000002417147211 */ /* 0x080fe200008f0eff */
[----:B------:R0:W-:Y:S01]  /*ecb0*/  STL [R1+0x14c], R0 ;  /* 0x00014c0001007387 */ /* 0x0001e20000100800 */
[----:B------:R-:W-:Y:S01]  /*ecc0*/  LEA R18, P1, R27, R37, 0x1 ;  /* 0x000000251b127211 */ /* 0x000fe200078208ff */
[----:B------:R-:W-:Y:S02]  /*ecd0*/  IMAD R29, R29, UR11, RZ ;  /* 0x0000000b1d1d7c24 */ /* 0x000fe4000f8e02ff */
[----:B------:R-:W-:Y:S01]  /*ece0*/  STL [R1+0x188], R109 ;  /* 0x0001886d01007387 */ /* 0x000fe20000100800 */
[----:B------:R-:W-:Y:S01]  /*ecf0*/  IMAD R30, R30, UR11, RZ ;  /* 0x0000000b1e1e7c24 */ /* 0x000fe2000f8e02ff */
[----:B0-----:R-:W-:-:S02]  /*ed00*/  LEA.HI.X.SX32 R0, R24, R36, 0x1, P6 ;  /* 0x0000002418007211 */ /* 0x001fc400030f0eff */
[----:B------:R-:W-:Y:S01]  /*ed10*/  STL [R1+0x1a4], R108 ;  /* 0x0001a46c01007387 */ /* 0x000fe20000100800 */
[-C--:B------:R-:W-:Y:S02]  /*ed20*/  LEA R83, P6, R28, R37.reuse, 0x1 ;  /* 0x000000251c537211 */ /* 0x080fe400078c08ff */
[----:B------:R-:W-:Y:S01]  /*ed30*/  LEA.HI.X.SX32 R19, R25, R36, 0x1, P4 ;  /* 0x0000002419137211 */ /* 0x000fe200020f0eff */
[----:B------:R-:W-:Y:S04]  /*ed40*/  STL [R1+0x164], R20 ;  /* 0x0001641401007387 */ /* 0x000fe80000100800 */
[----:B------:R0:W-:Y:S01]  /*ed50*/  STL [R1+0x16c], R0 ;  /* 0x00016c0001007387 */ /* 0x0001e20000100800 */
[----:B------:R-:W-:Y:S01]  /*ed60*/  LEA R95, P4, R29, R37, 0x1 ;  /* 0x000000251d5f7211 */ /* 0x000fe200078808ff */
[----:B------:R-:W-:-:S02]  /*ed70*/  IMAD R31, R31, UR11, RZ ;  /* 0x0000000b1f1f7c24 */ /* 0x000fc4000f8e02ff */
[----:B------:R-:W-:Y:S01]  /*ed80*/  STL [R1+0x1bc], R18 ;  /* 0x0001bc1201007387 */ /* 0x000fe20000100800 */
[----:B------:R-:W-:Y:S01]  /*ed90*/  IMAD R32, R32, UR11, RZ ;  /* 0x0000000b20207c24 */ /* 0x000fe2000f8e02ff */
[-C--:B0-----:R-:W-:Y:S02]  /*eda0*/  LEA.HI.X.SX32 R0, R26, R36.reuse, 0x1, P3 ;  /* 0x000000241a007211 */ /* 0x081fe400018f0eff */
        /* <DEDUP_REMOVED lines=18> */
[-C--:B------:R-:W-:Y:S02]  /*eed0*/  LEA.HI.X.SX32 R111, R31, R36.reuse, 0x1, P1 ;  /* 0x000000241f6f7211 */ /* 0x080fe400008f0eff */
[----:B0-----:R-:W-:Y:S01]  /*eee0*/  LEA.HI.X.SX32 R0, R30, R36, 0x1, P3 ;  /* 0x000000241e007211 */ /* 0x001fe200018f0eff */
[----:B------:R-:W-:Y:S01]  /*eef0*/  STL [R1+0x204], R82 ;  /* 0x0002045201007387 */ /* 0x000fe20000100800 */
[----:B------:R-:W-:-:S03]  /*ef00*/  LEA R105, P3, R34, R37, 0x1 ;  /* 0x0000002522697211 */ /* 0x000fc600078608ff */
[----:B------:R-:W-:Y:S04]  /*ef10*/  STL [R1+0x1d8], R17 ;  /* 0x0001d81101007387 */ /* 0x000fe80000100800 */
[----:B------:R0:W-:Y:S01]  /*ef20*/  STL [R1+0x1e0], R0 ;  /* 0x0001e00001007387 */ /* 0x0001e20000100800 */
[----:B------:R-:W-:Y:S01]  /*ef30*/  LEA R14, P1, R35, R37, 0x1 ;  /* 0x00000025230e7211 */ /* 0x000fe200078208ff */
[----:B------:R-:W-:Y:S02]  /*ef40*/  IMAD R41, R39, UR11, RZ ;  /* 0x0000000b27297c24 */ /* 0x000fe4000f8e02ff */
[----:B------:R-:W-:Y:S01]  /*ef50*/  STL [R1+0x21c], R106 ;  /* 0x00021c6a01007387 */ /* 0x000fe20000100800 */
[----:B--2---:R-:W-:Y:S01]  /*ef60*/  IMAD R42, R42, UR11, RZ ;  /* 0x0000000b2a2a7c24 */ /* 0x004fe2000f8e02ff */
[----:B0-----:R-:W-:-:S02]  /*ef70*/  LEA.HI.X.SX32 R0, R32, R36, 0x1, P6 ;  /* 0x0000002420007211 */ /* 0x001fc400030f0eff */
[----:B------:R-:W-:Y:S01]  /*ef80*/  STL [R1+0x224], R105 ;  /* 0x0002246901007387 */ /* 0x000fe20000100800 */
[-C--:B------:R-:W-:Y:S02]  /*ef90*/  LEA R81, P6, R40, R37.reuse, 0x1 ;  /* 0x0000002528517211 */ /* 0x080fe400078c08ff */
[----:B------:R-:W-:Y:S01]  /*efa0*/  LEA.HI.X.SX32 R15, R33, R36, 0x1, P4 ;  /* 0x00000024210f7211 */ /* 0x000fe200020f0eff */
[----:B------:R-:W-:Y:S04]  /*efb0*/  STL [R1+0x1f8], R111 ;  /* 0x0001f86f01007387 */ /* 0x000fe80000100800 */
[----:B------:R0:W-:Y:S01]  /*efc0*/  STL [R1+0x200], R0 ;  /* 0x0002000001007387 */ /* 0x0001e20000100800 */
[----:B------:R-:W-:Y:S01]  /*efd0*/  LEA R94, P4, R41, R37, 0x1 ;  /* 0x00000025295e7211 */ /* 0x000fe200078808ff */
[----:B---3--:R-:W-:-:S02]  /*efe0*/  IMAD R43, R43, UR11, RZ ;  /* 0x0000000b2b2b7c24 */ /* 0x008fc4000f8e02ff */
[----:B------:R-:W-:Y:S01]  /*eff0*/  STL [R1+0x23c], R14 ;  /* 0x00023c0e01007387 */ /* 0x000fe20000100800 */
[-C--:B------:R-:W-:Y:S02]  /*f000*/  LEA.HI.X.SX32 R86, R35, R36.reuse, 0x1, P1 ;  /* 0x0000002423567211 */ /* 0x080fe400008f0eff */
[----:B0-----:R-:W-:Y:S01]  /*f010*/  LEA.HI.X.SX32 R0, R34, R36, 0x1, P3 ;  /* 0x0000002422007211 */ /* 0x001fe200018f0eff */
[----:B------:R-:W-:Y:S01]  /*f020*/  STL [R1+0x244], R81 ;  /* 0x0002445101007387 */ /* 0x000fe20000100800 */
[----:B------:R-:W-:-:S03]  /*f030*/  LEA R104, P3, R42, R37, 0x1 ;  /* 0x000000252a687211 */ /* 0x000fc600078608ff */
[----:B------:R-:W-:Y:S04]  /*f040*/  STL [R1+0x218], R15 ;  /* 0x0002180f01007387 */ /* 0x000fe80000100800 */
[----:B------:R0:W-:Y:S01]  /*f050*/  STL [R1+0x220], R0 ;  /* 0x0002200001007387 */ /* 0x0001e20000100800 */
[----:B----4-:R-:W-:Y:S01]  /*f060*/  IMAD R44, R44, UR11, RZ ;  /* 0x0000000b2c2c7c24 */ /* 0x010fe2000f8e02ff */
[----:B------:R-:W-:Y:S02]  /*f070*/  LEA R12, P1, R43, R37, 0x1 ;  /* 0x000000252b0c7211 */ /* 0x000fe400078208ff */
[----:B------:R-:W-:Y:S01]  /*f080*/  STL [R1+0x25c], R94 ;  /* 0x00025c5e01007387 */ /* 0x000fe20000100800 */
[-C--:B------:R-:W-:Y:S02]  /*f090*/  LEA.HI.X.SX32 R13, R41, R36.reuse, 0x1, P4 ;  /* 0x00000024290d7211 */ /* 0x080fe400020f0eff */
[----:B0-----:R-:W-:Y:S01]  /*f0a0*/  LEA.HI.X.SX32 R0, R40, R36, 0x1, P6 ;  /* 0x0000002428007211 */ /* 0x001fe200030f0eff */
[----:B------:R-:W-:Y:S01]  /*f0b0*/  STL [R1+0x264], R104 ;  /* 0x0002646801007387 */ /* 0x000fe20000100800 */
[----:B------:R-:W-:-:S03]  /*f0c0*/  IMAD R45, R45, UR11, RZ ;  /* 0x0000000b2d2d7c24 */ /* 0x000fc6000f8e02ff */
[----:B------:R-:W-:Y:S01]  /*f0d0*/  STL [R1+0x238], R86 ;  /* 0x0002385601007387 */ /* 0x000fe20000100800 */
[----:B------:R-:W-:-:S03]  /*f0e0*/  LEA.HI.X.SX32 R113, R43, R36, 0x1, P1 ;  /* 0x000000242b717211 */ /* 0x000fc600008f0eff */
[----:B------:R0:W-:Y:S01]  /*f0f0*/  STL [R1+0x240], R0 ;  /* 0x0002400001007387 */ /* 0x0001e20000100800 */
[----:B------:R-:W-:Y:S01]  /*f100*/  LEA R80, P1, R44, R37, 0x1 ;  /* 0x000000252c507211 */ /* 0x000fe200078208ff */
[----:B------:R-:W-:Y:S02]  /*f110*/  IMAD R46, R46, UR11, RZ ;  /* 0x0000000b2e2e7c24 */ /* 0x000fe4000f8e02ff */
[----:B------:R-:W-:Y:S01]  /*f120*/  STL [R1+0x27c], R12 ;  /* 0x00027c0c01007387 */ /* 0x000fe20000100800 */
[----:B0-----:R-:W-:-:S03]  /*f130*/  LEA.HI.X.SX32 R0, R42, R36, 0x1, P3 ;  /* 0x000000242a007211 */ /* 0x001fc600018f0eff */
[----:B------:R-:W-:Y:S01]  /*f140*/  STL [R1+0x674], R41 ;  /* 0x0006742901007387 */ /* 0x000fe20000100800 */
[----:B------:R-:W-:-:S03]  /*f150*/  LEA R103, P3, R45, R37, 0x1 ;  /* 0x000000252d677211 */ /* 0x000fc600078608ff */
[----:B------:R-:W-:Y:S01]  /*f160*/  STL [R1+0x258], R13 ;  /* 0x0002580d01007387 */ /* 0x000fe20000100800 */
[----:B------:R-:W-:-:S03]  /*f170*/  IMAD R47, R47, UR11, RZ ;  /* 0x0000000b2f2f7c24 */ /* 0x000fc6000f8e02ff */
[----:B------:R0:W-:Y:S01]  /*f180*/  STL [R1+0x260], R0 ;  /* 0x0002600001007387 */ /* 0x0001e20000100800 */
[----:B------:R-:W-:Y:S01]  /*f190*/  LEA R102, P4, R46, R37, 0x1 ;  /* 0x000000252e667211 */ /* 0x000fe200078808ff */
[----:B------:R-:W-:Y:S02]  /*f1a0*/  IMAD R48, R48, UR11, RZ ;  /* 0x0000000b30307c24 */ /* 0x000fe4000f8e02ff */
[----:B------:R-:W-:Y:S01]  /*f1b0*/  STL [R1+0x278], R113 ;  /* 0x0002787101007387 */ /* 0x000fe20000100800 */
[-C--:B------:R-:W-:Y:S02]  /*f1c0*/  LEA.HI.X.SX32 R11, R45, R36.reuse, 0x1, P3 ;  /* 0x000000242d0b7211 */ /* 0x080fe400018f0eff */
[----:B0-----:R-:W-:Y:S01]  /*f1d0*/  LEA.HI.X.SX32 R0, R44, R36, 0x1, P1 ;  /* 0x000000242c007211 */ /* 0x001fe200008f0eff */
[----:B------:R-:W-:Y:S01]  /*f1e0*/  STL [R1+0x284], R80 ;  /* 0x0002845001007387 */ /* 0x000fe20000100800 */
[----:B------:R-:W-:-:S03]  /*f1f0*/  IMAD R49, R49, UR11, RZ ;  /* 0x0000000b31317c24 */ /* 0x000fc6000f8e02ff */
[----:B------:R-:W-:Y:S01]  /*f200*/  STL [R1+0x29c], R103 ;  /* 0x00029c6701007387 */ /* 0x000fe20000100800 */
[----:B------:R-:W-:-:S03]  /*f210*/  LEA R125, P1, R47, R37, 0x1 ;  /* 0x000000252f7d7211 */ /* 0x000fc600078208ff */
[----:B------:R0:W-:Y:S01]  /*f220*/  STL [R1+0x280], R0 ;  /* 0x0002800001007387 */ /* 0x0001e20000100800 */
[----:B------:R-:W-:Y:S01]  /*f230*/  IMAD R50, R50, UR11, RZ ;  /* 0x0000000b32327c24 */ /* 0x000fe2000f8e02ff */
[----:B------:R-:W-:Y:S02]  /*f240*/  LEA R79, P3, R48, R37, 0x1 ;  /* 0x00000025304f7211 */ /* 0x000fe400078608ff */
[----:B------:R-:W-:Y:S01]  /*f250*/  STL [R1+0x684], R44 ;  /* 0x0006842c01007387 */ /* 0x000fe20000100800 */
[----:B------:R-:W-:-:S03]  /*f260*/  IMAD R51, R51, UR11, RZ ;  /* 0x0000000b33337c24 */ /* 0x000fc6000f8e02ff */
[----:B------:R-:W-:Y:S01]  /*f270*/  STL [R1+0x2a4], R102 ;  /* 0x0002a46601007387 */ /* 0x000fe20000100800 */
[----:B0-----:R-:W-:-:S03]  /*f280*/  LEA.HI.X.SX32 R0, R46, R36, 0x1, P4 ;  /* 0x000000242e007211 */ /* 0x001fc600020f0eff */
[----:B------:R-:W-:Y:S01]  /*f290*/  STL [R1+0x68c], R45 ;  /* 0x00068c2d01007387 */ /* 0x000fe20000100800 */
[----:B------:R-:W-:Y:S01]  /*f2a0*/  LEA R93, P4, R49, R37, 0x1 ;  /* 0x00000025315d7211 */ /* 0x000fe200078808ff */
[----:B------:R-:W-:Y:S02]  /*f2b0*/  IMAD R52, R52, UR11, RZ ;  /* 0x0000000b34347c24 */ /* 0x000fe4000f8e02ff */
[----:B------:R-:W-:Y:S01]  /*f2c0*/  STL [R1+0x298], R11 ;  /* 0x0002980b01007387 */ /* 0x000fe20000100800 */
[----:B------:R-:W-:-:S03]  /*f2d0*/  LEA.HI.X.SX32 R87, R47, R36, 0x1, P1 ;  /* 0x000000242f577211 */ /* 0x000fc600008f0eff */
[----:B------:R-:W-:Y:S01]  /*f2e0*/  STL [R1+0x694], R46 ;  /* 0x0006942e01007387 */ /* 0x000fe20000100800 */
[----:B------:R-:W-:-:S03]  /*f2f0*/  LEA R101, P1, R50, R37, 0x1 ;  /* 0x0000002532657211 */ /* 0x000fc600078208ff */
[----:B------:R0:W-:Y:S01]  /*f300*/  STL [R1+0x2a0], R0 ;  /* 0x0002a00001007387 */ /* 0x0001e20000100800 */
[-C--:B------:R-:W-:Y:S01]  /*f310*/  LEA.HI.X.SX32 R10, R49, R36.reuse, 0x1, P4 ;  /* 0x00000024310a7211 */ /* 0x080fe200020f0eff */
[----:B------:R-:W-:Y:S02]  /*f320*/  IMAD R53, R53, UR11, RZ ;  /* 0x0000000b35357c24 */ /* 0x000fe4000f8e02ff */
[----:B------:R-:W-:Y:S01]  /*f330*/  STL [R1+0x2bc], R125 ;  /* 0x0002bc7d01007387 */ /* 0x000fe20000100800 */
[----:B------:R-:W-:Y:S01]  /*f340*/  IMAD R54, R54, UR11, RZ ;  /* 0x0000000b36367c24 */ /* 0x000fe2000f8e02ff */
[-C--:B------:R-:W-:Y:S02]  /*f350*/  LEA R78, P4, R52, R37.reuse, 0x1 ;  /* 0x00000025344e7211 */ /* 0x080fe400078808ff */
[-C--:B0-----:R-:W-:Y:S01]  /*f360*/  LEA.HI.X.SX32 R0, R48, R36.reuse, 0x1, P3 ;  /* 0x0000002430007211 */ /* 0x081fe200018f0eff */
[----:B------:R-:W-:Y:S01]  /*f370*/  STL [R1+0x2c4], R79 ;  /* 0x0002c44f01007387 */ /* 0x000fe20000100800 */
[----:B------:R-:W-:Y:S01]  /*f380*/  LEA R124, P3, R51, R37, 0x1 ;  /* 0x00000025337c7211 */ /* 0x000fe200078608ff */
[----:B------:R-:W-:Y:S01]  /*f390*/  IMAD R55, R55, UR11, RZ ;  /* 0x0000000b37377c24 */ /* 0x000fe2000f8e02ff */
[-C--:B------:R-:W-:Y:S01]  /*f3a0*/  LEA.HI.X.SX32 R46, R50, R36.reuse, 0x1, P1 ;  /* 0x00000024322e7211 */ /* 0x080fe200008f0eff */
[----:B------:R-:W-:Y:S01]  /*f3b0*/  STL [R1+0x2b8], R87 ;  /* 0x0002b85701007387 */ /* 0x000fe20000100800 */
[----:B------:R-:W-:-:S03]  /*f3c0*/  LEA.HI.X.SX32 R9, R51, R36, 0x1, P3 ;  /* 0x0000002433097211 */ /* 0x000fc600018f0eff */
[----:B------:R0:W-:Y:S01]  /*f3d0*/  STL [R1+0x2c0], R0 ;  /* 0x0002c00001007387 */ /* 0x0001e20000100800 */
[----:B------:R-:W-:Y:S01]  /*f3e0*/  IMAD R56, R56, UR11, RZ ;  /* 0x0000000b38387c24 */ /* 0x000fe2000f8e02ff */
[----:B------:R-:W-:Y:S02]  /*f3f0*/  LEA.HI.X.SX32 R45, R52, R36, 0x1, P4 ;  /* 0x00000024342d7211 */ /* 0x000fe400020f0eff */
[----:B------:R-:W-:Y:S01]  /*f400*/  STL [R1+0x2dc], R93 ;  /* 0x0002dc5d01007387 */ /* 0x000fe20000100800 */
[----:B------:R-:W-:-:S03]  /*f410*/  LEA R100, P1, R53, R37, 0x1 ;  /* 0x0000002535647211 */ /* 0x000fc600078208ff */
[----:B------:R-:W-:Y:S01]  /*f420*/  STL [R1+0x2d8], R10 ;  /* 0x0002d80a01007387 */ /* 0x000fe20000100800 */
[----:B------:R-:W-:-:S03]  /*f430*/  LEA R77, P3, R54, R37, 0x1 ;  /* 0x00000025364d7211 */ /* 0x000fc600078608ff */
[----:B------:R-:W-:Y:S01]  /*f440*/  STL [R1+0x2e4], R101 ;  /* 0x0002e46501007387 */ /* 0x000fe20000100800 */
[----:B------:R-:W-:Y:S01]  /*f450*/  LEA R123, P4, R55, R37, 0x1 ;  /* 0x00000025377b7211 */ /* 0x000fe200078808ff */
[----:B------:R-:W-:Y:S02]  /*f460*/  IMAD R57, R57, UR11, RZ ;  /* 0x0000000b39397c24 */ /* 0x000fe4000f8e02ff */
[----:B------:R-:W-:Y:S01]  /*f470*/  STL [R1+0x2fc], R124 ;  /* 0x0002fc7c01007387 */ /* 0x000fe20000100800 */
[----:B------:R-:W-:-:S03]  /*f480*/  LEA.HI.X.SX32 R8, R53, R36, 0x1, P1 ;  /* 0x0000002435087211 */ /* 0x000fc600008f0eff */
[----:B------:R-:W-:Y:S01]  /*f490*/  STL [R1+0x2e0], R46 ;  /* 0x0002e02e01007387 */ /* 0x000fe20000100800 */
[----:B------:R-:W-:-:S03]  /*f4a0*/  LEA.HI.X.SX32 R44, R54, R36, 0x1, P3 ;  /* 0x00000024362c7211 */ /* 0x000fc600018f0eff */
[----:B------:R-:W-:Y:S01]  /*f4b0*/  STL [R1+0x304], R78 ;  /* 0x0003044e01007387 */ /* 0x000fe20000100800 */
[----:B------:R-:W-:Y:S01]  /*f4c0*/  LEA R76, P1, R56, R37, 0x1 ;  /* 0x00000025384c7211 */ /* 0x000fe200078208ff */
[----:B------:R-:W-:Y:S02]  /*f4d0*/  IMAD R58, R58, UR11, RZ ;  /* 0x0000000b3a3a7c24 */ /* 0x000fe4000f8e02ff */
[----:B------:R-:W-:Y:S01]  /*f4e0*/  STL [R1+0x2f8], R9 ;  /* 0x0002f80901007387 */ /* 0x000fe20000100800 */
[----:B------:R-:W-:-:S03]  /*f4f0*/  LEA.HI.X.SX32 R114, R55, R36, 0x1, P4 ;  /* 0x0000002437727211 */ /* 0x000fc600020f0eff */
[----:B------:R-:W-:Y:S01]  /*f500*/  STL [R1+0x300], R45 ;  /* 0x0003002d01007387 */ /* 0x000fe20000100800 */
[----:B------:R-:W-:-:S03]  /*f510*/  LEA R92, P3, R57, R37, 0x1 ;  /* 0x00000025395c7211 */ /* 0x000fc600078608ff */
[----:B------:R-:W-:Y:S01]  /*f520*/  STL [R1+0x31c], R100 ;  /* 0x00031c6401007387 */ /* 0x000fe20000100800 */
[----:B0-----:R-:W-:-:S03]  /*f530*/  LEA.HI.X.SX32 R0, R56, R36, 0x1, P1 ;  /* 0x0000002438007211 */ /* 0x001fc600008f0eff */
[----:B------:R-:W-:Y:S01]  /*f540*/  STL [R1+0x324], R77 ;  /* 0x0003244d01007387 */ /* 0x000fe20000100800 */
[----:B------:R-:W-:-:S03]  /*f550*/  IMAD R59, R59, UR11, RZ ;  /* 0x0000000b3b3b7c24 */ /* 0x000fc6000f8e02ff */
[----:B------:R-:W-:Y:S01]  /*f560*/  STL [R1+0x33c], R123 ;  /* 0x00033c7b01007387 */ /* 0x000fe20000100800 */
[----:B------:R-:W-:-:S03]  /*f570*/  LEA R75, P4, R58, R37, 0x1 ;  /* 0x000000253a4b7211 */ /* 0x000fc600078808ff */
[----:B------:R-:W-:Y:S01]  /*f580*/  STL [R1+0x318], R8 ;  /* 0x0003180801007387 */ /* 0x000fe20000100800 */
[----:B------:R-:W-:-:S03]  /*f590*/  IMAD R60, R60, UR11, RZ ;  /* 0x0000000b3c3c7c24 */ /* 0x000fc6000f8e02ff */
[----:B------:R-:W-:Y:S01]  /*f5a0*/  STL [R1+0x320], R44 ;  /* 0x0003202c01007387 */ /* 0x000fe20000100800 */
[----:B------:R-:W-:-:S03]  /*f5b0*/  IMAD R61, R61, UR11, RZ ;  /* 0x0000000b3d3d7c24 */ /* 0x000fc6000f8e02ff */
[----:B------:R-:W-:Y:S01]  /*f5c0*/  STL [R1+0x338], R114 ;  /* 0x0003387201007387 */ /* 0x000fe20000100800 */
[----:B------:R-:W-:-:S03]  /*f5d0*/  LEA R122, P1, R59, R37, 0x1 ;  /* 0x000000253b7a7211 */ /* 0x000fc600078208ff */
[----:B------:R-:W-:Y:S01]  /*f5e0*/  STL [R1+0x344], R76 ;  /* 0x0003444c01007387 */ /* 0x000fe20000100800 */
[----:B------:R-:W-:-:S03]  /*f5f0*/  IMAD R62, R62, UR11, RZ ;  /* 0x0000000b3e3e7c24 */ /* 0x000fc6000f8e02ff */
[----:B------:R-:W-:Y:S01]  /*f600*/  STL [R1+0x35c], R92 ;  /* 0x00035c5c01007387 */ /* 0x000fe20000100800 */
[----:B------:R-:W-:-:S03]  /*f610*/  LEA.HI.X.SX32 R89, R57, R36, 0x1, P3 ;  /* 0x0000002439597211 */ /* 0x000fc600018f0eff */
[----:B------:R0:W-:Y:S01]  /*f620*/  STL [R1+0x340], R0 ;  /* 0x0003400001007387 */ /* 0x0001e20000100800 */
[-C--:B------:R-:W-:Y:S01]  /*f630*/  LEA R74, P3, R60, R37.reuse, 0x1 ;  /* 0x000000253c4a7211 */ /* 0x080fe200078608ff */
[----:B------:R-:W-:Y:S01]  /*f640*/  IMAD R63, R63, UR11, RZ ;  /* 0x0000000b3f3f7c24 */ /* 0x000fe2000f8e02ff */
[-C--:B------:R-:W-:Y:S01]  /*f650*/  LEA.HI.X.SX32 R5, R59, R36.reuse, 0x1, P1 ;  /* 0x000000243b057211 */ /* 0x080fe200008f0eff */
[----:B------:R-:W-:Y:S01]  /*f660*/  STL [R1+0x364], R75 ;  /* 0x0003644b01007387 */ /* 0x000fe20000100800 */
[-C--:B0-----:R-:W-:Y:S02]  /*f670*/  LEA.HI.X.SX32 R0, R58, R36.reuse, 0x1, P4 ;  /* 0x000000243a007211 */ /* 0x081fe400020f0eff */
[-C--:B------:R-:W-:Y:S02]  /*f680*/  LEA R34, P4, R61, R37.reuse, 0x1 ;  /* 0x000000253d227211 */ /* 0x080fe400078808ff */
[----:B------:R-:W-:Y:S01]  /*f690*/  LEA.HI.X.SX32 R41, R60, R36, 0x1, P3 ;  /* 0x000000243c297211 */ /* 0x000fe200018f0eff */
[----:B------:R0:W-:Y:S01]  /*f6a0*/  STL [R1+0x360], R0 ;  /* 0x0003600001007387 */ /* 0x0001e20000100800 */
[----:B------:R-:W-:-:S02]  /*f6b0*/  LEA R73, P1, R62, R37, 0x1 ;  /* 0x000000253e497211 */ /* 0x000fc400078208ff */
[----:B------:R-:W-:Y:S01]  /*f6c0*/  LEA.HI.X.SX32 R35, R61, R36, 0x1, P4 ;  /* 0x000000243d237211 */ /* 0x000fe200020f0eff */
[----:B------:R-:W-:Y:S01]  /*f6d0*/  STL [R1+0x358], R89 ;  /* 0x0003585901007387 */ /* 0x000fe20000100800 */
[----:B------:R-:W-:-:S03]  /*f6e0*/  LEA R116, P3, R63, R37, 0x1 ;  /* 0x000000253f747211 */ /* 0x000fc600078608ff */
[----:B------:R-:W-:Y:S01]  /*f6f0*/  STL [R1+0x37c], R122 ;  /* 0x00037c7a01007387 */ /* 0x000fe20000100800 */
[----:B0-----:R-:W-:-:S03]  /*f700*/  LEA.HI.X.SX32 R0, R62, R36, 0x1, P1 ;  /* 0x000000243e007211 */ /* 0x001fc600008f0eff */
[----:B------:R-:W-:Y:S04]  /*f710*/  STL [R1+0x384], R74 ;  /* 0x0003844a01007387 */ /* 0x000fe80000100800 */
[----:B------:R-:W-:Y:S04]  /*f720*/  STL [R1+0x378], R5 ;  /* 0x0003780501007387 */ /* 0x000fe80000100800 */
[----:B------:R-:W-:Y:S04]  /*f730*/  STL [R1+0x39c], R34 ;  /* 0x00039c2201007387 */ /* 0x000fe80000100800 */
[----:B------:R-:W-:Y:S04]  /*f740*/  STL [R1+0x380], R41 ;  /* 0x0003802901007387 */ /* 0x000fe80000100800 */
[----:B------:R-:W-:Y:S04]  /*f750*/  STL [R1+0x398], R35 ;  /* 0x0003982301007387 */ /* 0x000fe80000100800 */
[----:B------:R-:W-:Y:S04]  /*f760*/  STL [R1+0x3a4], R73 ;  /* 0x0003a44901007387 */ /* 0x000fe80000100800 */
[----:B------:R-:W-:Y:S04]  /*f770*/  STL [R1+0x3bc], R116 ;  /* 0x0003bc7401007387 */ /* 0x000fe80000100800 */
[----:B------:R0:W-:Y:S04]  /*f780*/  STL [R1+0x3a0], R0 ;  /* 0x0003a00001007387 */ /* 0x0001e80000100800 */
[----:B------:R-:W2:Y:S04]  /*f790*/  LDL R7, [R1+0x44] ;  /* 0x0000440001077983 */ /* 0x000ea80000100800 */
[----:B------:R-:W2:Y:S01]  /*f7a0*/  LDL R6, [R1+0x48] ;  /* 0x0000480001067983 */ /* 0x000ea20000100800 */
[----:B------:R-:W1:Y:S01]  /*f7b0*/  S2R R88, SR_TID.X ;  /* 0x0000000000587919 */ /* 0x000e620000002100 */
[----:B------:R-:W-:-:S02]  /*f7c0*/  IMAD R64, R64, UR11, RZ ;  /* 0x0000000b40407c24 */ /* 0x000fc4000f8e02ff */
[----:B------:R-:W-:Y:S02]  /*f7d0*/  IMAD R65, R65, UR11, RZ ;  /* 0x0000000b41417c24 */ /* 0x000fe4000f8e02ff */
[----:B------:R-:W-:Y:S01]  /*f7e0*/  IMAD R66, R66, UR11, RZ ;  /* 0x0000000b42427c24 */ /* 0x000fe2000f8e02ff */
[-C--:B------:R-:W-:Y:S01]  /*f7f0*/  LEA R72, P4, R64, R37.reuse, 0x1 ;  /* 0x0000002540487211 */ /* 0x080fe200078808ff */
[----:B------:R-:W-:Y:S01]  /*f800*/  IMAD R67, R67, UR11, RZ ;  /* 0x0000000b43437c24 */ /* 0x000fe2000f8e02ff */
[-C--:B------:R-:W-:Y:S01]  /*f810*/  LEA.HI.X.SX32 R99, R63, R36.reuse, 0x1, P3 ;  /* 0x000000243f637211 */ /* 0x080fe200018f0eff */
[----:B------:R-:W-:Y:S01]  /*f820*/  IMAD R68, R68, UR11, RZ ;  /* 0x0000000b44447c24 */ /* 0x000fe2000f8e02ff */
[----:B0-----:R-:W-:Y:S01]  /*f830*/  LEA.HI.X.SX32 R0, R64, R36, 0x1, P4 ;  /* 0x0000002440007211 */ /* 0x001fe200020f0eff */
[----:B------:R-:W-:Y:S01]  /*f840*/  IMAD R69, R69, UR11, RZ ;  /* 0x0000000b45457c24 */ /* 0x000fe2000f8e02ff */
[-C--:B------:R-:W-:Y:S01]  /*f850*/  LEA R91, P1, R65, R37.reuse, 0x1 ;  /* 0x00000025415b7211 */ /* 0x080fe200078208ff */
[----:B------:R-:W-:Y:S01]  /*f860*/  IMAD R70, R70, UR11, RZ ;  /* 0x0000000b46467c24 */ /* 0x000fe2000f8e02ff */
[-C--:B------:R-:W-:Y:S01]  /*f870*/  LEA R119, P3, R66, R37.reuse, 0x1 ;  /* 0x0000002542777211 */ /* 0x080fe200078608ff */
[----:B------:R-:W-:Y:S01]  /*f880*/  IMAD R71, R71, UR11, RZ ;  /* 0x0000000b47477c24 */ /* 0x000fe2000f8e02ff */
[----:B------:R-:W-:-:S02]  /*f890*/  LEA R120, P4, R67, R37, 0x1 ;  /* 0x0000002543787211 */ /* 0x000fc400078808ff */
[-C--:B------:R-:W-:Y:S02]  /*f8a0*/  LEA.HI.X.SX32 R121, R65, R36.reuse, 0x1, P1 ;  /* 0x0000002441797211 */ /* 0x080fe400008f0eff */
[-C--:B------:R-:W-:Y:S02]  /*f8b0*/  LEA.HI.X.SX32 R2, R66, R36.reuse, 0x1, P3 ;  /* 0x0000002442027211 */ /* 0x080fe400018f0eff */
[----:B------:R-:W-:Y:S02]  /*f8c0*/  LEA.HI.X.SX32 R90, R67, R36, 0x1, P4 ;  /* 0x00000024435a7211 */ /* 0x000fe400020f0eff */
[-C--:B------:R-:W-:Y:S02]  /*f8d0*/  LEA R39, P1, R68, R37.reuse, 0x1 ;  /* 0x0000002544277211 */ /* 0x080fe400078208ff */
[-C--:B------:R-:W-:Y:S02]  /*f8e0*/  LEA R42, P3, R69, R37.reuse, 0x1 ;  /* 0x00000025452a7211 */ /* 0x080fe400078608ff */
[----:B------:R-:W-:-:S02]  /*f8f0*/  LEA R3, P4, R70, R37, 0x1 ;  /* 0x0000002546037211 */ /* 0x000fc400078808ff */
[----:B------:R-:W-:Y:S01]  /*f900*/  LEA R117, P6, R71, R37, 0x1 ;  /* 0x0000002547757211 */ /* 0x000fe200078c08ff */
[----:B------:R0:W-:Y:S01]  /*f910*/  STL [R1+0x3c0], R0 ;  /* 0x0003c00001007387 */ /* 0x0001e20000100800 */
[----:B-1----:R-:W-:Y:S02]  /*f920*/  SHF.R.S32.HI R4, RZ, 0x6, R88 ;  /* 0x00000006ff047819 */ /* 0x002fe40000011458 */
[-C--:B------:R-:W-:Y:S02]  /*f930*/  LEA.HI.X.SX32 R43, R69, R36.reuse, 0x1, P3 ;  /* 0x00000024452b7211 */ /* 0x080fe400018f0eff */
[-C--:B------:R-:W-:Y:S02]  /*f940*/  LEA.HI.X.SX32 R38, R70, R36.reuse, 0x1, P4 ;  /* 0x0000002446267211 */ /* 0x080fe400020f0eff */
[-C--:B------:R-:W-:Y:S02]  /*f950*/  LEA.HI.X.SX32 R88, R71, R36.reuse, 0x1, P6 ;  /* 0x0000002447587211 */ /* 0x080fe400030f0eff */
[----:B0-----:R-:W-:-:S02]  /*f960*/  LEA.HI.X.SX32 R0, R68, R36, 0x1, P1 ;  /* 0x0000002444007211 */ /* 0x001fc400008f0eff */
[----:B------:R-:W0:Y:S01]  /*f970*/  S2R R36, SR_TID.X ;  /* 0x0000000000247919 */ /* 0x000e220000002100 */
[----:B------:R-:W-:Y:S04]  /*f980*/  STL [R1+0x3c4], R72 ;  /* 0x0003c44801007387 */ /* 0x000fe80000100800 */
[----:B------:R-:W-:Y:S04]  /*f990*/  STL [R1+0x3b8], R99 ;  /* 0x0003b86301007387 */ /* 0x000fe80000100800 */
[----:B------:R-:W-:Y:S01]  /*f9a0*/  STL [R1+0x3dc], R91 ;  /* 0x0003dc5b01007387 */ /* 0x000fe20000100800 */
[----:B------:R-:W-:-:S03]  /*f9b0*/  SGXT R4, R4, 0x1 ;  /* 0x000000010404781a */ /* 0x000fc60000000200 */
[----:B------:R-:W-:Y:S04]  /*f9c0*/  STL [R1+0x3e4], R119 ;  /* 0x0003e47701007387 */ /* 0x000fe80000100800 */
[----:B------:R-:W-:Y:S04]  /*f9d0*/  STL [R1+0x3d8], R121 ;  /* 0x0003d87901007387 */ /* 0x000fe80000100800 */
[----:B------:R-:W-:Y:S01]  /*f9e0*/  STL [R1+0x3fc], R120 ;  /* 0x0003fc7801007387 */ /* 0x000fe20000100800 */
[----:B0-----:R-:W-:-:S03]  /*f9f0*/  LOP3.LUT R36, R36, 0x3f, RZ, 0xc0, !PT ;  /* 0x0000003f24247812 */ /* 0x001fc600078ec0ff */
[----:B------:R-:W-:Y:S02]  /*fa00*/  STL [R1+0x3e0], R2 ;  /* 0x0003e00201007387 */ /* 0x000fe40000100800 */
[----:B------:R-:W-:Y:S02]  /*fa10*/  IMAD.SHL.U32 R36, R36, 0x2, RZ ;  /* 0x0000000224247824 */ /* 0x000fe400078e00ff */
[----:B------:R-:W-:Y:S04]  /*fa20*/  STL [R1+0x3f8], R90 ;  /* 0x0003f85a01007387 */ /* 0x000fe80000100800 */
[----:B------:R-:W-:Y:S01]  /*fa30*/  STL [R1+0x400], R39 ;  /* 0x0004002701007387 */ /* 0x000fe20000100800 */
[----:B------:R-:W-:-:S03]  /*fa40*/  LOP3.LUT R36, R36, 0x90, R4, 0x78, !PT ;  /* 0x0000009024247812 */ /* 0x000fc600078e7804 */
[----:B------:R-:W-:Y:S01]  /*fa50*/  STL [R1+0x414], R42 ;  /* 0x0004142a01007387 */ /* 0x000fe20000100800 */
[----:B------:R-:W-:-:S03]  /*fa60*/  PRMT R4, RZ, 0x7610, R4 ;  /* 0x00007610ff047816 */ /* 0x000fc60000000004 */
[----:B------:R-:W-:Y:S04]  /*fa70*/  STL [R1+0x1a0], R117 ;  /* 0x0001a07501007387 */ /* 0x000fe80000100800 */
[----:B------:R-:W-:Y:S04]  /*fa80*/  STL [R1+0x418], R3 ;  /* 0x0004180301007387 */ /* 0x000fe80000100800 */
[----:B------:R-:W3:Y:S04]  /*fa90*/  LDL R70, [R1+0xc8] ;  /* 0x0000c80001467983 */ /* 0x000ee80000100800 */
[----:B------:R-:W-:Y:S04]  /*faa0*/  STL [R1+0x198], R43 ;  /* 0x0001982b01007387 */ /* 0x000fe80000100800 */
[----:B------:R-:W-:Y:S04]  /*fab0*/  STL [R1+0x190], R0 ;  /* 0x0001900001007387 */ /* 0x000fe80000100800 */
[----:B------:R-:W4:Y:S04]  /*fac0*/  LDL R71, [R1+0x84] ;  /* 0x0000840001477983 */ /* 0x000f280000100800 */
[----:B------:R-:W-:Y:S04]  /*fad0*/  STL [R1+0x19c], R38 ;  /* 0x00019c2601007387 */ /* 0x000fe80000100800 */
[----:B------:R-:W-:Y:S04]  /*fae0*/  STL [R1+0x194], R88 ;  /* 0x0001945801007387 */ /* 0x000fe80000100800 */
[----:B--2---:R0:W2:Y:S04]  /*faf0*/  @P0 LDG.E.U16 R4, desc[UR20][R6.64] ;  /* 0x0000001406040981 */ /* 0x0040a8000c1e1500 */
[----:B------:R-:W2:Y:S01]  /*fb00*/  LDL R7, [R1+0x64] ;  /* 0x0000640001077983 */ /* 0x000ea20000100800 */
[----:B------:R-:W-:Y:S01]  /*fb10*/  PRMT R32, RZ, 0x7610, R32 ;  /* 0x00007610ff207816 */ /* 0x000fe20000000020 */
[----:B0-----:R-:W-:-:S02]  /*fb20*/  @P0 IMAD.MOV.U32 R6, RZ, RZ, R98 ;  /* 0x000000ffff060224 */ /* 0x001fc400078e0062 */
[----:B------:R0:W-:Y:S04]  /*fb30*/  STS.U16 [R36+UR9], R118 ;  /* 0x0000007624007988 */ /* 0x0001e80008000409 */
[----:B------:R-:W3:Y:S04]  /*fb40*/  LDL.LU R98, [R1+0x79c] ;  /* 0x00079c0001627983 */ /* 0x000ee80000300800 */
[----:B0-----:R-:W3:Y:S04]  /*fb50*/  LDL R118, [R1+0x144] ;  /* 0x0001440001767983 */ /* 0x001ee80000100800 */
[----:B--2---:R0:W2:Y:S04]  /*fb60*/  @P0 LDG.E.U16 R32, desc[UR20][R6.64] ;  /* 0x0000001406200981 */ /* 0x0040a8000c1e1500 */
[----:B------:R-:W2:Y:S01]  /*fb70*/  LDL.LU R7, [R1+0x24] ;  /* 0x0000240001077983 */ /* 0x000ea20000300800 */
[----:B------:R-:W-:Y:S01]  /*fb80*/  PRMT R31, RZ, 0x7610, R31 ;  /* 0x00007610ff1f7816 */ /* 0x000fe2000000001f */
[----:B0-----:R-:W-:-:S02]  /*fb90*/  @P0 IMAD.MOV.U32 R6, RZ, RZ, R115 ;  /* 0x000000ffff060224 */ /* 0x001fc400078e0073 */
[----:B------:R-:W3:Y:S04]  /*fba0*/  LDL.LU R115, [R1+0x798] ;  /* 0x0007980001737983 */ /* 0x000ee80000300800 */
[----:B--2---:R4:W-:Y:S02]  /*fbb0*/  STS.U16 [R36+UR9+0x400], R7 ;  /* 0x0004000724007988 */ /* 0x0049e40008000409 */
[----:B----4-:R-:W-:Y:S02]  /*fbc0*/  @P0 IMAD.MOV.U32 R7, RZ, RZ, R71 ;  /* 0x000000ffff070224 */ /* 0x010fe400078e0047 */
[----:B------:R-:W2:Y:S04]  /*fbd0*/  LDL.LU R71, [R1+0x14] ;  /* 0x0000140001477983 */ /* 0x000ea80000300800 */
[----:B------:R0:W4:Y:S04]  /*fbe0*/  @P0 LDG.E.U16 R31, desc[UR20][R6.64] ;  /* 0x00000014061f0981 */ /* 0x000128000c1e1500 */
[----:B------:R-:W0:Y:S04]  /*fbf0*/  LDL R6, [R1+0xa4] ;  /* 0x0000a40001067983 */ /* 0x000e280000100800 */
[----:B------:R-:W0:Y:S01]  /*fc00*/  LDL R7, [R1+0xa8] ;  /* 0x0000a80001077983 */ /* 0x000e220000100800 */
[----:B------:R-:W-:-:S03]  /*fc10*/  PRMT R30, RZ, 0x7610, R30 ;  /* 0x00007610ff1e7816 */ /* 0x000fc6000000001e */
[----:B---3--:R1:W-:Y:S04]  /*fc20*/  STS.U16 [R36+UR9+0x800], R98 ;  /* 0x0008006224007988 */ /* 0x0083e80008000409 */
[----:B-1----:R-:W3:Y:S01]  /*fc30*/  LDL R98, [R1+0x104] ;  /* 0x0001040001627983 */ /* 0x002ee20000100800 */
[----:B0-----:R-:W-:-:S04]  /*fc40*/  @P0 LOP3.LUT R7, R7, R6, RZ, 0x3c, !PT ;  /* 0x0000000607070212 */ /* 0x001fc800078e3cff */
[----:B------:R-:W-:-:S04]  /*fc50*/  @P0 LOP3.LUT R6, R7, R6, RZ, 0x3c, !PT ;  /* 0x0000000607060212 */ /* 0x000fc800078e3cff */
[----:B------:R-:W-:-:S05]  /*fc60*/  @P0 LOP3.LUT R7, R7, R6, RZ, 0x3c, !PT ;  /* 0x0000000607070212 */ /* 0x000fca00078e3cff */
[----:B------:R0:W2:Y:S04]  /*fc70*/  @P0 LDG.E.U16 R30, desc[UR20][R6.64] ;  /* 0x00000014061e0981 */ /* 0x0000a8000c1e1500 */
[----:B------:R-:W2:Y:S04]  /*fc80*/  LDL.LU R6, [R1+0x20] ;  /* 0x0000200001067983 */ /* 0x000ea80000300800 */
[----:B------:R-:W3:Y:S01]  /*fc90*/  LDL R7, [R1+0xc4] ;  /* 0x0000c40001077983 */ /* 0x000ee20000100800 */
[----:B------:R-:W-:-:S03]  /*fca0*/  PRMT R29, RZ, 0x7610, R29 ;  /* 0x00007610ff1d7816 */ /* 0x000fc6000000001d */
[----:B--2---:R0:W-:Y:S02]  /*fcb0*/  STS.U16 [R36+UR9+0xc00], R6 ;  /* 0x000c000624007988 */ /* 0x0041e40008000409 */
[----:B0-----:R-:W-:Y:S02]  /*fcc0*/  @P0 IMAD.MOV.U32 R6, RZ, RZ, R70 ;  /* 0x000000ffff060224 */ /* 0x001fe400078e0046 */
[----:B------:R-:W2:Y:S04]  /*fcd0*/  LDL.LU R70, [R1+0x10] ;  /* 0x0000100001467983 */ /* 0x000ea80000300800 */
[----:B---3--:R0:W3:Y:S04]  /*fce0*/  @P0 LDG.E.U16 R29, desc[UR20][R6.64] ;  /* 0x00000014061d0981 */ /* 0x0080e8000c1e1500 */
[----:B------:R-:W2:Y:S01]  /*fcf0*/  LDL R7, [R1+0xe4] ;  /* 0x0000e40001077983 */ /* 0x000ea20000100800 */
[----:B------:R-:W-:Y:S01]  /*fd00*/  PRMT R28, RZ, 0x7610, R28 ;  /* 0x00007610ff1c7816 */ /* 0x000fe2000000001c */
[----:B0-----:R-:W-:-:S02]  /*fd10*/  @P0 IMAD.MOV.U32 R6, RZ, RZ, R97 ;  /* 0x000000ffff060224 */ /* 0x001fc400078e0061 */
[----:B------:R0:W-:Y:S04]  /*fd20*/  STS.U16 [R36+UR9+0x1000], R115 ;  /* 0x0010007324007988 */ /* 0x0001e80008000409 */
[----:B0-----:R-:W3:Y:S04]  /*fd30*/  LDL R115, [R1+0x168] ;  /* 0x0001680001737983 */ /* 0x001ee80000100800 */
[----:B------:R-:W3:Y:S04]  /*fd40*/  LDL.LU R97, [R1+0x794] ;  /* 0x0007940001617983 */ /* 0x000ee80000300800 */
[----:B--2---:R0:W2:Y:S04]  /*fd50*/  @P0 LDG.E.U16 R28, desc[UR20][R6.64] ;  /* 0x00000014061c0981 */ /* 0x0040a8000c1e1500 */
[----:B------:R-:W2:Y:S01]  /*fd60*/  LDL.LU R7, [R1+0x1c] ;  /* 0x00001c0001077983 */ /* 0x000ea20000300800 */
[----:B------:R-:W-:Y:S01]  /*fd70*/  PRMT R27, RZ, 0x7610, R27 ;  /* 0x00007610ff1b7816 */ /* 0x000fe2000000001b */
[----:B0-----:R-:W-:-:S02]  /*fd80*/  @P0 IMAD.MOV.U32 R6, RZ, RZ, R112 ;  /* 0x000000ffff060224 */ /* 0x001fc400078e0070 */
[----:B------:R-:W3:Y:S04]  /*fd90*/  LDL.LU R112, [R1+0x790] ;  /* 0x0007900001707983 */ /* 0x000ee80000300800 */
[----:B--2---:R0:W-:Y:S02]  /*fda0*/  STS.U16 [R36+UR9+0x1400], R7 ;  /* 0x0014000724007988 */ /* 0x0041e40008000409 */
[----:B0-----:R-:W-:Y:S02]  /*fdb0*/  @P0 IMAD.MOV.U32 R7, RZ, RZ, R98 ;  /* 0x000000ffff070224 */ /* 0x001fe400078e0062 */
[----:B------:R-:W2:Y:S04]  /*fdc0*/  LDL.LU R98, [R1+0xc] ;  /* 0x00000c0001627983 */ /* 0x000ea80000300800 */
[----:B------:R0:W2:Y:S04]  /*fdd0*/  @P0 LDG.E.U16 R27, desc[UR20][R6.64] ;  /* 0x00000014061b0981 */ /* 0x0000a8000c1e1500 */
[----:B------:R-:W0:Y:S04]  /*fde0*/  LDL R6, [R1+0x124] ;  /* 0x0001240001067983 */ /* 0x000e280000100800 */
[----:B------:R-:W0:Y:S01]  /*fdf0*/  LDL R7, [R1+0x128] ;  /* 0x0001280001077983 */ /* 0x000e220000100800 */
[----:B------:R-:W-:-:S02]  /*fe00*/  PRMT R26, RZ, 0x7610, R26 ;  /* 0x00007610ff1a7816 */ /* 0x000fc4000000001a */
[----:B------:R-:W-:Y:S01]  /*fe10*/  PRMT R25, RZ, 0x7610, R25 ;  /* 0x00007610ff197816 */ /* 0x000fe20000000019 */
[----:B---3--:R1:W-:Y:S01]  /*fe20*/  STS.U16 [R36+UR9+0x1800], R97 ;  /* 0x0018006124007988 */ /* 0x0083e20008000409 */
[----:B------:R-:W-:Y:S02]  /*fe30*/  PRMT R24, RZ, 0x7610, R24 ;  /* 0x00007610ff187816 */ /* 0x000fe40000000018 */
[----:B------:R-:W-:Y:S01]  /*fe40*/  PRMT R23, RZ, 0x7610, R23 ;  /* 0x00007610ff177816 */ /* 0x000fe20000000017 */
[----:B-1----:R-:W3:Y:S04]  /*fe50*/  LDL.LU R97, [R1+0x18] ;  /* 0x0000180001617983 */ /* 0x002ee80000300800 */
[----:B------:R1:W-:Y:S01]  /*fe60*/  STS.U16 [R36+UR9+0x2400], R71 ;  /* 0x0024004724007988 */ /* 0x0003e20008000409 */
[----:B0-----:R-:W-:-:S04]  /*fe70*/  @P0 LOP3.LUT R7, R7, R6, RZ, 0x3c, !PT ;  /* 0x0000000607070212 */ /* 0x001fc800078e3cff */
[----:B------:R-:W-:-:S04]  /*fe80*/  @P0 LOP3.LUT R6, R7, R6, RZ, 0x3c, !PT ;  /* 0x0000000607060212 */ /* 0x000fc800078e3cff */
[----:B------:R-:W-:-:S05]  /*fe90*/  @P0 LOP3.LUT R7, R7, R6, RZ, 0x3c, !PT ;  /* 0x0000000607070212 */ /* 0x000fca00078e3cff */
[----:B------:R0:W2:Y:S02]  /*fea0*/  @P0 LDG.E.U16 R26, desc[UR20][R6.64] ;  /* 0x00000014061a0981 */ /* 0x0000a4000c1e1500 */
[----:B0-----:R-:W-:Y:S02]  /*feb0*/  @P0 IMAD.MOV.U32 R6, RZ, RZ, R96 ;  /* 0x000000ffff060224 */ /* 0x001fe400078e0060 */
[----:B------:R-:W-:Y:S01]  /*fec0*/  @P0 IMAD.MOV.U32 R7, RZ, RZ, R118 ;  /* 0x000000ffff070224 */ /* 0x000fe200078e0076 */
[----:B------:R-:W2:Y:S04]  /*fed0*/  LDL.LU R96, [R1+0x78c] ;  /* 0x00078c0001607983 */ /* 0x000ea80000300800 */
[----:B------:R0:W2:Y:S04]  /*fee0*/  @P0 LDG.E.U16 R25, desc[UR20][R6.64] ;  /* 0x0000001406190981 */ /* 0x0000a8000c1e1500 */
[----:B------:R-:W2:Y:S01]  /*fef0*/  LDL.LU R118, [R1+0x8] ;  /* 0x0000080001767983 */ /* 0x000ea20000300800 */
[----:B0-----:R-:W-:-:S02]  /*ff00*/  @P0 IMAD.MOV.U32 R6, RZ, RZ, R115 ;  /* 0x000000ffff060224 */ /* 0x001fc400078e0073 */
[----:B------:R-:W-:Y:S02]  /*ff10*/  @P0 IMAD.MOV.U32 R7, RZ, RZ, R20 ;  /* 0x000000ffff070224 */ /* 0x000fe400078e0014 */
[----:B------:R-:W2:Y:S04]  /*ff20*/  LDL.LU R20, [R1+0x788] ;  /* 0x0007880001147983 */ /* 0x000ea80000300800 */
[----:B------:R0:W3:Y:S02]  /*ff30*/  @P0 LDG.E.U16 R24, desc[UR20][R6.64] ;  /* 0x0000001406180981 */ /* 0x0000e4000c1e1500 */
[----:B0-----:R-:W-:Y:S02]  /*ff40*/  @P0 IMAD.MOV.U32 R6, RZ, RZ, R109 ;  /* 0x000000ffff060224 */ /* 0x001fe400078e006d */
[----:B------:R-:W-:-:S02]  /*ff50*/  @P0 IMAD.MOV.U32 R7, RZ, RZ, R19 ;  /* 0x000000ffff070224 */ /* 0x000fc400078e0013 */
[----:B------:R-:W3:Y:S04]  /*ff60*/  LDL.LU R19, [R1+0x784] ;  /* 0x0007840001137983 */ /* 0x000ee80000300800 */
[----:B------:R-:W4:Y:S04]  /*ff70*/  LDL.LU R109, [R1+0x780] ;  /* 0x00078000016d7983 */ /* 0x000f280000300800 */
[----:B------:R0:W4:Y:S04]  /*ff80*/  @P0 LDG.E.U16 R23, desc[UR20][R6.64] ;  /* 0x0000001406170981 */ /* 0x000128000c1e1500 */
[----:B-1----:R-:W4:Y:S01]  /*ff90*/  LDL.LU R71, [R1+0x4] ;  /* 0x0000040001477983 */ /* 0x002f220000300800 */
[----:B0-----:R-:W-:-:S02]  /*ffa0*/  @P0 IMAD.MOV.U32 R7, RZ, RZ, R85 ;  /* 0x000000ffff070224 */ /* 0x001fc400078e0055 */
[----:B------:R-:W-:Y:S01]  /*ffb0*/  @P0 IMAD.MOV.U32 R6, RZ, RZ, R18 ;  /* 0x000000ffff060224 */ /* 0x000fe200078e0012 */
[----:B------:R-:W4:Y:S04]  /*ffc0*/  LDL.LU R85, [R1+0x77c] ;  /* 0x00077c0001557983 */ /* 0x000f280000300800 */
[----:B------:R-:W4:Y:S01]  /*ffd0*/  LDL.LU R18, [R1+0x778] ;  /* 0x0007780001127983 */ /* 0x000f220000300800 */
[----:B------:R-:W-:Y:S02]  /*ffe0*/  PRMT R22, RZ, 0x7610, R22 ;  /* 0x00007610ff167816 */ /* 0x000fe40000000016 */
[----:B------:R-:W-:Y:S01]  /*fff0*/  PRMT R21, RZ, 0x7610, R21 ;  /* 0x00007610ff157816 */ /* 0x000fe20000000015 */
[----:B------:R0:W-:Y:S04]  /*10000*/  STS.U16 [R36+UR9+0x2c00], R70 ;  /* 0x002c004624007988 */ /* 0x0001e80008000409 */
[----:B------:R1:W4:Y:S04]  /*10010*/  @P0 LDG.E.U16 R22, desc[UR20][R6.64] ;  /* 0x0000001406160981 */ /* 0x000328000c1e1500 */
[----:B0-----:R-:W4:Y:S01]  /*10020*/  LDL.LU R70, [R1] ;  /* 0x0000000001467983 */ /* 0x001f220000300800 */
[----:B-1----:R-:W-:-:S02]  /*10030*/  @P0 IMAD.MOV.U32 R6, RZ, RZ, R95 ;  /* 0x000000ffff060224 */ /* 0x002fc400078e005f */
[----:B------:R-:W-:Y:S02]  /*10040*/  @P0 IMAD.MOV.U32 R7, RZ, RZ, R17 ;  /* 0x000000ffff070224 */ /* 0x000fe400078e0011 */
[----:B------:R-:W4:Y:S04]  /*10050*/  LDL.LU R17, [R1+0x774] ;  /* 0x0007740001117983 */ /* 0x000f280000300800 */
[----:B------:R0:W4:Y:S04]  /*10060*/  @P0 LDG.E.U16 R21, desc[UR20][R6.64] ;  /* 0x0000001406150981 */ /* 0x000128000c1e1500 */
[----:B------:R-:W4:Y:S01]  /*10070*/  LDL.LU R95, [R1+0x770] ;  /* 0x00077000015f7983 */ /* 0x000f220000300800 */
[----:B0-----:R-:W-:-:S02]  /*10080*/  @P0 IMAD.MOV.U32 R6, RZ, RZ, R16 ;  /* 0x000000ffff060224 */ /* 0x001fc400078e0010 */
[----:B------:R-:W-:Y:S02]  /*10090*/  @P0 IMAD.MOV.U32 R7, RZ, RZ, R111 ;  /* 0x000000ffff070224 */ /* 0x000fe400078e006f */
[----:B------:R-:W4:Y:S04]  /*100a0*/  LDL.LU R111, [R1+0x76c] ;  /* 0x00076c00016f7983 */ /* 0x000f280000300800 */
[----:B------:R-:W4:Y:S01]  /*100b0*/  LDL.LU R16, [R1+0x768] ;  /* 0x0007680001107983 */ /* 0x000f220000300800 */
[----:B--2---:R-:W-:-:S06]  /*100c0*/  PRMT R20, RZ, 0x7610, R20 ;  /* 0x00007610ff147816 */ /* 0x004fcc0000000014 */
[----:B------:R0:W2:Y:S02]  /*100d0*/  @P0 LDG.E.U16 R20, desc[UR20][R6.64] ;  /* 0x0000001406140981 */ /* 0x0000a4000c1e1500 */
[----:B0-----:R-:W-:Y:S01]  /*100e0*/  @P0 IMAD.MOV.U32 R6, RZ, RZ, R106 ;  /* 0x000000ffff060224 */ /* 0x001fe200078e006a */
[----:B---3--:R-:W-:Y:S01]  /*100f0*/  PRMT R19, RZ, 0x7610, R19 ;  /* 0x00007610ff137816 */ /* 0x008fe20000000013 */
[----:B------:R-:W-:Y:S02]  /*10100*/  @P0 IMAD.MOV.U32 R7, RZ, RZ, R15 ;  /* 0x000000ffff070224 */ /* 0x000fe400078e000f */
[----:B------:R-:W3:Y:S04]  /*10110*/  LDL.LU R15, [R1+0x764] ;  /* 0x00076400010f7983 */ /* 0x000ee80000300800 */
[----:B------:R0:W2:Y:S04]  /*10120*/  @P0 LDG.E.U16 R19, desc[UR20][R6.64] ;  /* 0x0000001406130981 */ /* 0x0000a8000c1e1500 */
[----:B------:R-:W2:Y:S01]  /*10130*/  LDL.LU R106, [R1+0x760] ;  /* 0x00076000016a7983 */ /* 0x000ea20000300800 */
[----:B0-----:R-:W-:-:S02]  /*10140*/  @P0 IMAD.MOV.U32 R7, RZ, RZ, R86 ;  /* 0x000000ffff070224 */ /* 0x001fc400078e0056 */
[----:B------:R-:W-:Y:S01]  /*10150*/  @P0 IMAD.MOV.U32 R6, RZ, RZ, R14 ;  /* 0x000000ffff060224 */ /* 0x000fe200078e000e */
[----:B------:R-:W2:Y:S04]  /*10160*/  LDL.LU R86, [R1+0x75c] ;  /* 0x00075c0001567983 */ /* 0x000ea80000300800 */
[----:B------:R-:W2:Y:S01]  /*10170*/  LDL.LU R14, [R1+0x758] ;  /* 0x00075800010e7983 */ /* 0x000ea20000300800 */
[----:B----4-:R-:W-:-:S06]  /*10180*/  PRMT R18, RZ, 0x7610, R18 ;  /* 0x00007610ff127816 */ /* 0x010fcc0000000012 */
[----:B------:R0:W4:Y:S02]  /*10190*/  @P0 LDG.E.U16 R18, desc[UR20][R6.64] ;  /* 0x0000001406120981 */ /* 0x000124000c1e1500 */
[----:B0-----:R-:W-:Y:S02]  /*101a0*/  @P0 IMAD.MOV.U32 R7, RZ, RZ, R13 ;  /* 0x000000ffff070224 */ /* 0x001fe400078e000d */
[----:B------:R-:W4:Y:S01]  /*101b0*/  LDL.LU R13, [R1+0x754] ;  /* 0x00075400010d7983 */ /* 0x000f220000300800 */
[----:B------:R-:W-:Y:S01]  /*101c0*/  @P0 IMAD.MOV.U32 R6, RZ, RZ, R94 ;  /* 0x000000ffff060224 */ /* 0x000fe200078e005e */
[----:B------:R-:W-:Y:S02]  /*101d0*/  PRMT R17, RZ, 0x7610, R17 ;  /* 0x00007610ff117816 */ /* 0x000fe40000000011 */
[----:B------:R-:W4:Y:S04]  /*101e0*/  LDL.LU R94, [R1+0x750] ;  /* 0x00075000015e7983 */ /* 0x000f280000300800 */
[----:B------:R0:W4:Y:S02]  /*101f0*/  @P0 LDG.E.U16 R17, desc[UR20][R6.64] ;  /* 0x0000001406110981 */ /* 0x000124000c1e1500 */
[----:B0-----:R-:W-:-:S02]  /*10200*/  @P0 IMAD.MOV.U32 R7, RZ, RZ, R113 ;  /* 0x000000ffff070224 */ /* 0x001fc400078e0071 */
[----:B------:R-:W-:Y:S01]  /*10210*/  @P0 IMAD.MOV.U32 R6, RZ, RZ, R12 ;  /* 0x000000ffff060224 */ /* 0x000fe200078e000c */
[----:B------:R-:W4:Y:S01]  /*10220*/  LDL.LU R113, [R1+0x74c] ;  /* 0x00074c0001717983 */ /* 0x000f220000300800 */
[----:B------:R-:W-:-:S03]  /*10230*/  PRMT R16, RZ, 0x7610, R16 ;  /* 0x00007610ff107816 */ /* 0x000fc60000000010 */
[----:B------:R-:W4:Y:S04]  /*10240*/  LDL.LU R12, [R1+0x748] ;  /* 0x00074800010c7983 */ /* 0x000f280000300800 */
[----:B------:R0:W4:Y:S02]  /*10250*/  @P0 LDG.E.U16 R16, desc[UR20][R6.64] ;  /* 0x0000001406100981 */ /* 0x000124000c1e1500 */
[----:B0-----:R-:W-:Y:S02]  /*10260*/  @P0 IMAD.MOV.U32 R6, RZ, RZ, R103 ;  /* 0x000000ffff060224 */ /* 0x001fe400078e0067 */
[----:B------:R-:W-:Y:S02]  /*10270*/  @P0 IMAD.MOV.U32 R7, RZ, RZ, R11 ;  /* 0x000000ffff070224 */ /* 0x000fe400078e000b */
[----:B------:R-:W4:Y:S04]  /*10280*/  LDL.LU R11, [R1+0x744] ;  /* 0x00074400010b7983 */ /* 0x000f280000300800 */
[----:B------:R-:W4:Y:S01]  /*10290*/  LDL.LU R103, [R1+0x740] ;  /* 0x0007400001677983 */ /* 0x000f220000300800 */
[----:B---3--:R-:W-:-:S06]  /*102a0*/  PRMT R15, RZ, 0x7610, R15 ;  /* 0x00007610ff0f7816 */ /* 0x008fcc000000000f */
[----:B------:R0:W3:Y:S02]  /*102b0*/  @P0 LDG.E.U16 R15, desc[UR20][R6.64] ;  /* 0x00000014060f0981 */ /* 0x0000e4000c1e1500 */
[----:B0-----:R-:W-:Y:S02]  /*102c0*/  @P0 IMAD.MOV.U32 R6, RZ, RZ, R125 ;  /* 0x000000ffff060224 */ /* 0x001fe400078e007d */
[----:B------:R-:W-:Y:S02]  /*102d0*/  @P0 IMAD.MOV.U32 R7, RZ, RZ, R87 ;  /* 0x000000ffff070224 */ /* 0x000fe400078e0057 */
[----:B------:R-:W3:Y:S01]  /*102e0*/  LDL.LU R87, [R1+0x73c] ;  /* 0x00073c0001577983 */ /* 0x000ee20000300800 */
[----:B--2---:R-:W-:-:S03]  /*102f0*/  PRMT R14, RZ, 0x7610, R14 ;  /* 0x00007610ff0e7816 */ /* 0x004fc6000000000e */
[----:B------:R-:W2:Y:S04]  /*10300*/  LDL.LU R125, [R1+0x738] ;  /* 0x00073800017d7983 */ /* 0x000ea80000300800 */
[----:B------:R0:W2:Y:S02]  /*10310*/  @P0 LDG.E.U16 R14, desc[UR20][R6.64] ;  /* 0x00000014060e0981 */ /* 0x0000a4000c1e1500 */
[----:B0-----:R-:W-:Y:S01]  /*10320*/  @P0 IMAD.MOV.U32 R6, RZ, RZ, R93 ;  /* 0x000000ffff060224 */ /* 0x001fe200078e005d */
[----:B----4-:R-:W-:Y:S01]  /*10330*/  PRMT R13, RZ, 0x7610, R13 ;  /* 0x00007610ff0d7816 */ /* 0x010fe2000000000d */
[----:B------:R-:W-:Y:S02]  /*10340*/  @P0 IMAD.MOV.U32 R7, RZ, RZ, R10 ;  /* 0x000000ffff070224 */ /* 0x000fe400078e000a */
[----:B------:R-:W4:Y:S04]  /*10350*/  LDL.LU R10, [R1+0x734] ;  /* 0x00073400010a7983 */ /* 0x000f280000300800 */
[----:B------:R0:W2:Y:S04]  /*10360*/  @P0 LDG.E.U16 R13, desc[UR20][R6.64] ;  /* 0x00000014060d0981 */ /* 0x0000a8000c1e1500 */
[----:B------:R-:W2:Y:S01]  /*10370*/  LDL.LU R93, [R1+0x730] ;  /* 0x00073000015d7983 */ /* 0x000ea20000300800 */
[----:B0-----:R-:W-:-:S03]  /*10380*/  @P0 IMAD.MOV.U32 R7, RZ, RZ, R9 ;  /* 0x000000ffff070224 */ /* 0x001fc600078e0009 */
[----:B------:R-:W2:Y:S01]  /*10390*/  LDL.LU R9, [R1+0x72c] ;  /* 0x00072c0001097983 */ /* 0x000ea20000300800 */
[----:B------:R-:W-:-:S03]  /*103a0*/  @P0 IMAD.MOV.U32 R6, RZ, RZ, R124 ;  /* 0x000000ffff060224 */ /* 0x000fc600078e007c */
[----:B------:R-:W3:Y:S01]  /*103b0*/  LDL.LU R124, [R1+0x728] ;  /* 0x00072800017c7983 */ /* 0x000ee20000300800 */
[----:B------:R-:W-:-:S06]  /*103c0*/  PRMT R12, RZ, 0x7610, R12 ;  /* 0x00007610ff0c7816 */ /* 0x000fcc000000000c */
[----:B------:R0:W3:Y:S02]  /*103d0*/  @P0 LDG.E.U16 R12, desc[UR20][R6.64] ;  /* 0x00000014060c0981 */ /* 0x0000e4000c1e1500 */
[----:B0-----:R-:W-:Y:S02]  /*103e0*/  @P0 IMAD.MOV.U32 R7, RZ, RZ, R8 ;  /* 0x000000ffff070224 */ /* 0x001fe400078e0008 */
[----:B------:R-:W3:Y:S01]  /*103f0*/  LDL.LU R8, [R1+0x724] ;  /* 0x0007240001087983 */ /* 0x000ee20000300800 */
[----:B------:R-:W-:Y:S01]  /*10400*/  PRMT R11, RZ, 0x7610, R11 ;  /* 0x00007610ff0b7816 */ /* 0x000fe2000000000b */
[----:B------:R-:W-:Y:S02]  /*10410*/  @P0 IMAD.MOV.U32 R6, RZ, RZ, R100 ;  /* 0x000000ffff060224 */ /* 0x000fe400078e0064 */
[----:B------:R-:W3:Y:S04]  /*10420*/  LDL.LU R100, [R1+0x720] ;  /* 0x0007200001647983 */ /* 0x000ee80000300800 */
[----:B------:R0:W3:Y:S02]  /*10430*/  @P0 LDG.E.U16 R11, desc[UR20][R6.64] ;  /* 0x00000014060b0981 */ /* 0x0000e4000c1e1500 */
[----:B0-----:R-:W-:-:S02]  /*10440*/  @P0 IMAD.MOV.U32 R6, RZ, RZ, R123 ;  /* 0x000000ffff060224 */ /* 0x001fc400078e007b */
[----:B------:R-:W-:Y:S02]  /*10450*/  @P0 IMAD.MOV.U32 R7, RZ, RZ, R114 ;  /* 0x000000ffff070224 */ /* 0x000fe400078e0072 */
[----:B------:R-:W3:Y:S04]  /*10460*/  LDL.LU R114, [R1+0x71c] ;  /* 0x00071c0001727983 */ /* 0x000ee80000300800 */
[----:B------:R-:W3:Y:S01]  /*10470*/  LDL.LU R123, [R1+0x718] ;  /* 0x00071800017b7983 */ /* 0x000ee20000300800 */
[----:B----4-:R-:W-:-:S06]  /*10480*/  PRMT R10, RZ, 0x7610, R10 ;  /* 0x00007610ff0a7816 */ /* 0x010fcc000000000a */
[----:B------:R0:W4:Y:S01]  /*10490*/  @P0 LDG.E.U16 R10, desc[UR20][R6.64] ;  /* 0x00000014060a0981 */ /* 0x000122000c1e1500 */
[----:B--2---:R-:W-:Y:S01]  /*104a0*/  PRMT R9, RZ, 0x7610, R9 ;  /* 0x00007610ff097816 */ /* 0x004fe20000000009 */
[----:B0-----:R-:W-:Y:S02]  /*104b0*/  @P0 IMAD.MOV.U32 R6, RZ, RZ, R92 ;  /* 0x000000ffff060224 */ /* 0x001fe400078e005c */
[----:B------:R-:W-:Y:S02]  /*104c0*/  @P0 IMAD.MOV.U32 R7, RZ, RZ, R89 ;  /* 0x000000ffff070224 */ /* 0x000fe400078e0059 */
[----:B------:R-:W2:Y:S04]  /*104d0*/  LDL.LU R89, [R1+0x714] ;  /* 0x0007140001597983 */ /* 0x000ea80000300800 */
[----:B------:R0:W2:Y:S04]  /*104e0*/  @P0 LDG.E.U16 R9, desc[UR20][R6.64] ;  /* 0x0000001406090981 */ /* 0x0000a8000c1e1500 */
[----:B------:R-:W2:Y:S01]  /*104f0*/  LDL.LU R92, [R1+0x710] ;  /* 0x00071000015c7983 */ /* 0x000ea20000300800 */
[----:B0-----:R-:W-:-:S03]  /*10500*/  @P0 IMAD.MOV.U32 R7, RZ, RZ, R5 ;  /* 0x000000ffff070224 */ /* 0x001fc600078e0005 */
[----:B------:R-:W2:Y:S01]  /*10510*/  LDL.LU R5, [R1+0x70c] ;  /* 0x00070c0001057983 */ /* 0x000ea20000300800 */
[----:B------:R-:W-:-:S03]  /*10520*/  @P0 IMAD.MOV.U32 R6, RZ, RZ, R122 ;  /* 0x000000ffff060224 */ /* 0x000fc600078e007a */
[----:B------:R0:W-:Y:S01]  /*10530*/  STS.U16 [R36+UR9+0x1c00], R97 ;  /* 0x001c006124007988 */ /* 0x0001e20008000409 */
[----:B---3--:R-:W-:-:S03]  /*10540*/  PRMT R8, RZ, 0x7610, R8 ;  /* 0x00007610ff087816 */ /* 0x008fc60000000008 */
[----:B------:R-:W3:Y:S04]  /*10550*/  LDL.LU R122, [R1+0x708] ;  /* 0x00070800017a7983 */ /* 0x000ee80000300800 */
[----:B------:R1:W3:Y:S04]  /*10560*/  @P0 LDG.E.U16 R8, desc[UR20][R6.64] ;  /* 0x0000001406080981 */ /* 0x0002e8000c1e1500 */
[----:B0-----:R-:W3:Y:S01]  /*10570*/  LDL R97, [R1+0x4c] ;  /* 0x00004c0001617983 */ /* 0x001ee20000100800 */
[----:B-1----:R-:W-:-:S06]  /*10580*/  PRMT R7, RZ, 0x7610, R7 ;  /* 0x00007610ff077816 */ /* 0x002fcc0000000007 */
[----:B------:R0:W3:Y:S01]  /*10590*/  @P0 LDG.E.U16 R7, desc[UR20][R34.64] ;  /* 0x0000001422070981 */ /* 0x0000e2000c1e1500 */
[----:B------:R-:W-:Y:S01]  /*105a0*/  PRMT R6, RZ, 0x7610, R6 ;  /* 0x00007610ff067816 */ /* 0x000fe20000000006 */
[----:B0-----:R-:W-:Y:S02]  /*105b0*/  @P0 IMAD.MOV.U32 R35, RZ, RZ, R99 ;  /* 0x000000ffff230224 */ /* 0x001fe400078e0063 */
[----:B------:R-:W-:Y:S01]  /*105c0*/  @P0 IMAD.MOV.U32 R34, RZ, RZ, R116 ;  /* 0x000000ffff220224 */ /* 0x000fe200078e0074 */
[----:B------:R-:W3:Y:S04]  /*105d0*/  LDL.LU R99, [R1+0x704] ;  /* 0x0007040001637983 */ /* 0x000ee80000300800 */
[----:B------:R-:W3:Y:S04]  /*105e0*/  LDL.LU R116, [R1+0x700] ;  /* 0x0007000001747983 */ /* 0x000ee80000300800 */
[----:B------:R0:W-:Y:S04]  /*105f0*/  STS.U16 [R36+UR9+0x3400], R98 ;  /* 0x0034006224007988 */ /* 0x0001e80008000409 */
[----:B------:R1:W3:Y:S04]  /*10600*/  @P0 LDG.E.U16 R6, desc[UR20][R34.64] ;  /* 0x0000001422060981 */ /* 0x0002e8000c1e1500 */
[----:B0-----:R-:W3:Y:S01]  /*10610*/  LDL R98, [R1+0x6c] ;  /* 0x00006c0001627983 */ /* 0x001ee20000100800 */
[----:B-1----:R-:W-:-:S02]  /*10620*/  @P0 IMAD.MOV.U32 R34, RZ, RZ, R91 ;  /* 0x000000ffff220224 */ /* 0x002fc400078e005b */
[----:B------:R-:W-:Y:S01]  /*10630*/  @P0 IMAD.MOV.U32 R35, RZ, RZ, R121 ;  /* 0x000000ffff230224 */ /* 0x000fe200078e0079 */
[----:B------:R0:W-:Y:S04]  /*10640*/  STS.U16 [R36+UR9+0x4400], R71 ;  /* 0x0044004724007988 */ /* 0x0001e80008000409 */
[----:B------:R-:W3:Y:S04]  /*10650*/  LDL.LU R121, [R1+0x6fc] ;  /* 0x0006fc0001797983 */ /* 0x000ee80000300800 */
[----:B------:R-:W3:Y:S01]  /*10660*/  LDL.LU R91, [R1+0x6f8] ;  /* 0x0006f800015b7983 */ /* 0x000ee20000300800 */
[----:B------:R-:W-:-:S03]  /*10670*/  PRMT R40, RZ, 0x7610, R40 ;  /* 0x00007610ff287816 */ /* 0x000fc60000000028 */
[----:B0-----:R-:W3:Y:S04]  /*10680*/  LDL R71, [R1+0x8c] ;  /* 0x00008c0001477983 */ /* 0x001ee80000100800 */
[----:B------:R0:W-:Y:S04]  /*10690*/  STS.U16 [R36+UR9+0x4c00], R70 ;  /* 0x004c004624007988 */ /* 0x0001e80008000409 */
[----:B------:R1:W-:Y:S01]  /*106a0*/  STS.U16 [R36+UR9+0x3c00], R118 ;  /* 0x003c007624007988 */ /* 0x0003e20008000409 */
[----:B--2---:R-:W-:-:S06]  /*106b0*/  PRMT R5, RZ, 0x7610, R5 ;  /* 0x00007610ff057816 */ /* 0x004fcc0000000005 */
[----:B------:R2:W4:Y:S02]  /*106c0*/  @P0 LDG.E.U16 R5, desc[UR20][R34.64] ;  /* 0x0000001422050981 */ /* 0x000524000c1e1500 */
[----:B--2---:R-:W-:Y:S02]  /*106d0*/  @P0 IMAD.MOV.U32 R35, RZ, RZ, R90 ;  /* 0x000000ffff230224 */ /* 0x004fe400078e005a */
[----:B------:R-:W-:Y:S01]  /*106e0*/  @P0 IMAD.MOV.U32 R34, RZ, RZ, R120 ;  /* 0x000000ffff220224 */ /* 0x000fe200078e0078 */
[----:B------:R-:W2:Y:S04]  /*106f0*/  LDL.LU R90, [R1+0x6f4] ;  /* 0x0006f400015a7983 */ /* 0x000ea80000300800 */
[----:B------:R-:W2:Y:S04]  /*10700*/  LDL.LU R120, [R1+0x6f0] ;  /* 0x0006f00001787983 */ /* 0x000ea80000300800 */
[----:B------:R-:W2:Y:S04]  /*10710*/  LDL R115, [R1+0xac] ;  /* 0x0000ac0001737983 */ /* 0x000ea80000100800 */
[----:B------:R1:W4:Y:S04]  /*10720*/  @P0 LDG.E.U16 R40, desc[UR20][R34.64] ;  /* 0x0000001422280981 */ /* 0x000328000c1e1500 */
[----:B0-----:R-:W4:Y:S01]  /*10730*/  LDL R70, [R1+0xcc] ;  /* 0x0000cc0001467983 */ /* 0x001f220000100800 */
[----:B-1----:R-:W-:-:S06]  /*10740*/  PRMT R35, RZ, 0x7610, R35 ;  /* 0x00007610ff237816 */ /* 0x002fcc0000000023 */
[----:B------:R0:W4:Y:S02]  /*10750*/  @P0 LDG.E.U16 R35, desc[UR20][R42.64] ;  /* 0x000000142a230981 */ /* 0x000124000c1e1500 */
[----:B0-----:R-:W-:Y:S02]  /*10760*/  @P0 IMAD.MOV.U32 R43, RZ, RZ, R88 ;  /* 0x000000ffff2b0224 */ /* 0x001fe400078e0058 */
[----:B------:R-:W-:Y:S01]  /*10770*/  @P0 IMAD.MOV.U32 R42, RZ, RZ, R117 ;  /* 0x000000ffff2a0224 */ /* 0x000fe200078e0075 */
[----:B------:R-:W4:Y:S04]  /*10780*/  LDL.LU R88, [R1+0x6ec] ;  /* 0x0006ec0001587983 */ /* 0x000f280000300800 */
[----:B------:R-:W4:Y:S04]  /*10790*/  LDL.LU R117, [R1+0x6e8] ;  /* 0x0006e80001757983 */ /* 0x000f280000300800 */
[----:B------:R-:W4:Y:S01]  /*107a0*/  LDL R118, [R1+0xec] ;  /* 0x0000ec0001767983 */ /* 0x000f220000100800 */
[----:B------:R-:W-:-:S03]  /*107b0*/  PRMT R33, RZ, 0x7610, R33 ;  /* 0x00007610ff217816 */ /* 0x000fc60000000021 */
[----:B------:R0:W-:Y:S01]  /*107c0*/  STS.U16 [R36+UR9+0x2000], R112 ;  /* 0x0020007024007988 */ /* 0x0001e20008000409 */
[----:B------:R-:W-:-:S03]  /*107d0*/  PRMT R69, RZ, 0x7610, R69 ;  /* 0x00007610ff457816 */ /* 0x000fc60000000045 */
[----:B------:R3:W4:Y:S04]  /*107e0*/  @P0 LDG.E.U16 R33, desc[UR20][R42.64] ;  /* 0x000000142a210981 */ /* 0x000728000c1e1500 */
[----:B0-----:R-:W4:Y:S01]  /*107f0*/  LDL R112, [R1+0x10c] ;  /* 0x00010c0001707983 */ /* 0x001f220000100800 */
[----:B---3--:R-:W-:Y:S02]  /*10800*/  @P0 IMAD.MOV.U32 R42, RZ, RZ, R116 ;  /* 0x000000ffff2a0224 */ /* 0x008fe400078e0074 */
[----:B------:R-:W-:Y:S01]  /*10810*/  @P0 IMAD.MOV.U32 R43, RZ, RZ, R97 ;  /* 0x000000ffff2b0224 */ /* 0x000fe200078e0061 */
[----:B------:R-:W3:Y:S01]  /*10820*/  LDL.LU R116, [R1+0x6e4] ;  /* 0x0006e40001747983 */ /* 0x000ee20000300800 */
[----:B------:R-:W-:-:S03]  /*10830*/  PRMT R68, RZ, 0x7610, R68 ;  /* 0x00007610ff447816 */ /* 0x000fc60000000044 */
[----:B------:R-:W3:Y:S04]  /*10840*/  LDL R97, [R1+0x12c] ;  /* 0x00012c0001617983 */ /* 0x000ee80000100800 */
[----:B------:R0:W3:Y:S01]  /*10850*/  @P0 LDG.E.U16 R69, desc[UR20][R42.64] ;  /* 0x000000142a450981 */ /* 0x0000e2000c1e1500 */
[----:B------:R-:W-:Y:S01]  /*10860*/  PRMT R67, RZ, 0x7610, R67 ;  /* 0x00007610ff437816 */ /* 0x000fe20000000043 */
[----:B0-----:R-:W-:Y:S02]  /*10870*/  @P0 IMAD.MOV.U32 R42, RZ, RZ, R89 ;  /* 0x000000ffff2a0224 */ /* 0x001fe400078e0059 */
[----:B------:R-:W-:Y:S01]  /*10880*/  @P0 IMAD.MOV.U32 R43, RZ, RZ, R98 ;  /* 0x000000ffff2b0224 */ /* 0x000fe200078e0062 */
[----:B------:R-:W3:Y:S04]  /*10890*/  LDL.LU R89, [R1+0x6e0] ;  /* 0x0006e00001597983 */ /* 0x000ee80000300800 */
[----:B------:R-:W3:Y:S04]  /*108a0*/  LDL R98, [R1+0x14c] ;  /* 0x00014c0001627983 */ /* 0x000ee80000100800 */
[----:B------:R0:W3:Y:S01]  /*108b0*/  @P0 LDG.E.U16 R68, desc[UR20][R42.64] ;  /* 0x000000142a440981 */ /* 0x0000e2000c1e1500 */
[----:B------:R-:W-:Y:S01]  /*108c0*/  PRMT R66, RZ, 0x7610, R66 ;  /* 0x00007610ff427816 */ /* 0x000fe20000000042 */
[----:B0-----:R-:W-:-:S02]  /*108d0*/  @P0 IMAD.MOV.U32 R42, RZ, RZ, R114 ;  /* 0x000000ffff2a0224 */ /* 0x001fc400078e0072 */
[----:B------:R-:W-:Y:S01]  /*108e0*/  @P0 IMAD.MOV.U32 R43, RZ, RZ, R71 ;  /* 0x000000ffff2b0224 */ /* 0x000fe200078e0047 */
[----:B------:R-:W3:Y:S04]  /*108f0*/  LDL.LU R114, [R1+0x6dc] ;  /* 0x0006dc0001727983 */ /* 0x000ee80000300800 */
[----:B------:R-:W3:Y:S04]  /*10900*/  LDL R71, [R1+0x16c] ;  /* 0x00016c0001477983 */ /* 0x000ee80000100800 */
[----:B------:R0:W3:Y:S01]  /*10910*/  @P0 LDG.E.U16 R67, desc[UR20][R42.64] ;  /* 0x000000142a430981 */ /* 0x0000e2000c1e1500 */
[----:B------:R-:W-:Y:S01]  /*10920*/  PRMT R65, RZ, 0x7610, R65 ;  /* 0x00007610ff417816 */ /* 0x000fe20000000041 */
[----:B0-----:R-:W-:-:S02]  /*10930*/  @P0 IMAD.MOV.U32 R42, RZ, RZ, R87 ;  /* 0x000000ffff2a0224 */ /* 0x001fc400078e0057 */
[----:B------:R-:W3:Y:S01]  /*10940*/  LDL.LU R87, [R1+0x6d8] ;  /* 0x0006d80001577983 */ /* 0x000ee20000300800 */
[----:B--2---:R-:W-:-:S03]  /*10950*/  @P0 IMAD.MOV.U32 R43, RZ, RZ, R115 ;  /* 0x000000ffff2b0224 */ /* 0x004fc600078e0073 */
[----:B------:R-:W2:Y:S04]  /*10960*/  LDL R115, [R1+0x18c] ;  /* 0x00018c0001737983 */ /* 0x000ea80000100800 */
[----:B------:R0:W2:Y:S02]  /*10970*/  @P0 LDG.E.U16 R66, desc[UR20][R42.64] ;  /* 0x000000142a420981 */ /* 0x0000a4000c1e1500 */
[----:B0-----:R-:W-:Y:S02]  /*10980*/  @P0 IMAD.MOV.U32 R42, RZ, RZ, R113 ;  /* 0x000000ffff2a0224 */ /* 0x001fe400078e0071 */
[----:B----4-:R-:W-:Y:S01]  /*10990*/  @P0 IMAD.MOV.U32 R43, RZ, RZ, R70 ;  /* 0x000000ffff2b0224 */ /* 0x010fe200078e0046 */
[----:B------:R-:W4:Y:S04]  /*109a0*/  LDL.LU R113, [R1+0x6d4] ;  /* 0x0006d40001717983 */ /* 0x000f280000300800 */
[----:B------:R-:W4:Y:S04]  /*109b0*/  LDL R70, [R1+0x1c0] ;  /* 0x0001c00001467983 */ /* 0x000f280000100800 */
[----:B------:R0:W4:Y:S02]  /*109c0*/  @P0 LDG.E.U16 R65, desc[UR20][R42.64] ;  /* 0x000000142a410981 */ /* 0x000124000c1e1500 */
[----:B0-----:R-:W-:-:S02]  /*109d0*/  @P0 IMAD.MOV.U32 R42, RZ, RZ, R86 ;  /* 0x000000ffff2a0224 */ /* 0x001fc400078e0056 */
[----:B------:R-:W4:Y:S01]  /*109e0*/  LDL.LU R86, [R1+0x6d0] ;  /* 0x0006d00001567983 */ /* 0x000f220000300800 */
[----:B------:R-:W-:-:S03]  /*109f0*/  @P0 IMAD.MOV.U32 R43, RZ, RZ, R118 ;  /* 0x000000ffff2b0224 */ /* 0x000fc600078e0076 */
[----:B------:R-:W4:Y:S01]  /*10a00*/  LDL R118, [R1+0x1e0] ;  /* 0x0001e00001767983 */ /* 0x000f220000100800 */
[----:B------:R-:W-:Y:S02]  /*10a10*/  PRMT R64, RZ, 0x7610, R64 ;  /* 0x00007610ff407816 */ /* 0x000fe40000000040 */
[----:B------:R-:W-:-:S04]  /*10a20*/  PRMT R63, RZ, 0x7610, R63 ;  /* 0x00007610ff3f7816 */ /* 0x000fc8000000003f */
[----:B------:R0:W4:Y:S01]  /*10a30*/  @P0 LDG.E.U16 R64, desc[UR20][R42.64] ;  /* 0x000000142a400981 */ /* 0x000122000c1e1500 */
[----:B------:R-:W-:Y:S01]  /*10a40*/  PRMT R62, RZ, 0x7610, R62 ;  /* 0x00007610ff3e7816 */ /* 0x000fe2000000003e */
[----:B0-----:R-:W-:Y:S02]  /*10a50*/  @P0 IMAD.MOV.U32 R42, RZ, RZ, R111 ;  /* 0x000000ffff2a0224 */ /* 0x001fe400078e006f */
[----:B------:R-:W-:Y:S01]  /*10a60*/  @P0 IMAD.MOV.U32 R43, RZ, RZ, R112 ;  /* 0x000000ffff2b0224 */ /* 0x000fe200078e0070 */
[----:B------:R-:W4:Y:S04]  /*10a70*/  LDL.LU R111, [R1+0x6cc] ;  /* 0x0006cc00016f7983 */ /* 0x000f280000300800 */
[----:B------:R-:W4:Y:S04]  /*10a80*/  LDL R112, [R1+0x200] ;  /* 0x0002000001707983 */ /* 0x000f280000100800 */
[----:B------:R0:W4:Y:S01]  /*10a90*/  @P0 LDG.E.U16 R63, desc[UR20][R42.64] ;  /* 0x000000142a3f0981 */ /* 0x000122000c1e1500 */
[----:B------:R-:W-:Y:S01]  /*10aa0*/  PRMT R61, RZ, 0x7610, R61 ;  /* 0x00007610ff3d7816 */ /* 0x000fe2000000003d */
[----:B0-----:R-:W-:-:S02]  /*10ab0*/  @P0 IMAD.MOV.U32 R42, RZ, RZ, R85 ;  /* 0x000000ffff2a0224 */ /* 0x001fc400078e0055 */
[----:B---3--:R-:W-:Y:S01]  /*10ac0*/  @P0 IMAD.MOV.U32 R43, RZ, RZ, R97 ;  /* 0x000000ffff2b0224 */ /* 0x008fe200078e0061 */
        /* <DEDUP_REMOVED lines=22> */
[----:B------:R-:W2:Y:S01]  /*10c30*/  LDL.LU R83, [R1+0x6b8] ;  /* 0x0006b80001537983 */ /* 0x000ea20000300800 */
[----:B----4-:R-:W-:-:S03]  /*10c40*/  @P0 IMAD.MOV.U32 R43, RZ, RZ, R70 ;  /* 0x000000ffff2b0224 */ /* 0x010fc600078e0046 */
[----:B------:R-:W4:Y:S04]  /*10c50*/  LDL R70, [R1+0x2a0] ;  /* 0x0002a00001467983 */ /* 0x000f280000100800 */
[----:B------:R0:W4:Y:S02]  /*10c60*/  @P0 LDG.E.U16 R58, desc[UR20][R42.64] ;  /* 0x000000142a3a0981 */ /* 0x000124000c1e1500 */
[----:B0-----:R-:W-:Y:S02]  /*10c70*/  @P0 IMAD.MOV.U32 R42, RZ, RZ, R107 ;  /* 0x000000ffff2a0224 */ /* 0x001fe400078e006b */
[----:B------:R-:W4:Y:S01]  /*10c80*/  LDL.LU R107, [R1+0x6b4] ;  /* 0x0006b400016b7983 */ /* 0x000f220000300800 */
[----:B------:R-:W-:-:S03]  /*10c90*/  @P0 IMAD.MOV.U32 R43, RZ, RZ, R118 ;  /* 0x000000ffff2b0224 */ /* 0x000fc600078e0076 */
[----:B------:R-:W4:Y:S01]  /*10ca0*/  LDL R118, [R1+0x2c0] ;  /* 0x0002c00001767983 */ /* 0x000f220000100800 */
[----:B------:R-:W-:Y:S02]  /*10cb0*/  PRMT R57, RZ, 0x7610, R57 ;  /* 0x00007610ff397816 */ /* 0x000fe40000000039 */
[----:B------:R-:W-:-:S04]  /*10cc0*/  PRMT R56, RZ, 0x7610, R56 ;  /* 0x00007610ff387816 */ /* 0x000fc80000000038 */
[----:B------:R0:W4:Y:S01]  /*10cd0*/  @P0 LDG.E.U16 R57, desc[UR20][R42.64] ;  /* 0x000000142a390981 */ /* 0x000122000c1e1500 */
[----:B------:R-:W-:Y:S01]  /*10ce0*/  PRMT R55, RZ, 0x7610, R55 ;  /* 0x00007610ff377816 */ /* 0x000fe20000000037 */
[----:B0-----:R-:W-:Y:S01]  /*10cf0*/  @P0 IMAD.MOV.U32 R42, RZ, RZ, R82 ;  /* 0x000000ffff2a0224 */ /* 0x001fe200078e0052 */
[----:B------:R-:W-:Y:S01]  /*10d00*/  PRMT R54, RZ, 0x7610, R54 ;  /* 0x00007610ff367816 */ /* 0x000fe20000000036 */
[----:B------:R-:W4:Y:S01]  /*10d10*/  LDL.LU R82, [R1+0x6b0] ;  /* 0x0006b00001527983 */ /* 0x000f220000300800 */
[----:B------:R-:W-:-:S05]  /*10d20*/  @P0 IMAD.MOV.U32 R43, RZ, RZ, R112 ;  /* 0x000000ffff2b0224 */ /* 0x000fca00078e0070 */
[----:B------:R0:W4:Y:S02]  /*10d30*/  @P0 LDG.E.U16 R56, desc[UR20][R42.64] ;  /* 0x000000142a380981 */ /* 0x000124000c1e1500 */
[----:B0-----:R-:W-:Y:S01]  /*10d40*/  @P0 IMAD.MOV.U32 R42, RZ, RZ, R105 ;  /* 0x000000ffff2a0224 */ /* 0x001fe200078e0069 */
[----:B------:R-:W-:Y:S01]  /*10d50*/  PRMT R53, RZ, 0x7610, R53 ;  /* 0x00007610ff357816 */ /* 0x000fe20000000035 */
[----:B------:R-:W4:Y:S01]  /*10d60*/  LDL.LU R105, [R1+0x6ac] ;  /* 0x0006ac0001697983 */ /* 0x000f220000300800 */
[----:B---3--:R-:W-:-:S05]  /*10d70*/  @P0 IMAD.MOV.U32 R43, RZ, RZ, R97 ;  /* 0x000000ffff2b0224 */ /* 0x008fca00078e0061 */
[----:B------:R0:W3:Y:S02]  /*10d80*/  @P0 LDG.E.U16 R55, desc[UR20][R42.64] ;  /* 0x000000142a370981 */ /* 0x0000e4000c1e1500 */
[----:B0-----:R-:W-:Y:S01]  /*10d90*/  @P0 IMAD.MOV.U32 R42, RZ, RZ, R81 ;  /* 0x000000ffff2a0224 */ /* 0x001fe200078e0051 */
[----:B------:R-:W-:Y:S01]  /*10da0*/  PRMT R52, RZ, 0x7610, R52 ;  /* 0x00007610ff347816 */ /* 0x000fe20000000034 */
[----:B------:R-:W3:Y:S01]  /*10db0*/  LDL.LU R81, [R1+0x6a8] ;  /* 0x0006a80001517983 */ /* 0x000ee20000300800 */
[----:B------:R-:W-:-:S05]  /*10dc0*/  @P0 IMAD.MOV.U32 R43, RZ, RZ, R98 ;  /* 0x000000ffff2b0224 */ /* 0x000fca00078e0062 */
[----:B------:R0:W3:Y:S02]  /*10dd0*/  @P0 LDG.E.U16 R54, desc[UR20][R42.64] ;  /* 0x000000142a360981 */ /* 0x0000e4000c1e1500 */
[----:B0-----:R-:W-:Y:S01]  /*10de0*/  @P0 IMAD.MOV.U32 R42, RZ, RZ, R104 ;  /* 0x000000ffff2a0224 */ /* 0x001fe200078e0068 */
[----:B------:R-:W-:Y:S01]  /*10df0*/  PRMT R51, RZ, 0x7610, R51 ;  /* 0x00007610ff337816 */ /* 0x000fe20000000033 */
[----:B------:R-:W3:Y:S01]  /*10e00*/  LDL.LU R104, [R1+0x6a4] ;  /* 0x0006a40001687983 */ /* 0x000ee20000300800 */
[----:B------:R-:W-:Y:S01]  /*10e10*/  @P0 IMAD.MOV.U32 R43, RZ, RZ, R71 ;  /* 0x000000ffff2b0224 */ /* 0x000fe200078e0047 */
[----:B------:R-:W-:Y:S02]  /*10e20*/  PRMT R50, RZ, 0x7610, R50 ;  /* 0x00007610ff327816 */ /* 0x000fe40000000032 */
[----:B------:R-:W3:Y:S04]  /*10e30*/  LDL R98, [R1+0x340] ;  /* 0x0003400001627983 */ /* 0x000ee80000100800 */
[----:B------:R0:W3:Y:S04]  /*10e40*/  @P0 LDG.E.U16 R53, desc[UR20][R42.64] ;  /* 0x000000142a350981 */ /* 0x0000e8000c1e1500 */
[----:B------:R-:W3:Y:S01]  /*10e50*/  LDL R71, [R1+0x360] ;  /* 0x0003600001477983 */ /* 0x000ee20000100800 */
[----:B0-----:R-:W-:-:S03]  /*10e60*/  @P0 IMAD.MOV.U32 R42, RZ, RZ, R80 ;  /* 0x000000ffff2a0224 */ /* 0x001fc600078e0050 */
[----:B------:R-:W3:Y:S01]  /*10e70*/  LDL.LU R80, [R1+0x6a0] ;  /* 0x0006a00001507983 */ /* 0x000ee20000300800 */
[----:B------:R-:W-:Y:S01]  /*10e80*/  PRMT R49, RZ, 0x7610, R49 ;  /* 0x00007610ff317816 */ /* 0x000fe20000000031 */
[----:B--2---:R-:W-:-:S05]  /*10e90*/  @P0 IMAD.MOV.U32 R43, RZ, RZ, R115 ;  /* 0x000000ffff2b0224 */ /* 0x004fca00078e0073 */
[----:B------:R0:W2:Y:S02]  /*10ea0*/  @P0 LDG.E.U16 R52, desc[UR20][R42.64] ;  /* 0x000000142a340981 */ /* 0x0000a4000c1e1500 */
[----:B0-----:R-:W-:Y:S02]  /*10eb0*/  @P0 IMAD.MOV.U32 R42, RZ, RZ, R102 ;  /* 0x000000ffff2a0224 */ /* 0x001fe400078e0066 */
[----:B------:R-:W2:Y:S01]  /*10ec0*/  LDL.LU R102, [R1+0x69c] ;  /* 0x00069c0001667983 */ /* 0x000ea20000300800 */
[----:B----4-:R-:W-:-:S03]  /*10ed0*/  @P0 IMAD.MOV.U32 R43, RZ, RZ, R70 ;  /* 0x000000ffff2b0224 */ /* 0x010fc600078e0046 */
[----:B------:R-:W4:Y:S04]  /*10ee0*/  LDL R70, [R1+0x3a0] ;  /* 0x0003a00001467983 */ /* 0x000f280000100800 */
[----:B------:R0:W2:Y:S02]  /*10ef0*/  @P0 LDG.E.U16 R51, desc[UR20][R42.64] ;  /* 0x000000142a330981 */ /* 0x0000a4000c1e1500 */
[----:B0-----:R-:W-:Y:S02]  /*10f00*/  @P0 IMAD.MOV.U32 R42, RZ, RZ, R79 ;  /* 0x000000ffff2a0224 */ /* 0x001fe400078e004f */
[----:B------:R-:W2:Y:S01]  /*10f10*/  LDL.LU R79, [R1+0x698] ;  /* 0x00069800014f7983 */ /* 0x000ea20000300800 */
[----:B------:R-:W-:-:S03]  /*10f20*/  @P0 IMAD.MOV.U32 R43, RZ, RZ, R118 ;  /* 0x000000ffff2b0224 */ /* 0x000fc600078e0076 */
[----:B------:R-:W2:Y:S04]  /*10f30*/  LDL R118, [R1+0x3c0] ;  /* 0x0003c00001767983 */ /* 0x000ea80000100800 */
[----:B------:R0:W2:Y:S02]  /*10f40*/  @P0 LDG.E.U16 R50, desc[UR20][R42.64] ;  /* 0x000000142a320981 */ /* 0x0000a4000c1e1500 */
[----:B0-----:R-:W-:Y:S02]  /*10f50*/  @P0 IMAD.MOV.U32 R42, RZ, RZ, R101 ;  /* 0x000000ffff2a0224 */ /* 0x001fe400078e0065 */
[----:B------:R-:W-:Y:S02]  /*10f60*/  @P0 IMAD.MOV.U32 R43, RZ, RZ, R46 ;  /* 0x000000ffff2b0224 */ /* 0x000fe400078e002e */
[----:B------:R-:W2:Y:S04]  /*10f70*/  LDL.LU R46, [R1+0x694] ;  /* 0x00069400012e7983 */ /* 0x000ea80000300800 */
[----:B------:R0:W4:Y:S04]  /*10f80*/  @P0 LDG.E.U16 R49, desc[UR20][R42.64] ;  /* 0x000000142a310981 */ /* 0x000128000c1e1500 */
[----:B------:R-:W4:Y:S01]  /*10f90*/  LDL.LU R101, [R1+0x690] ;  /* 0x0006900001657983 */ /* 0x000f220000300800 */
[----:B0-----:R-:W-:-:S03]  /*10fa0*/  @P0 IMAD.MOV.U32 R43, RZ, RZ, R45 ;  /* 0x000000ffff2b0224 */ /* 0x001fc600078e002d */
[----:B------:R-:W4:Y:S01]  /*10fb0*/  LDL.LU R45, [R1+0x68c] ;  /* 0x00068c00012d7983 */ /* 0x000f220000300800 */
[----:B------:R-:W-:Y:S01]  /*10fc0*/  PRMT R48, RZ, 0x7610, R48 ;  /* 0x00007610ff307816 */ /* 0x000fe20000000030 */
[----:B------:R-:W-:Y:S01]  /*10fd0*/  @P0 IMAD.MOV.U32 R42, RZ, RZ, R78 ;  /* 0x000000ffff2a0224 */ /* 0x000fe200078e004e */
[----:B------:R-:W-:Y:S01]  /*10fe0*/  PRMT R47, RZ, 0x7610, R47 ;  /* 0x00007610ff2f7816 */ /* 0x000fe2000000002f */
[----:B------:R-:W4:Y:S04]  /*10ff0*/  LDL.LU R78, [R1+0x688] ;  /* 0x00068800014e7983 */ /* 0x000f280000300800 */
[----:B------:R0:W4:Y:S02]  /*11000*/  @P0 LDG.E.U16 R48, desc[UR20][R42.64] ;  /* 0x000000142a300981 */ /* 0x000124000c1e1500 */
[----:B0-----:R-:W-:-:S02]  /*11010*/  @P0 IMAD.MOV.U32 R43, RZ, RZ, R44 ;  /* 0x000000ffff2b0224 */ /* 0x001fc400078e002c */
[----:B------:R-:W-:Y:S01]  /*11020*/  @P0 IMAD.MOV.U32 R42, RZ, RZ, R77 ;  /* 0x000000ffff2a0224 */ /* 0x000fe200078e004d */
[----:B------:R-:W4:Y:S04]  /*11030*/  LDL.LU R44, [R1+0x684] ;  /* 0x00068400012c7983 */ /* 0x000f280000300800 */
[----:B------:R0:W4:Y:S04]  /*11040*/  @P0 LDG.E.U16 R47, desc[UR20][R42.64] ;  /* 0x000000142a2f0981 */ /* 0x000128000c1e1500 */
[----:B------:R-:W4:Y:S01]  /*11050*/  LDL.LU R77, [R1+0x680] ;  /* 0x00068000014d7983 */ /* 0x000f220000300800 */
[----:B0-----:R-:W-:-:S03]  /*11060*/  @P0 IMAD.MOV.U32 R42, RZ, RZ, R76 ;  /* 0x000000ffff2a0224 */ /* 0x001fc600078e004c */
[----:B------:R-:W4:Y:S01]  /*11070*/  LDL.LU R76, [R1+0x67c] ;  /* 0x00067c00014c7983 */ /* 0x000f220000300800 */
[----:B---3--:R-:W-:Y:S01]  /*11080*/  @P0 IMAD.MOV.U32 R43, RZ, RZ, R98 ;  /* 0x000000ffff2b0224 */ /* 0x008fe200078e0062 */
[----:B--2---:R-:W-:-:S06]  /*11090*/  PRMT R46, RZ, 0x7610, R46 ;  /* 0x00007610ff2e7816 */ /* 0x004fcc000000002e */
[----:B------:R0:W2:Y:S01]  /*110a0*/  @P0 LDG.E.U16 R46, desc[UR20][R42.64] ;  /* 0x000000142a2e0981 */ /* 0x0000a2000c1e1500 */
[----:B----4-:R-:W-:Y:S01]  /*110b0*/  PRMT R45, RZ, 0x7610, R45 ;  /* 0x00007610ff2d7816 */ /* 0x010fe2000000002d */
[----:B0-----:R-:W-:Y:S02]  /*110c0*/  @P0 IMAD.MOV.U32 R42, RZ, RZ, R75 ;  /* 0x000000ffff2a0224 */ /* 0x001fe400078e004b */
[----:B------:R-:W-:Y:S01]  /*110d0*/  @P0 IMAD.MOV.U32 R43, RZ, RZ, R71 ;  /* 0x000000ffff2b0224 */ /* 0x000fe200078e0047 */
[----:B------:R-:W3:Y:S04]  /*110e0*/  LDL.LU R75, [R1+0x678] ;  /* 0x00067800014b7983 */ /* 0x000ee80000300800 */
[----:B------:R0:W4:Y:S02]  /*110f0*/  @P0 LDG.E.U16 R45, desc[UR20][R42.64] ;  /* 0x000000142a2d0981 */ /* 0x000124000c1e1500 */
[----:B0-----:R-:W-:-:S02]  /*11100*/  @P0 IMAD.MOV.U32 R43, RZ, RZ, R41 ;  /* 0x000000ffff2b0224 */ /* 0x001fc400078e0029 */
[----:B------:R-:W2:Y:S01]  /*11110*/  LDL.LU R41, [R1+0x674] ;  /* 0x0006740001297983 */ /* 0x000ea20000300800 */
[----:B------:R-:W-:Y:S01]  /*11120*/  PRMT R44, RZ, 0x7610, R44 ;  /* 0x00007610ff2c7816 */ /* 0x000fe2000000002c */
[----:B------:R-:W-:Y:S02]  /*11130*/  @P0 IMAD.MOV.U32 R42, RZ, RZ, R74 ;  /* 0x000000ffff2a0224 */ /* 0x000fe400078e004a */
[----:B------:R-:W-:Y:S01]  /*11140*/  @P0 IMAD.MOV.U32 R71, RZ, RZ, R70 ;  /* 0x000000ffff470224 */ /* 0x000fe200078e0046 */
[----:B------:R-:W3:Y:S01]  /*11150*/  LDL.LU R74, [R1+0x670] ;  /* 0x00067000014a7983 */ /* 0x000ee20000300800 */
[----:B------:R-:W-:-:S03]  /*11160*/  @P0 IMAD.MOV.U32 R70, RZ, RZ, R73 ;  /* 0x000000ffff460224 */ /* 0x000fc600078e0049 */
[----:B------:R0:W3:Y:S04]  /*11170*/  @P0 LDG.E.U16 R44, desc[UR20][R42.64] ;  /* 0x000000142a2c0981 */ /* 0x0000e8000c1e1500 */
[----:B------:R-:W3:Y:S01]  /*11180*/  LDL.LU R73, [R1+0x66c] ;  /* 0x00066c0001497983 */ /* 0x000ee20000300800 */
[----:B0-----:R-:W-:Y:S02]  /*11190*/  PRMT R43, RZ, 0x7610, R43 ;  /* 0x00007610ff2b7816 */ /* 0x001fe4000000002b */
[----:B------:R-:W-:-:S04]  /*111a0*/  PRMT R42, RZ, 0x7610, R42 ;  /* 0x00007610ff2a7816 */ /* 0x000fc8000000002a */
[----:B------:R0:W3:Y:S02]  /*111b0*/  @P0 LDG.E.U16 R43, desc[UR20][R70.64] ;  /* 0x00000014462b0981 */ /* 0x0000e4000c1e1500 */
[----:B0-----:R-:W-:Y:S02]  /*111c0*/  @P0 IMAD.MOV.U32 R70, RZ, RZ, R72 ;  /* 0x000000ffff460224 */ /* 0x001fe400078e0048 */
[----:B------:R-:W-:Y:S01]  /*111d0*/  @P0 IMAD.MOV.U32 R71, RZ, RZ, R118 ;  /* 0x000000ffff470224 */ /* 0x000fe200078e0076 */
[----:B------:R-:W3:Y:S04]  /*111e0*/  LDL.LU R72, [R1+0x668] ;  /* 0x0006680001487983 */ /* 0x000ee80000300800 */
[----:B------:R0:W3:Y:S02]  /*111f0*/  @P0 LDG.E.U16 R42, desc[UR20][R70.64] ;  /* 0x00000014462a0981 */ /* 0x0000e4000c1e1500 */
[----:B0-----:R-:W-:-:S02]  /*11200*/  @P0 IMAD.MOV.U32 R70, RZ, RZ, R119 ;  /* 0x000000ffff460224 */ /* 0x001fc400078e0077 */
[----:B------:R-:W-:Y:S02]  /*11210*/  @P0 IMAD.MOV.U32 R71, RZ, RZ, R2 ;  /* 0x000000ffff470224 */ /* 0x000fe400078e0002 */
[----:B------:R-:W3:Y:S04]  /*11220*/  LDL.LU R2, [R1+0x664] ;  /* 0x0006640001027983 */ /* 0x000ee80000300800 */
[----:B------:R-:W3:Y:S01]  /*11230*/  LDL.LU R119, [R1+0x660] ;  /* 0x0006600001777983 */ /* 0x000ee20000300800 */
[----:B--2---:R-:W-:-:S06]  /*11240*/  PRMT R41, RZ, 0x7610, R41 ;  /* 0x00007610ff297816 */ /* 0x004fcc0000000029 */
[----:B------:R0:W2:Y:S02]  /*11250*/  @P0 LDG.E.U16 R41, desc[UR20][R70.64] ;  /* 0x0000001446290981 */ /* 0x0000a4000c1e1500 */
[----:B0-----:R-:W-:Y:S02]  /*11260*/  @P0 IMAD.MOV.U32 R71, RZ, RZ, R0 ;  /* 0x000000ffff470224 */ /* 0x001fe400078e0000 */
[----:B------:R-:W2:Y:S04]  /*11270*/  LDL.LU R0, [R1+0x65c] ;  /* 0x00065c0001007983 */ /* 0x000ea80000300800 */
[----:B------:R0:W-:Y:S04]  /*11280*/  STS.U16 [R36+UR9+0x7800], R91 ;  /* 0x0078005b24007988 */ /* 0x0001e80008000409 */
[----:B------:R-:W-:Y:S01]  /*11290*/  STS.U16 [R36+UR9+0x2800], R96 ;  /* 0x0028006024007988 */ /* 0x000fe20008000409 */
[----:B0-----:R-:W-:-:S03]  /*112a0*/  LOP3.LUT R91, R36, 0x20, RZ, 0x3c, !PT ;  /* 0x00000020245b7812 */ /* 0x001fc600078e3cff */
[----:B------:R-:W-:Y:S04]  /*112b0*/  STS.U16 [R36+UR9+0x3000], R109 ;  /* 0x0030006d24007988 */ /* 0x000fe80008000409 */
        /* <DEDUP_REMOVED lines=22> */
[----:B------:R-:W-:Y:S01]  /*11420*/  STS.U16 [R91+UR9+0x2100], R86 ;  /* 0x002100565b007988 */ /* 0x000fe20008000409 */
[----:B------:R-:W-:-:S03]  /*11430*/  PRMT R37, RZ, 0x7610, R37 ;  /* 0x00007610ff257816 */ /* 0x000fc60000000025 */
[----:B------:R-:W-:Y:S01]  /*11440*/  STS.U16 [R91+UR9+0x2500], R111 ;  /* 0x0025006f5b007988 */ /* 0x000fe20008000409 */
[----:B------:R-:W-:-:S03]  /*11450*/  @P0 IMAD.MOV.U32 R70, RZ, RZ, R39 ;  /* 0x000000ffff460224 */ /* 0x000fc600078e0027 */
[----:B------:R-:W-:Y:S04]  /*11460*/  STS.U16 [R91+UR9+0x2900], R85 ;  /* 0x002900555b007988 */ /* 0x000fe80008000409 */
[----:B------:R-:W-:Y:S04]  /*11470*/  STS.U16 [R91+UR9+0x2d00], R110 ;  /* 0x002d006e5b007988 */ /* 0x000fe80008000409 */
[----:B------:R-:W-:Y:S04]  /*11480*/  STS.U16 [R91+UR9+0x3100], R84 ;  /* 0x003100545b007988 */ /* 0x000fe80008000409 */
[----:B------:R-:W-:Y:S04]  /*11490*/  STS.U16 [R91+UR9+0x3500], R108 ;  /* 0x0035006c5b007988 */ /* 0x000fe80008000409 */
[----:B------:R-:W-:Y:S01]  /*114a0*/  STS.U16 [R91+UR9+0x3900], R83 ;  /* 0x003900535b007988 */ /* 0x000fe20008000409 */
[----:B------:R-:W-:-:S03]  /*114b0*/  PRMT R34, RZ, 0x7610, R34 ;  /* 0x00007610ff227816 */ /* 0x000fc60000000022 */
[----:B------:R-:W-:Y:S04]  /*114c0*/  STS.U16 [R91+UR9+0x3d00], R107 ;  /* 0x003d006b5b007988 */ /* 0x000fe80008000409 */
[----:B------:R-:W-:Y:S04]  /*114d0*/  STS.U16 [R91+UR9+0x4100], R82 ;  /* 0x004100525b007988 */ /* 0x000fe80008000409 */
[----:B------:R-:W-:Y:S04]  /*114e0*/  STS.U16 [R91+UR9+0x4500], R105 ;  /* 0x004500695b007988 */ /* 0x000fe80008000409 */
[----:B------:R-:W-:Y:S04]  /*114f0*/  STS.U16 [R91+UR9+0x4900], R81 ;  /* 0x004900515b007988 */ /* 0x000fe80008000409 */
[----:B------:R0:W4:Y:S04]  /*11500*/  @P0 LDG.E.U16 R37, desc[UR20][R70.64] ;  /* 0x0000001446250981 */ /* 0x000128000c1e1500 */
[----:B------:R-:W-:Y:S04]  /*11510*/  STS.U16 [R91+UR9+0x4d00], R104 ;  /* 0x004d00685b007988 */ /* 0x000fe80008000409 */
[----:B------:R-:W-:Y:S01]  /*11520*/  STS.U16 [R91+UR9+0x5100], R80 ;  /* 0x005100505b007988 */ /* 0x000fe20008000409 */
[----:B0-----:R-:W-:-:S02]  /*11530*/  @P0 IMAD.MOV.U32 R70, RZ, RZ, R3 ;  /* 0x000000ffff460224 */ /* 0x001fc400078e0003 */
[----:B------:R-:W-:Y:S01]  /*11540*/  @P0 IMAD.MOV.U32 R71, RZ, RZ, R38 ;  /* 0x000000ffff470224 */ /* 0x000fe200078e0026 */
[----:B------:R-:W-:Y:S04]  /*11550*/  STS.U16 [R91+UR9+0x5500], R102 ;  /* 0x005500665b007988 */ /* 0x000fe80008000409 */
[----:B------:R-:W-:Y:S04]  /*11560*/  STS.U16 [R91+UR9+0x5900], R79 ;  /* 0x0059004f5b007988 */ /* 0x000fe80008000409 */
[----:B------:R-:W-:Y:S04]  /*11570*/  STS.U16 [R91+UR9+0x5d00], R101 ;  /* 0x005d00655b007988 */ /* 0x000fe80008000409 */
[----:B------:R-:W4:Y:S04]  /*11580*/  LDL.LU R39, [R1+0x658] ;  /* 0x0006580001277983 */ /* 0x000f280000300800 */
[----:B------:R-:W-:Y:S04]  /*11590*/  STS.U16 [R91+UR9+0x6100], R78 ;  /* 0x0061004e5b007988 */ /* 0x000fe80008000409 */
[----:B------:R-:W5:Y:S04]  /*115a0*/  LDL.LU R38, [R1+0x654] ;  /* 0x0006540001267983 */ /* 0x000f680000300800 */
[----:B------:R3:W4:Y:S04]  /*115b0*/  @P0 LDG.E.U16 R34, desc[UR20][R70.64] ;  /* 0x0000001446220981 */ /* 0x000728000c1e1500 */
[----:B------:R-:W-:Y:S04]  /*115c0*/  STS.U16 [R91+UR9+0x6500], R77 ;  /* 0x0065004d5b007988 */ /* 0x000fe80008000409 */
[----:B------:R0:W5:Y:S01]  /*115d0*/  LDL.LU R3, [R1+0x650] ;  /* 0x0006500001037983 */ /* 0x0001620000300800 */
[----:B---3--:R-:W-:-:S03]  /*115e0*/  @P0 IMAD.MOV.U32 R71, RZ, RZ, R2 ;  /* 0x000000ffff470224 */ /* 0x008fc600078e0002 */
[----:B------:R-:W-:Y:S04]  /*115f0*/  STS.U16 [R91+UR9+0x6900], R76 ;  /* 0x0069004c5b007988 */ /* 0x000fe80008000409 */
[----:B------:R0:W5:Y:S04]  /*11600*/  LDL.LU R2, [R1+0x64c] ;  /* 0x00064c0001027983 */ /* 0x0001680000300800 */
[----:B------:R-:W-:Y:S04]  /*11610*/  STS.U16 [R91+UR9+0x6d00], R75 ;  /* 0x006d004b5b007988 */ /* 0x000fe80008000409 */
[----:B------:R-:W-:Y:S04]  /*11620*/  STS.U16 [R91+UR9+0x7100], R74 ;  /* 0x0071004a5b007988 */ /* 0x000fe80008000409 */
[----:B------:R1:W-:Y:S04]  /*11630*/  STS.U16 [R91+UR9+0x7500], R73 ;  /* 0x007500495b007988 */ /* 0x0003e80008000409 */
[----:B------:R-:W-:Y:S01]  /*11640*/  STS.U16 [R91+UR9+0x7900], R72 ;  /* 0x007900485b007988 */ /* 0x000fe20008000409 */
[----:B-1----:R-:W-:-:S03]  /*11650*/  LOP3.LUT R73, R36, 0x40, RZ, 0x3c, !PT ;  /* 0x0000004024497812 */ /* 0x002fc600078e3cff */
[----:B------:R-:W-:Y:S04]  /*11660*/  STS.U16 [R91+UR9+0x7d00], R119 ;  /* 0x007d00775b007988 */ /* 0x000fe80008000409 */
[----:B------:R1:W-:Y:S02]  /*11670*/  STS.U16 [R73+UR9+0x200], R4 ;  /* 0x0002000449007988 */ /* 0x0003e40008000409 */
[----:B-1----:R-:W-:Y:S01]  /*11680*/  PRMT R4, RZ, 0x7610, R4 ;  /* 0x00007610ff047816 */ /* 0x002fe20000000004 */
[----:B--2---:R-:W-:Y:S02]  /*11690*/  @P0 IMAD.MOV.U32 R70, RZ, RZ, R0 ;  /* 0x000000ffff460224 */ /* 0x004fe400078e0000 */
[----:B------:R0:W5:Y:S04]  /*116a0*/  LDL.LU R0, [R1+0x648] ;  /* 0x0006480001007983 */ /* 0x0001680000300800 */
[----:B------:R-:W2:Y:S04]  /*116b0*/  LDL R118, [R1+0x640] ;  /* 0x0006400001767983 */ /* 0x000ea80000100800 */
[----:B------:R-:W3:Y:S04]  /*116c0*/  @P0 LDG.E.U16 R4, desc[UR20][R70.64] ;  /* 0x0000001446040981 */ /* 0x000ee8000c1e1500 */
        /* <DEDUP_REMOVED lines=23> */
[----:B------:R-:W-:-:S03]  /*11840*/  LOP3.LUT R72, R36, 0x60, RZ, 0x3c, !PT ;  /* 0x0000006024487812 */ /* 0x000fc600078e3cff */
[----:B------:R-:W-:Y:S04]  /*11850*/  STS.U16 [R73+UR9+0x6200], R9 ;  /* 0x0062000949007988 */ /* 0x000fe80008000409 */
[----:B------:R-:W-:Y:S04]  /*11860*/  STS.U16 [R73+UR9+0x6600], R8 ;  /* 0x0066000849007988 */ /* 0x000fe80008000409 */
[----:B------:R-:W-:Y:S04]  /*11870*/  STS.U16 [R73+UR9+0x6a00], R7 ;  /* 0x006a000749007988 */ /* 0x000fe80008000409 */
[----:B------:R-:W-:Y:S04]  /*11880*/  STS.U16 [R73+UR9+0x6e00], R6 ;  /* 0x006e000649007988 */ /* 0x000fe80008000409 */
[----:B------:R2:W-:Y:S04]  /*11890*/  STS.U16 [R73+UR9+0x7200], R5 ;  /* 0x0072000549007988 */ /* 0x0005e80008000409 */
        /* <DEDUP_REMOVED lines=27> */
[----:B----4-:R0:W-:Y:S04]  /*11a50*/  STS.U16 [R72+UR9+0x6300], R45 ;  /* 0x0063002d48007988 */ /* 0x0101e80008000409 */
[----:B------:R0:W-:Y:S04]  /*11a60*/  STS.U16 [R72+UR9+0x6700], R44 ;  /* 0x0067002c48007988 */ /* 0x0001e80008000409 */
[----:B------:R0:W-:Y:S04]  /*11a70*/  STS.U16 [R72+UR9+0x6b00], R43 ;  /* 0x006b002b48007988 */ /* 0x0001e80008000409 */
[----:B------:R0:W-:Y:S04]  /*11a80*/  STS.U16 [R72+UR9+0x6f00], R42 ;  /* 0x006f002a48007988 */ /* 0x0001e80008000409 */
[----:B------:R0:W-:Y:S04]  /*11a90*/  STS.U16 [R72+UR9+0x7300], R41 ;  /* 0x0073002948007988 */ /* 0x0001e80008000409 */
[----:B------:R0:W-:Y:S04]  /*11aa0*/  STS.U16 [R72+UR9+0x7700], R37 ;  /* 0x0077002548007988 */ /* 0x0001e80008000409 */
[----:B------:R0:W-:Y:S01]  /*11ab0*/  STS.U16 [R72+UR9+0x7b00], R34 ;  /* 0x007b002248007988 */ /* 0x0001e20008000409 */
[----:B------:R-:W-:-:S04]  /*11ac0*/  UIADD3 UR4, UPT, UPT, UR9, 0x8000, URZ ;  /* 0x0000800009047890 */ /* 0x000fc8000fffe0ff */
[----:B------:R-:W-:-:S04]  /*11ad0*/  USHF.R.U32.HI UR4, URZ, 0x4, UR4 ;  /* 0x00000004ff047899 */ /* 0x000fc80008011604 */
[----:B------:R-:W-:-:S04]  /*11ae0*/  USGXT.U32 UR18, UR4, 0xe ;  /* 0x0000000e0412789a */ /* 0x000fc80008000000 */
[----:B------:R-:W-:Y:S01]  /*11af0*/  UIADD3 UR14, UP1, UPT, UR18, 0x2, URZ ;  /* 0x00000002120e7890 */ /* 0x000fe2000ff3e0ff */
[----:B--2---:R-:W-:-:S04]  /*11b00*/  SHF.R.S32.HI R5, RZ, 0x1f, R118 ;  /* 0x0000001fff057819 */ /* 0x004fc80000011476 */
[----:B------:R-:W-:-:S04]  /*11b10*/  LEA.HI R5, R5, R118, RZ, 0x6 ;  /* 0x0000007605057211 */ /* 0x000fc800078f30ff */
[----:B------:R-:W-:Y:S01]  /*11b20*/  SHF.R.S32.HI R5, RZ, 0x6, R5 ;  /* 0x00000006ff057819 */ /* 0x000fe20000011405 */
[----:B---3--:R0:W-:Y:S03]  /*11b30*/  STS.U16 [R72+UR9+0x7f00], R4 ;  /* 0x007f000448007988 */ /* 0x0081e60008000409 */
[----:B------:R-:W-:Y:S01]  /*11b40*/  VIMNMX R5, PT, PT, R5, 0x1, !PT ;  /* 0x0000000105057848 */ /* 0x000fe20007fe0100 */
[----:B------:R1:W-:Y:S06]  /*11b50*/  MEMBAR.ALL.CTA ;  /* 0x0000000000007992 */ /* 0x0003ec0000008000 */
[----:B-1----:R-:W1:Y:S01]  /*11b60*/  FENCE.VIEW.ASYNC.S ;  /* 0x00000000000073c6 */ /* 0x002e620000000000 */
[----:B------:R-:W-:-:S05]  /*11b70*/  VIADD R5, R5, 0xffffffff ;  /* 0xffffffff05057836 */ /* 0x000fca0000000000 */
[----:B------:R0:W-:Y:S01]  /*11b80*/  STL [R1+0x63c], R5 ;  /* 0x00063c0501007387 */ /* 0x0001e20000100800 */
[----:B-1----:R-:W-:Y:S01]  /*11b90*/  BAR.SYNC.DEFER_BLOCKING 0x0 ;  /* 0x0000000000007b1d */ /* 0x002fe20000010000 */
[----:B------:R-:W-:Y:S01]  /*11ba0*/  ISETP.LT.OR P0, PT, R118, 0x40, P5 ;  /* 0x000000407600780c */ /* 0x000fe20002f01670 */
[----:B------:R-:W-:-:S04]  /*11bb0*/  UIADD3 UR11, UPT, UPT, UR8, 0x100, URZ ;  /* 0x00000100080b7890 */ /* 0x000fc8000fffe0ff */
[----:B------:R-:W-:Y:S02]  /*11bc0*/  UMOV UR4, URZ ;  /* 0x000000ff00047c82 */ /* 0x000fe40008000000 */
[----:B------:R-:W-:Y:S01]  /*11bd0*/  UIADD3.X UR15, UPT, UPT, UR4, 0x40004040, URZ, UP1, !UPT ;  /* 0x40004040040f7890 */ /* 0x000fe20008ffe4ff */
[----:B------:R-:W-:Y:S01]  /*11be0*/  ISETP.NE.U32.AND P1, PT, R5, RZ, PT ;  /* 0x000000ff0500720c */ /* 0x000fe20003f25070 */
[----:B------:R-:W-:-:S04]  /*11bf0*/  IMAD.SHL.U32 R39, R39, 0x40, RZ ;  /* 0x0000004027277824 */ /* 0x000fc800078e00ff */
[----:B0-----:R-:W-:Y:S08]  /*11c00*/  @P0 BRA `(.L_x_7) ;  /* 0x0000000000700947 */ /* 0x001ff00003800000 */
[----:B------:R-:W-:Y:S01]  /*11c10*/  USHF.R.U32.HI UR12, URZ, 0x4, UR9 ;  /* 0x00000004ff0c7899 */ /* 0x000fe20008011609 */
[----:B------:R-:W-:Y:S01]  /*11c20*/  UMOV UR4, URZ ;  /* 0x000000ff00047c82 */ /* 0x000fe20008000000 */
[----:B------:R-:W-:Y:S02]  /*11c30*/  UIADD3 UR7, UPT, UPT, UR8, 0x108, URZ ;  /* 0x0000010808077890 */ /* 0x000fe4000fffe0ff */
[----:B------:R-:W-:Y:S02]  /*11c40*/  USGXT.U32 UR12, UR12, 0xe ;  /* 0x0000000e0c0c789a */ /* 0x000fe40008000000 */
[----:B------:R-:W-:Y:S02]  /*11c50*/  UIADD3 UR19, UPT, UPT, UR8, 0x110, URZ ;  /* 0x0000011008137890 */ /* 0x000fe4000fffe0ff */
[----:B------:R-:W-:Y:S02]  /*11c60*/  UIADD3 UR26, UP1, UPT, UR12, 0x2, URZ ;  /* 0x000000020c1a7890 */ /* 0x000fe4000ff3e0ff */
[----:B------:R-:W-:-:S02]  /*11c70*/  UIADD3 UR24, UPT, UPT, UR8, 0x118, URZ ;  /* 0x0000011808187890 */ /* 0x000fc4000fffe0ff */
[----:B------:R-:W-:Y:S01]  /*11c80*/  UIADD3.X UR27, UPT, UPT, UR4, 0x40004040, URZ, UP1, !UPT ;  /* 0x40004040041b7890 */ /* 0x000fe20008ffe4ff */
[----:B------:R-:W-:Y:S01]  /*11c90*/  UMOV UR28, 0x0 ;  /* 0x00000000001c7882 */ /* 0x000fe20000000000 */
[----:B------:R-:W-:Y:S02]  /*11ca0*/  UMOV UR29, 0x8400490 ;  /* 0x08400490001d7882 */ /* 0x000fe40000000000 */
[----:B------:R-:W-:Y:S02]  /*11cb0*/  UIADD3.64 UR16, UPT, UPT, UR26, 0x2, URZ ;  /* 0x000000021a107897 */ /* 0x000fe4000fffe0ff */
[----:B------:R-:W-:Y:S01]  /*11cc0*/  UIADD3.64 UR22, UPT, UPT, UR26, 0x4, URZ ;  /* 0x000000041a167897 */ /* 0x000fe2000fffe0ff */
[----:B------:R-:W-:Y:S01]  /*11cd0*/  UMOV UR13, 0x40004040 ;  /* 0x40004040000d7882 */ /* 0x000fe20000000000 */
[----:B------:R-:W-:Y:S01]  /*11ce0*/  UMOV UR30, 0x0 ;  /* 0x00000000001e7882 */ /* 0x000fe20000000000 */
[----:B------:R-:W-:Y:S01]  /*11cf0*/  UMOV UR31, 0x8400490 ;  /* 0x08400490001f7882 */ /* 0x000fe20000000000 */
[----:B------:R-:W-:Y:S01]  /*11d00*/  UMOV UR32, 0x0 ;  /* 0x0000000000207882 */ /* 0x000fe20000000000 */
[----:B------:R-:W-:Y:S01]  /*11d10*/  UMOV UR33, 0x8400490 ;  /* 0x0840049000217882 */ /* 0x000fe20000000000 */
[----:B------:R-:W-:Y:S01]  /*11d20*/  UMOV UR4, UR6 ;  /* 0x0000000600047c82 */ /* 0x000fe20008000000 */
[----:B------:R-:W-:Y:S01]  /*11d30*/  UMOV UR5, URZ ;  /* 0x000000ff00057c82 */ /* 0x000fe20008000000 */
[----:B------:R0:W-:Y:S01]  /*11d40*/  UTCHMMA tmem[UR11], gdesc[UR12], tmem[UR8], tmem[UR28], idesc[UR29], !UPT ;  /* 0x00ff1c0c0b0079ea */ /* 0x0001e2000f800008 */
[----:B------:R-:W-:Y:S01]  /*11d50*/  UMOV UR34, 0x0 ;  /* 0x0000000000227882 */ /* 0x000fe20000000000 */
[----:B------:R-:W-:Y:S01]  /*11d60*/  UMOV UR35, 0x8400490 ;  /* 0x0840049000237882 */ /* 0x000fe20000000000 */
[----:B------:R0:W-:Y:S01]  /*11d70*/  UTCHMMA tmem[UR7], gdesc[UR26], tmem[UR8], tmem[UR30], idesc[UR31], UPT ;  /* 0x00ff1e1a070079ea */ /* 0x0001e2000b800008 */
[----:B------:R-:W-:Y:S01]  /*11d80*/  UMOV UR4, UR4 ;  /* 0x0000000400047c82 */ /* 0x000fe20008000000 */
[----:B------:R0:W-:Y:S01]  /*11d90*/  UTCHMMA tmem[UR19], gdesc[UR16], tmem[UR8], tmem[UR32], idesc[UR33], UPT ;  /* 0x00ff2010130079ea */ /* 0x0001e2000b800008 */
[----:B------:R0:W-:Y:S01]  /*11da0*/  UTCHMMA tmem[UR24], gdesc[UR22], tmem[UR8], tmem[UR34], idesc[UR35], UPT ;  /* 0x00ff2216180079ea */ /* 0x0001e2000b800008 */
[----:B------:R0:W-:Y:S01]  /*11db0*/  UTCBAR [UR4], URZ ;  /* 0x000000ff040073e9 */ /* 0x0001e200080000ff */
[----:B------:R-:W-:Y:S01]  /*11dc0*/  NOP ;  /* 0x0000000000007918 */ /* 0x000fe20000000000 */
.L_x_7:
[----:B0-----:R-:W-:Y:S01]  /*11dd0*/  UMOV UR4, URZ ;  /* 0x000000ff00047c82 */ /* 0x001fe20008000000 */
[----:B-----5:R-:W-:Y:S02]  /*11de0*/  IMAD.SHL.U32 R41, R38, 0x40, RZ ;  /* 0x0000004026297824 */ /* 0x020fe400078e00ff */
[----:B------:R-:W-:Y:S01]  /*11df0*/  IMAD.MOV.U32 R37, RZ, RZ, RZ ;  /* 0x000000ffff257224 */ /* 0x000fe200078e00ff */
[----:B------:R-:W-:Y:S06]  /*11e00*/  @!P1 BRA `(.L_x_8) ;  /* 0x0000008c00889947 */ /* 0x000fec0003800000 */
[----:B------:R-:W-:Y:S01]  /*11e10*/  SHF.R.S32.HI R38, RZ, 0x1f, R39 ;  /* 0x0000001fff267819 */ /* 0x000fe20000011427 */
[----:B------:R-:W-:Y:S01]  /*11e20*/  UIADD3.64 UR22, UPT, UPT, UR14, 0x2, URZ ;  /* 0x000000020e167897 */ /* 0x000fe2000fffe0ff */
[----:B------:R-:W-:Y:S01]  /*11e30*/  SHF.R.S32.HI R40, RZ, 0x1f, R41 ;  /* 0x0000001fff287819 */ /* 0x000fe20000011429 */
[----:B------:R-:W-:Y:S01]  /*11e40*/  UIADD3.64 UR24, UPT, UPT, UR14, 0x4, URZ ;  /* 0x000000040e187897 */ /* 0x000fe2000fffe0ff */
[C---:B------:R-:W-:Y:S01]  /*11e50*/  SHF.L.U64.HI R38, R39.reuse, 0x1, R38 ;  /* 0x0000000127267819 */ /* 0x040fe20000010226 */
[----:B------:R-:W-:Y:S01]  /*11e60*/  IMAD.SHL.U32 R39, R39, 0x2, RZ ;  /* 0x0000000227277824 */ /* 0x000fe200078e00ff */
[C---:B------:R-:W-:Y:S01]  /*11e70*/  SHF.L.U64.HI R40, R41.reuse, 0x1, R40 ;  /* 0x0000000129287819 */ /* 0x040fe20000010228 */
[----:B------:R-:W-:Y:S01]  /*11e80*/  IMAD.SHL.U32 R41, R41, 0x2, RZ ;  /* 0x0000000229297824 */ /* 0x000fe200078e00ff */
[----:B------:R-:W-:Y:S01]  /*11e90*/  UMOV UR19, 0x1 ;  /* 0x0000000100137882 */ /* 0x000fe20000000000 */
[----:B------:R-:W-:-:S06]  /*11ea0*/  UMOV UR5, URZ ;  /* 0x000000ff00057c82 */ /* 0x000fcc0008000000 */
.L_x_11:
[----:B------:R-:W2:Y:S01]  /*11eb0*/  LDL.LU R85, [R1+0x438] ;  /* 0x0004380001557983 */ /* 0x000ea20000300800 */
[----:B------:R-:W0:Y:S03]  /*11ec0*/  LDC R64, c[0x0][0x3a0] ;  /* 0x0000e800ff407b82 */ /* 0x000e260000000800 */
[----:B------:R-:W3:Y:S04]  /*11ed0*/  LDL.LU R77, [R1+0x43c] ;  /* 0x00043c00014d7983 */ /* 0x000ee80000300800 */
[----:B------:R-:W4:Y:S04]  /*11ee0*/  LDL.LU R84, [R1+0x440] ;  /* 0x0004400001547983 */ /* 0x000f280000300800 */
[----:B------:R-:W4:Y:S04]  /*11ef0*/  LDL.LU R78, [R1+0x444] ;  /* 0x00044400014e7983 */ /* 0x000f280000300800 */
[----:B------:R-:W4:Y:S04]  /*11f00*/  LDL.LU R83, [R1+0x448] ;  /* 0x0004480001537983 */ /* 0x000f280000300800 */
[----:B------:R-:W4:Y:S04]  /*11f10*/  LDL.LU R79, [R1+0x44c] ;  /* 0x00044c00014f7983 */ /* 0x000f280000300800 */
[----:B------:R-:W4:Y:S04]  /*11f20*/  LDL.LU R86, [R1+0x450] ;  /* 0x0004500001567983 */ /* 0x000f280000300800 */
[----:B------:R-:W4:Y:S04]  /*11f30*/  LDL.LU R80, [R1+0x454] ;  /* 0x0004540001507983 */ /* 0x000f280000300800 */
[----:B------:R-:W4:Y:S04]  /*11f40*/  LDL.LU R87, [R1+0x458] ;  /* 0x0004580001577983 */ /* 0x000f280000300800 */
[----:B------:R-:W4:Y:S04]  /*11f50*/  LDL.LU R82, [R1+0x45c] ;  /* 0x00045c0001527983 */ /* 0x000f280000300800 */
[----:B------:R-:W4:Y:S01]  /*11f60*/  LDL.LU R81, [R1+0x464] ;  /* 0x0004640001517983 */ /* 0x000f220000300800 */
[----:B------:R-:W-:Y:S01]  /*11f70*/  VIADD R37, R37, 0x1 ;  /* 0x0000000125257836 */ /* 0x000fe20000000000 */
[----:B------:R-:W-:-:S02]  /*11f80*/  IADD3 R0, P4, PT, R0, R41, RZ ;  /* 0x0000002900007210 */ /* 0x000fc40007f9e0ff */
[----:B------:R-:W-:Y:S01]  /*11f90*/  PRMT R65, RZ, 0x7610, R65 ;  /* 0x00007610ff417816 */ /* 0x000fe20000000041 */
[----:B0-----:R-:W-:Y:S01]  /*11fa0*/  IMAD R64, R37, -0x40, R64 ;  /* 0xffffffc025407824 */ /* 0x001fe200078e0240 */
[----:B------:R-:W-:Y:S01]  /*11fb0*/  PRMT R66, RZ, 0x7610, R66 ;  /* 0x00007610ff427816 */ /* 0x000fe20000000042 */
[----:B------:R-:W-:-:S03]  /*11fc0*/  IMAD.X R3, R3, 0x1, R40, P4 ;  /* 0x0000000103037824 */ /* 0x000fc600020e0628 */
[C---:B------:R-:W-:Y:S02]  /*11fd0*/  ISETP.GT.AND P3, PT, R64.reuse, RZ, PT ;  /* 0x000000ff4000720c */ /* 0x040fe40003f64270 */
[----:B------:R-:W-:-:S11]  /*11fe0*/  ISETP.GT.AND P0, PT, R64, 0x1, PT ;  /* 0x000000014000780c */ /* 0x000fd60003f04270 */
[----:B------:R-:W-:Y:S02]  /*11ff0*/  @P3 IMAD.MOV.U32 R4, RZ, RZ, R0 ;  /* 0x000000ffff043224 */ /* 0x000fe400078e0000 */
[----:B------:R-:W-:-:S05]  /*12000*/  @P3 IMAD.MOV.U32 R5, RZ, RZ, R3 ;  /* 0x000000ffff053224 */ /* 0x000fca00078e0003 */
[----:B------:R0:W4:Y:S01]  /*12010*/  @P3 LDG.E.U16 R65, desc[UR20][R4.64] ;  /* 0x0000001404413981 */ /* 0x000122000c1e1500 */
[----:B------:R-:W-:Y:S02]  /*12020*/  ISETP.GT.AND P3, PT, R64, 0x3, PT ;  /* 0x000000034000780c */ /* 0x000fe40003f64270 */
[----:B------:R-:W-:Y:S02]  /*12030*/  PRMT R62, RZ, 0x7610, R62 ;  /* 0x00007610ff3e7816 */ /* 0x000fe4000000003e */
[----:B------:R-:W-:Y:S02]  /*12040*/  PRMT R63, RZ, 0x7610, R63 ;  /* 0x00007610ff3f7816 */ /* 0x000fe4000000003f */
[----:B------:R-:W-:Y:S02]  /*12050*/  PRMT R6, RZ, 0x7610, R6 ;  /* 0x00007610ff067816 */ /* 0x000fe40000000006 */
[----:B---3--:R-:W-:-:S05]  /*12060*/  IADD3 R77, P1, PT, R77, R41, RZ ;  /* 0x000000294d4d7210 */ /* 0x008fca0007f3e0ff */
[--C-:B--2---:R-:W-:Y:S01]  /*12070*/  IMAD.X R85, R85, 0x1, R40.reuse, P1 ;  /* 0x0000000155557824 */ /* 0x104fe200008e0628 */
[----:B------:R-:W-:Y:S01]  /*12080*/  ISETP.GT.AND P1, PT, R64, 0x2, PT ;  /* 0x000000024000780c */ /* 0x000fe20003f24270 */
[----:B0-----:R-:W-:Y:S01]  /*12090*/  @P0 IMAD.MOV.U32 R4, RZ, RZ, R77 ;  /* 0x000000ffff040224 */ /* 0x001fe200078e004d */
[----:B----4-:R-:W-:Y:S01]  /*120a0*/  IADD3 R78, P4, PT, R78, R41, RZ ;  /* 0x000000294e4e7210 */ /* 0x010fe20007f9e0ff */
[----:B------:R-:W-:Y:S01]  /*120b0*/  @P0 IMAD.MOV.U32 R5, RZ, RZ, R85 ;  /* 0x000000ffff050224 */ /* 0x000fe200078e0055 */
[----:B------:R-:W-:Y:S04]  /*120c0*/  STL [R1+0x43c], R77 ;  /* 0x00043c4d01007387 */ /* 0x000fe80000100800 */
[----:B------:R0:W-:Y:S01]  /*120d0*/  STL [R1+0x438], R85 ;  /* 0x0004385501007387 */ /* 0x0001e20000100800 */
[----:B------:R-:W-:-:S03]  /*120e0*/  IMAD.X R84, R84, 0x1, R40, P4 ;  /* 0x0000000154547824 */ /* 0x000fc600020e0628 */
[----:B------:R1:W2:Y:S01]  /*120f0*/  @P0 LDG.E.U16 R66, desc[UR20][R4.64] ;  /* 0x0000001404420981 */ /* 0x0002a2000c1e1500 */
[----:B------:R-:W-:-:S03]  /*12100*/  IADD3 R79, P0, PT, R79, R41, RZ ;  /* 0x000000294f4f7210 */ /* 0x000fc60007f1e0ff */
[----:B0-----:R-:W3:Y:S04]  /*12110*/  LDL.LU R85, [R1+0x460] ;  /* 0x0004600001557983 */ /* 0x001ee80000300800 */
[----:B------:R-:W-:Y:S04]  /*12120*/  STL [R1+0x444], R78 ;  /* 0x0004444e01007387 */ /* 0x000fe80000100800 */
[----:B------:R-:W4:Y:S01]  /*12130*/  LDL.LU R77, [R1+0x46c] ;  /* 0x00046c00014d7983 */ /* 0x000f220000300800 */
[----:B------:R-:W-:Y:S02]  /*12140*/  IMAD.X R83, R83, 0x1, R40, P0 ;  /* 0x0000000153537824 */ /* 0x000fe400000e0628 */
[----:B-1----:R-:W-:Y:S01]  /*12150*/  @P1 IMAD.MOV.U32 R5, RZ, RZ, R84 ;  /* 0x000000ffff051224 */ /* 0x002fe200078e0054 */
[----:B------:R-:W-:Y:S04]  /*12160*/  STL [R1+0x44c], R79 ;  /* 0x00044c4f01007387 */ /* 0x000fe80000100800 */
[----:B------:R0:W-:Y:S01]  /*12170*/  STL [R1+0x440], R84 ;  /* 0x0004405401007387 */ /* 0x0001e20000100800 */
[----:B------:R-:W-:Y:S01]  /*12180*/  @P1 IMAD.MOV.U32 R4, RZ, RZ, R78 ;  /* 0x000000ffff041224 */ /* 0x000fe200078e004e */
[----:B------:R-:W-:-:S04]  /*12190*/  ISETP.GT.AND P0, PT, R64, 0x4, PT ;  /* 0x000000044000780c */ /* 0x000fc80003f04270 */
[----:B------:R1:W5:Y:S04]  /*121a0*/  @P1 LDG.E.U16 R62, desc[UR20][R4.64] ;  /* 0x00000014043e1981 */ /* 0x000368000c1e1500 */
[----:B0-----:R-:W2:Y:S04]  /*121b0*/  LDL.LU R84, [R1+0x468] ;  /* 0x0004680001547983 */ /* 0x001ea80000300800 */
[----:B------:R0:W-:Y:S04]  /*121c0*/  STL [R1+0x448], R83 ;  /* 0x0004485301007387 */ /* 0x0001e80000100800 */
[----:B------:R-:W2:Y:S01]  /*121d0*/  LDL.LU R78, [R1+0x474] ;  /* 0x00047400014e7983 */ /* 0x000ea20000300800 */
[----:B-1----:R-:W-:-:S02]  /*121e0*/  @P3 IMAD.MOV.U32 R4, RZ, RZ, R79 ;  /* 0x000000ffff043224 */ /* 0x002fc400078e004f */
[----:B------:R-:W-:Y:S01]  /*121f0*/  @P3 IMAD.MOV.U32 R5, RZ, RZ, R83 ;  /* 0x000000ffff053224 */ /* 0x000fe200078e0053 */
[----:B------:R-:W-:Y:S01]  /*12200*/  IADD3 R80, P4, PT, R80, R41, RZ ;  /* 0x0000002950507210 */ /* 0x000fe20007f9e0ff */
[----:B0-----:R-:W2:Y:S01]  /*12210*/  LDL.LU R83, [R1+0x470] ;  /* 0x0004700001537983 */ /* 0x001ea20000300800 */
[----:B------:R-:W-:-:S03]  /*12220*/  ISETP.GT.AND P1, PT, R64, 0x5, PT ;  /* 0x000000054000780c */ /* 0x000fc60003f24270 */
[----:B------:R0:W5:Y:S01]  /*12230*/  @P3 LDG.E.U16 R63, desc[UR20][R4.64] ;  /* 0x00000014043f3981 */ /* 0x000162000c1e1500 */
[----:B------:R-:W-:Y:S01]  /*12240*/  IADD3 R82, P3, PT, R82, R41, RZ ;  /* 0x0000002952527210 */ /* 0x000fe20007f7e0ff */
[--C-:B------:R-:W-:Y:S02]  /*12250*/  IMAD.X R86, R86, 0x1, R40.reuse, P4 ;  /* 0x0000000156567824 */ /* 0x100fe400020e0628 */
[----:B------:R-:W-:Y:S04]  /*12260*/  STL [R1+0x454], R80 ;  /* 0x0004545001007387 */ /* 0x000fe80000100800 */
[----:B------:R-:W2:Y:S01]  /*12270*/  LDL.LU R79, [R1+0x47c] ;  /* 0x00047c00014f7983 */ /* 0x000ea20000300800 */
[----:B------:R-:W-:Y:S02]  /*12280*/  IMAD.X R87, R87, 0x1, R40, P3 ;  /* 0x0000000157577824 */ /* 0x000fe400018e0628 */
[----:B0-----:R-:W-:Y:S01]  /*12290*/  @P0 IMAD.MOV.U32 R5, RZ, RZ, R86 ;  /* 0x000000ffff050224 */ /* 0x001fe200078e0056 */
[----:B------:R-:W-:Y:S01]  /*122a0*/  STL [R1+0x45c], R82 ;  /* 0x00045c5201007387 */ /* 0x000fe20000100800 */
[----:B------:R-:W-:-:S03]  /*122b0*/  @P0 IMAD.MOV.U32 R4, RZ, RZ, R80 ;  /* 0x000000ffff040224 */ /* 0x000fc600078e0050 */
[----:B------:R0:W-:Y:S01]  /*122c0*/  STL [R1+0x450], R86 ;  /* 0x0004505601007387 */ /* 0x0001e20000100800 */
[----:B------:R-:W-:-:S03]  /*122d0*/  IADD3 R81, P4, PT, R81, R41, RZ ;  /* 0x0000002951517210 */ /* 0x000fc60007f9e0ff */
[----:B------:R1:W5:Y:S04]  /*122e0*/  @P0 LDG.E.U16 R6, desc[UR20][R4.64] ;  /* 0x0000001404060981 */ /* 0x000368000c1e1500 */
[----:B0-----:R-:W2:Y:S04]  /*122f0*/  LDL.LU R86, [R1+0x478] ;  /* 0x0004780001567983 */ /* 0x001ea80000300800 */
[----:B------:R0:W-:Y:S01]  /*12300*/  STL [R1+0x458], R87 ;  /* 0x0004585701007387 */ /* 0x0001e20000100800 */
[----:B-1----:R-:W-:-:S03]  /*12310*/  @P1 IMAD.MOV.U32 R5, RZ, RZ, R87 ;  /* 0x000000ffff051224 */ /* 0x002fc600078e0057 */
[----:B------:R-:W2:Y:S01]  /*12320*/  LDL.LU R80, [R1+0x484] ;  /* 0x0004840001507983 */ /* 0x000ea20000300800 */
[----:B------:R-:W-:-:S03]  /*12330*/  @P1 IMAD.MOV.U32 R4, RZ, RZ, R82 ;  /* 0x000000ffff041224 */ /* 0x000fc600078e0052 */
[----:B0-----:R-:W2:Y:S04]  /*12340*/  LDL.LU R87, [R1+0x480] ;  /* 0x0004800001577983 */ /* 0x001ea80000300800 */
[----:B------:R-:W-:Y:S04]  /*12350*/  STL [R1+0x464], R81 ;  /* 0x0004645101007387 */ /* 0x000fe80000100800 */
[----:B------:R-:W2:Y:S01]  /*12360*/  LDL.LU R82, [R1+0x48c] ;  /* 0x00048c0001527983 */ /* 0x000ea20000300800 */
[----:B------:R-:W-:Y:S02]  /*12370*/  PRMT R61, RZ, 0x7610, R61 ;  /* 0x00007610ff3d7816 */ /* 0x000fe4000000003d */
[----:B------:R-:W-:-:S02]  /*12380*/  ISETP.GT.AND P3, PT, R64, 0x6, PT ;  /* 0x000000064000780c */ /* 0x000fc40003f64270 */
[----:B------:R-:W-:Y:S02]  /*12390*/  ISETP.GT.AND P0, PT, R64, 0x7, PT ;  /* 0x000000074000780c */ /* 0x000fe40003f04270 */
[----:B------:R0:W5:Y:S01]  /*123a0*/  @P1 LDG.E.U16 R61, desc[UR20][R4.64] ;  /* 0x00000014043d1981 */ /* 0x000162000c1e1500 */
[----:B------:R-:W-:-:S08]  /*123b0*/  PRMT R60, RZ, 0x7610, R60 ;  /* 0x00007610ff3c7816 */ /* 0x000fd0000000003c */
[----:B0-----:R-:W-:Y:S01]  /*123c0*/  @P3 IMAD.MOV.U32 R4, RZ, RZ, R81 ;  /* 0x000000ffff043224 */ /* 0x001fe200078e0051 */
[----:B------:R-:W-:Y:S02]  /*123d0*/  PRMT R7, RZ, 0x7610, R7 ;  /* 0x00007610ff077816 */ /* 0x000fe40000000007 */
[----:B------:R-:W-:Y:S02]  /*123e0*/  PRMT R59, RZ, 0x7610, R59 ;  /* 0x00007610ff3b7816 */ /* 0x000fe4000000003b */
[----:B------:R-:W-:Y:S01]  /*123f0*/  PRMT R8, RZ, 0x7610, R8 ;  /* 0x00007610ff087816 */ /* 0x000fe20000000008 */
[----:B---3--:R-:W-:Y:S01]  /*12400*/  IMAD.X R85, R85, 0x1, R40, P4 ;  /* 0x0000000155557824 */ /* 0x008fe200020e0628 */
[----:B----4-:R-:W-:-:S03]  /*12410*/  IADD3 R77, P1, PT, R77, R41, RZ ;  /* 0x000000294d4d7210 */ /* 0x010fc60007f3e0ff */
[----:B------:R-:W-:Y:S02]  /*12420*/  @P3 IMAD.MOV.U32 R5, RZ, RZ, R85 ;  /* 0x000000ffff053224 */ /* 0x000fe400078e0055 */
[----:B------:R-:W-:Y:S04]  /*12430*/  STL [R1+0x46c], R77 ;  /* 0x00046c4d01007387 */ /* 0x000fe80000100800 */
[----:B------:R0:W-:Y:S04]  /*12440*/  STL [R1+0x460], R85 ;  /* 0x0004605501007387 */ /* 0x0001e80000100800 */
[----:B------:R1:W5:Y:S01]  /*12450*/  @P3 LDG.E.U16 R60, desc[UR20][R4.64] ;  /* 0x00000014043c3981 */ /* 0x000362000c1e1500 */
[----:B--2---:R-:W-:-:S03]  /*12460*/  IMAD.X R84, R84, 0x1, R40, P1 ;  /* 0x0000000154547824 */ /* 0x004fc600008e0628 */
[----:B0-----:R-:W2:Y:S04]  /*12470*/  LDL.LU R85, [R1+0x488] ;  /* 0x0004880001557983 */ /* 0x001ea80000300800 */
[----:B------:R0:W-:Y:S01]  /*12480*/  STL [R1+0x468], R84 ;  /* 0x0004685401007387 */ /* 0x0001e20000100800 */
[----:B------:R-:W-:-:S03]  /*12490*/  IADD3 R78, P4, PT, R78, R41, RZ ;  /* 0x000000294e4e7210 */ /* 0x000fc60007f9e0ff */
[----:B------:R-:W3:Y:S01]  /*124a0*/  LDL.LU R81, [R1+0x494] ;  /* 0x0004940001517983 */ /* 0x000ee20000300800 */
[----:B-1----:R-:W-:Y:S01]  /*124b0*/  @P0 IMAD.MOV.U32 R5, RZ, RZ, R84 ;  /* 0x000000ffff050224 */ /* 0x002fe200078e0054 */
[C---:B------:R-:W-:Y:S01]  /*124c0*/  ISETP.GT.AND P1, PT, R64.reuse, 0x8, PT ;  /* 0x000000084000780c */ /* 0x040fe20003f24270 */
[----:B------:R-:W-:Y:S01]  /*124d0*/  @P0 IMAD.MOV.U32 R4, RZ, RZ, R77 ;  /* 0x000000ffff040224 */ /* 0x000fe200078e004d */
[----:B0-----:R-:W4:Y:S04]  /*124e0*/  LDL.LU R84, [R1+0x490] ;  /* 0x0004900001547983 */ /* 0x001f280000300800 */
[----:B------:R-:W-:Y:S04]  /*124f0*/  STL [R1+0x474], R78 ;  /* 0x0004744e01007387 */ /* 0x000fe80000100800 */
[----:B------:R-:W4:Y:S01]  /*12500*/  LDL.LU R77, [R1+0x49c] ;  /* 0x00049c00014d7983 */ /* 0x000f220000300800 */
[----:B------:R-:W-:Y:S01]  /*12510*/  ISETP.GT.AND P3, PT, R64, 0x9, PT ;  /* 0x000000094000780c */ /* 0x000fe20003f64270 */
[----:B------:R-:W-:-:S02]  /*12520*/  IMAD.X R83, R83, 0x1, R40, P4 ;  /* 0x0000000153537824 */ /* 0x000fc400020e0628 */
[----:B------:R0:W5:Y:S01]  /*12530*/  @P0 LDG.E.U16 R7, desc[UR20][R4.64] ;  /* 0x0000001404070981 */ /* 0x000162000c1e1500 */
[----:B------:R-:W-:-:S05]  /*12540*/  IADD3 R79, P0, PT, R79, R41, RZ ;  /* 0x000000294f4f7210 */ /* 0x000fca0007f1e0ff */
[----:B------:R-:W-:Y:S01]  /*12550*/  STL [R1+0x47c], R79 ;  /* 0x00047c4f01007387 */ /* 0x000fe20000100800 */
[----:B0-----:R-:W-:Y:S02]  /*12560*/  @P1 IMAD.MOV.U32 R4, RZ, RZ, R78 ;  /* 0x000000ffff041224 */ /* 0x001fe400078e004e */
[----:B------:R-:W-:Y:S01]  /*12570*/  @P1 IMAD.MOV.U32 R5, RZ, RZ, R83 ;  /* 0x000000ffff051224 */ /* 0x000fe200078e0053 */
[----:B------:R0:W-:Y:S01]  /*12580*/  STL [R1+0x470], R83 ;  /* 0x0004705301007387 */ /* 0x0001e20000100800 */
[----:B------:R-:W-:Y:S01]  /*12590*/  IMAD.X R86, R86, 0x1, R40, P0 ;  /* 0x0000000156567824 */ /* 0x000fe200000e0628 */
[----:B------:R-:W-:Y:S02]  /*125a0*/  ISETP.GT.AND P0, PT, R64, 0xa, PT ;  /* 0x0000000a4000780c */ /* 0x000fe40003f04270 */
[----:B------:R1:W5:Y:S04]  /*125b0*/  @P1 LDG.E.U16 R59, desc[UR20][R4.64] ;  /* 0x00000014043b1981 */ /* 0x000368000c1e1500 */
[----:B0-----:R-:W4:Y:S01]  /*125c0*/  LDL.LU R83, [R1+0x498] ;  /* 0x0004980001537983 */ /* 0x001f220000300800 */
[----:B------:R-:W-:-:S03]  /*125d0*/  IADD3 R80, P4, PT, R80, R41, RZ ;  /* 0x0000002950507210 */ /* 0x000fc60007f9e0ff */
[----:B------:R0:W-:Y:S01]  /*125e0*/  STL [R1+0x478], R86 ;  /* 0x0004785601007387 */ /* 0x0001e20000100800 */
[----:B-1----:R-:W-:Y:S02]  /*125f0*/  @P3 IMAD.MOV.U32 R4, RZ, RZ, R79 ;  /* 0x000000ffff043224 */ /* 0x002fe400078e004f */
[----:B------:R-:W-:Y:S01]  /*12600*/  @P3 IMAD.MOV.U32 R5, RZ, RZ, R86 ;  /* 0x000000ffff053224 */ /* 0x000fe200078e0056 */
[----:B------:R-:W4:Y:S01]  /*12610*/  LDL.LU R78, [R1+0x4a4] ;  /* 0x0004a400014e7983 */ /* 0x000f220000300800 */
[----:B------:R-:W-:-:S03]  /*12620*/  IMAD.X R87, R87, 0x1, R40, P4 ;  /* 0x0000000157577824 */ /* 0x000fc600020e0628 */
[----:B------:R1:W5:Y:S01]  /*12630*/  @P3 LDG.E.U16 R8, desc[UR20][R4.64] ;  /* 0x0000001404083981 */ /* 0x000362000c1e1500 */
[----:B------:R-:W-:-:S03]  /*12640*/  IADD3 R82, P3, PT, R82, R41, RZ ;  /* 0x0000002952527210 */ /* 0x000fc60007f7e0ff */
[----:B0-----:R-:W4:Y:S04]  /*12650*/  LDL.LU R86, [R1+0x4a0] ;  /* 0x0004a00001567983 */ /* 0x001f280000300800 */
[----:B------:R-:W-:Y:S04]  /*12660*/  STL [R1+0x484], R80 ;  /* 0x0004845001007387 */ /* 0x000fe80000100800 */
[----:B------:R-:W4:Y:S01]  /*12670*/  LDL.LU R79, [R1+0x4ac] ;  /* 0x0004ac00014f7983 */ /* 0x000f220000300800 */
[----:B-1----:R-:W-:-:S03]  /*12680*/  @P0 IMAD.MOV.U32 R5, RZ, RZ, R87 ;  /* 0x000000ffff050224 */ /* 0x002fc600078e0057 */
[----:B------:R-:W-:Y:S04]  /*12690*/  STL [R1+0x48c], R82 ;  /* 0x00048c5201007387 */ /* 0x000fe80000100800 */
[----:B------:R0:W-:Y:S04]  /*126a0*/  STL [R1+0x480], R87 ;  /* 0x0004805701007387 */ /* 0x0001e80000100800 */
[----:B0-----:R-:W4:Y:S01]  /*126b0*/  LDL.LU R87, [R1+0x4a8] ;  /* 0x0004a80001577983 */ /* 0x001f220000300800 */
[----:B------:R-:W-:Y:S01]  /*126c0*/  ISETP.GT.AND P1, PT, R64, 0xb, PT ;  /* 0x0000000b4000780c */ /* 0x000fe20003f24270 */
[----:B------:R-:W-:Y:S01]  /*126d0*/  @P0 IMAD.MOV.U32 R4, RZ, RZ, R80 ;  /* 0x000000ffff040224 */ /* 0x000fe200078e0050 */
[----:B------:R-:W-:-:S02]  /*126e0*/  PRMT R9, RZ, 0x7610, R9 ;  /* 0x00007610ff097816 */ /* 0x000fc40000000009 */
[----:B------:R-:W-:-:S04]  /*126f0*/  PRMT R58, RZ, 0x7610, R58 ;  /* 0x00007610ff3a7816 */ /* 0x000fc8000000003a */
[----:B------:R0:W5:Y:S05]  /*12700*/  @P0 LDG.E.U16 R9, desc[UR20][R4.64] ;  /* 0x0000001404090981 */ /* 0x00016a000c1e1500 */
[----:B0-----:R-:W-:Y:S01]  /*12710*/  @P1 IMAD.MOV.U32 R4, RZ, RZ, R82 ;  /* 0x000000ffff041224 */ /* 0x001fe200078e0052 */
[C---:B------:R-:W-:Y:S02]  /*12720*/  ISETP.GT.AND P0, PT, R64.reuse, 0xd, PT ;  /* 0x0000000d4000780c */ /* 0x040fe40003f04270 */
[----:B------:R-:W-:Y:S02]  /*12730*/  PRMT R10, RZ, 0x7610, R10 ;  /* 0x00007610ff0a7816 */ /* 0x000fe4000000000a */
[----:B------:R-:W-:Y:S01]  /*12740*/  PRMT R57, RZ, 0x7610, R57 ;  /* 0x00007610ff397816 */ /* 0x000fe20000000039 */
[----:B--2---:R-:W-:Y:S01]  /*12750*/  IMAD.X R85, R85, 0x1, R40, P3 ;  /* 0x0000000155557824 */ /* 0x004fe200018e0628 */
[----:B------:R-:W-:-:S03]  /*12760*/  ISETP.GT.AND P3, PT, R64, 0xc, PT ;  /* 0x0000000c4000780c */ /* 0x000fc60003f64270 */
[----:B------:R-:W-:Y:S01]  /*12770*/  @P1 IMAD.MOV.U32 R5, RZ, RZ, R85 ;  /* 0x000000ffff051224 */ /* 0x000fe200078e0055 */
[----:B------:R0:W-:Y:S01]  /*12780*/  STL [R1+0x488], R85 ;  /* 0x0004885501007387 */ /* 0x0001e20000100800 */
[----:B---3--:R-:W-:-:S03]  /*12790*/  IADD3 R81, P4, PT, R81, R41, RZ ;  /* 0x0000002951517210 */ /* 0x008fc60007f9e0ff */
[----:B------:R-:W2:Y:S04]  /*127a0*/  LDL.LU R80, [R1+0x4b4] ;  /* 0x0004b40001507983 */ /* 0x000ea80000300800 */
[----:B------:R1:W5:Y:S01]  /*127b0*/  @P1 LDG.E.U16 R58, desc[UR20][R4.64] ;  /* 0x00000014043a1981 */ /* 0x000362000c1e1500 */
[----:B----4-:R-:W-:-:S03]  /*127c0*/  IMAD.X R84, R84, 0x1, R40, P4 ;  /* 0x0000000154547824 */ /* 0x010fc600020e0628 */
[----:B0-----:R-:W3:Y:S04]  /*127d0*/  LDL.LU R85, [R1+0x4b0] ;  /* 0x0004b00001557983 */ /* 0x001ee80000300800 */
[----:B------:R-:W-:Y:S01]  /*127e0*/  STL [R1+0x494], R81 ;  /* 0x0004945101007387 */ /* 0x000fe20000100800 */
[----:B------:R-:W-:-:S03]  /*127f0*/  IADD3 R77, P1, PT, R77, R41, RZ ;  /* 0x000000294d4d7210 */ /* 0x000fc60007f3e0ff */
[----:B------:R-:W4:Y:S01]  /*12800*/  LDL.LU R82, [R1+0x4bc] ;  /* 0x0004bc0001527983 */ /* 0x000f220000300800 */
[----:B-1----:R-:W-:-:S03]  /*12810*/  @P3 IMAD.MOV.U32 R5, RZ, RZ, R84 ;  /* 0x000000ffff053224 */ /* 0x002fc600078e0054 */
[----:B------:R-:W-:Y:S04]  /*12820*/  STL [R1+0x49c], R77 ;  /* 0x00049c4d01007387 */ /* 0x000fe80000100800 */
[----:B------:R0:W-:Y:S01]  /*12830*/  STL [R1+0x490], R84 ;  /* 0x0004905401007387 */ /* 0x0001e20000100800 */
[----:B------:R-:W-:-:S05]  /*12840*/  @P3 IMAD.MOV.U32 R4, RZ, RZ, R81 ;  /* 0x000000ffff043224 */ /* 0x000fca00078e0051 */
[----:B------:R1:W5:Y:S04]  /*12850*/  @P3 LDG.E.U16 R10, desc[UR20][R4.64] ;  /* 0x00000014040a3981 */ /* 0x000368000c1e1500 */
[----:B0-----:R-:W4:Y:S01]  /*12860*/  LDL.LU R84, [R1+0x4b8] ;  /* 0x0004b80001547983 */ /* 0x001f220000300800 */
[----:B------:R-:W-:Y:S01]  /*12870*/  IMAD.X R83, R83, 0x1, R40, P1 ;  /* 0x0000000153537824 */ /* 0x000fe200008e0628 */
[----:B------:R-:W-:Y:S01]  /*12880*/  ISETP.GT.AND P1, PT, R64, 0xe, PT ;  /* 0x0000000e4000780c */ /* 0x000fe20003f24270 */
[----:B-1----:R-:W-:Y:S02]  /*12890*/  @P0 IMAD.MOV.U32 R4, RZ, RZ, R77 ;  /* 0x000000ffff040224 */ /* 0x002fe400078e004d */
[----:B------:R-:W-:Y:S01]  /*128a0*/  @P0 IMAD.MOV.U32 R5, RZ, RZ, R83 ;  /* 0x000000ffff050224 */ /* 0x000fe200078e0053 */
[----:B------:R0:W-:Y:S01]  /*128b0*/  STL [R1+0x498], R83 ;  /* 0x0004985301007387 */ /* 0x0001e20000100800 */
[----:B------:R-:W-:-:S03]  /*128c0*/  IADD3 R78, P4, PT, R78, R41, RZ ;  /* 0x000000294e4e7210 */ /* 0x000fc60007f9e0ff */
[----:B------:R-:W4:Y:S04]  /*128d0*/  LDL.LU R81, [R1+0x4c4] ;  /* 0x0004c40001517983 */ /* 0x000f280000300800 */
[----:B------:R1:W5:Y:S04]  /*128e0*/  @P0 LDG.E.U16 R57, desc[UR20][R4.64] ;  /* 0x0000001404390981 */ /* 0x000368000c1e1500 */
[----:B0-----:R-:W4:Y:S01]  /*128f0*/  LDL.LU R83, [R1+0x4c0] ;  /* 0x0004c00001537983 */ /* 0x001f220000300800 */
[----:B------:R-:W-:-:S03]  /*12900*/  IMAD.X R86, R86, 0x1, R40, P4 ;  /* 0x0000000156567824 */ /* 0x000fc600020e0628 */
[----:B------:R-:W-:Y:S01]  /*12910*/  STL [R1+0x4a4], R78 ;  /* 0x0004a44e01007387 */ /* 0x000fe20000100800 */
[----:B------:R-:W-:-:S03]  /*12920*/  IADD3 R79, P0, PT, R79, R41, RZ ;  /* 0x000000294f4f7210 */ /* 0x000fc60007f1e0ff */
[----:B------:R-:W4:Y:S01]  /*12930*/  LDL.LU R77, [R1+0x4cc] ;  /* 0x0004cc00014d7983 */ /* 0x000f220000300800 */
[----:B-1----:R-:W-:-:S03]  /*12940*/  @P1 IMAD.MOV.U32 R5, RZ, RZ, R86 ;  /* 0x000000ffff051224 */ /* 0x002fc600078e0056 */
[----:B------:R-:W-:Y:S04]  /*12950*/  STL [R1+0x4ac], R79 ;  /* 0x0004ac4f01007387 */ /* 0x000fe80000100800 */
[----:B------:R0:W-:Y:S01]  /*12960*/  STL [R1+0x4a0], R86 ;  /* 0x0004a05601007387 */ /* 0x0001e20000100800 */
[----:B------:R-:W-:Y:S02]  /*12970*/  @P1 IMAD.MOV.U32 R4, RZ, RZ, R78 ;  /* 0x000000ffff041224 */ /* 0x000fe400078e004e */
[----:B------:R-:W-:Y:S01]  /*12980*/  IMAD.X R87, R87, 0x1, R40, P0 ;  /* 0x0000000157577824 */ /* 0x000fe200000e0628 */
[----:B0-----:R-:W4:Y:S04]  /*12990*/  LDL.LU R86, [R1+0x4c8] ;  /* 0x0004c80001567983 */ /* 0x001f280000300800 */
[----:B------:R0:W-:Y:S04]  /*129a0*/  STL [R1+0x4a8], R87 ;  /* 0x0004a85701007387 */ /* 0x0001e80000100800 */
[----:B------:R-:W4:Y:S01]  /*129b0*/  LDL.LU R78, [R1+0x4d4] ;  /* 0x0004d400014e7983 */ /* 0x000f220000300800 */
[----:B------:R-:W-:-:S02]  /*129c0*/  ISETP.GT.AND P3, PT, R64, 0xf, PT ;  /* 0x0000000f4000780c */ /* 0x000fc40003f64270 */
[----:B------:R-:W-:Y:S02]  /*129d0*/  PRMT R11, RZ, 0x7610, R11 ;  /* 0x00007610ff0b7816 */ /* 0x000fe4000000000b */
[----:B------:R-:W-:Y:S02]  /*129e0*/  PRMT R56, RZ, 0x7610, R56 ;  /* 0x00007610ff387816 */ /* 0x000fe40000000038 */
[----:B------:R-:W-:Y:S02]  /*129f0*/  ISETP.GT.AND P0, PT, R64, 0x10, PT ;  /* 0x000000104000780c */ /* 0x000fe40003f04270 */
[----:B------:R1:W5:Y:S05]  /*12a00*/  @P1 LDG.E.U16 R11, desc[UR20][R4.64] ;  /* 0x00000014040b1981 */ /* 0x00036a000c1e1500 */
[----:B-1----:R-:W-:-:S02]  /*12a10*/  @P3 IMAD.MOV.U32 R4, RZ, RZ, R79 ;  /* 0x000000ffff043224 */ /* 0x002fc400078e004f */
[----:B------:R-:W-:Y:S02]  /*12a20*/  @P3 IMAD.MOV.U32 R5, RZ, RZ, R87 ;  /* 0x000000ffff053224 */ /* 0x000fe400078e0057 */
[----:B0-----:R-:W4:Y:S04]  /*12a30*/  LDL.LU R87, [R1+0x4d0] ;  /* 0x0004d00001577983 */ /* 0x001f280000300800 */
[----:B------:R0:W5:Y:S01]  /*12a40*/  @P3 LDG.E.U16 R56, desc[UR20][R4.64] ;  /* 0x0000001404383981 */ /* 0x000162000c1e1500 */
[----:B------:R-:W-:Y:S02]  /*12a50*/  ISETP.GT.AND P1, PT, R64, 0x11, PT ;  /* 0x000000114000780c */ /* 0x000fe40003f24270 */
[----:B------:R-:W-:Y:S02]  /*12a60*/  PRMT R12, RZ, 0x7610, R12 ;  /* 0x00007610ff0c7816 */ /* 0x000fe4000000000c */
[----:B------:R-:W-:-:S02]  /*12a70*/  PRMT R55, RZ, 0x7610, R55 ;  /* 0x00007610ff377816 */ /* 0x000fc40000000037 */
[----:B------:R-:W-:Y:S02]  /*12a80*/  PRMT R54, RZ, 0x7610, R54 ;  /* 0x00007610ff367816 */ /* 0x000fe40000000036 */
[----:B--2---:R-:W-:-:S05]  /*12a90*/  IADD3 R80, P4, PT, R80, R41, RZ ;  /* 0x0000002950507210 */ /* 0x004fca0007f9e0ff */
[----:B------:R-:W-:Y:S01]  /*12aa0*/  STL [R1+0x4b4], R80 ;  /* 0x0004b45001007387 */ /* 0x000fe20000100800 */
[----:B---3--:R-:W-:-:S03]  /*12ab0*/  IMAD.X R85, R85, 0x1, R40, P4 ;  /* 0x0000000155557824 */ /* 0x008fc600020e0628 */
[----:B------:R-:W2:Y:S01]  /*12ac0*/  LDL.LU R79, [R1+0x4dc] ;  /* 0x0004dc00014f7983 */ /* 0x000ea20000300800 */
[----:B----4-:R-:W-:Y:S01]  /*12ad0*/  IADD3 R82, P3, PT, R82, R41, RZ ;  /* 0x0000002952527210 */ /* 0x010fe20007f7e0ff */
[----:B0-----:R-:W-:-:S04]  /*12ae0*/  @P0 IMAD.MOV.U32 R5, RZ, RZ, R85 ;  /* 0x000000ffff050224 */ /* 0x001fc800078e0055 */
[----:B------:R-:W-:Y:S04]  /*12af0*/  STL [R1+0x4bc], R82 ;  /* 0x0004bc5201007387 */ /* 0x000fe80000100800 */
[----:B------:R0:W-:Y:S01]  /*12b00*/  STL [R1+0x4b0], R85 ;  /* 0x0004b05501007387 */ /* 0x0001e20000100800 */
[----:B------:R-:W-:-:S05]  /*12b10*/  @P0 IMAD.MOV.U32 R4, RZ, RZ, R80 ;  /* 0x000000ffff040224 */ /* 0x000fca00078e0050 */
[----:B------:R1:W5:Y:S01]  /*12b20*/  @P0 LDG.E.U16 R12, desc[UR20][R4.64] ;  /* 0x00000014040c0981 */ /* 0x000362000c1e1500 */
[----:B------:R-:W-:-:S03]  /*12b30*/  IMAD.X R84, R84, 0x1, R40, P3 ;  /* 0x0000000154547824 */ /* 0x000fc600018e0628 */
[----:B0-----:R-:W3:Y:S04]  /*12b40*/  LDL.LU R85, [R1+0x4d8] ;  /* 0x0004d80001557983 */ /* 0x001ee80000300800 */
[----:B------:R0:W-:Y:S04]  /*12b50*/  STL [R1+0x4b8], R84 ;  /* 0x0004b85401007387 */ /* 0x0001e80000100800 */
[----:B------:R-:W4:Y:S01]  /*12b60*/  LDL.LU R80, [R1+0x4e4] ;  /* 0x0004e40001507983 */ /* 0x000f220000300800 */
[----:B------:R-:W-:Y:S01]  /*12b70*/  ISETP.GT.AND P3, PT, R64, 0x12, PT ;  /* 0x000000124000780c */ /* 0x000fe20003f64270 */
[----:B-1----:R-:W-:-:S02]  /*12b80*/  @P1 IMAD.MOV.U32 R4, RZ, RZ, R82 ;  /* 0x000000ffff041224 */ /* 0x002fc400078e0052 */
[----:B------:R-:W-:Y:S01]  /*12b90*/  @P1 IMAD.MOV.U32 R5, RZ, RZ, R84 ;  /* 0x000000ffff051224 */ /* 0x000fe200078e0054 */
[----:B------:R-:W-:Y:S01]  /*12ba0*/  IADD3 R81, P4, PT, R81, R41, RZ ;  /* 0x0000002951517210 */ /* 0x000fe20007f9e0ff */
[----:B0-----:R-:W4:Y:S01]  /*12bb0*/  LDL.LU R84, [R1+0x4e0] ;  /* 0x0004e00001547983 */ /* 0x001f220000300800 */
[----:B------:R-:W-:-:S03]  /*12bc0*/  ISETP.GT.AND P0, PT, R64, 0x13, PT ;  /* 0x000000134000780c */ /* 0x000fc60003f04270 */
[----:B------:R0:W5:Y:S01]  /*12bd0*/  @P1 LDG.E.U16 R55, desc[UR20][R4.64] ;  /* 0x0000001404371981 */ /* 0x000162000c1e1500 */
[----:B------:R-:W-:-:S03]  /*12be0*/  IMAD.X R83, R83, 0x1, R40, P4 ;  /* 0x0000000153537824 */ /* 0x000fc600020e0628 */
[----:B------:R-:W-:Y:S04]  /*12bf0*/  STL [R1+0x4c4], R81 ;  /* 0x0004c45101007387 */ /* 0x000fe80000100800 */
[----:B------:R-:W4:Y:S01]  /*12c00*/  LDL.LU R82, [R1+0x4ec] ;  /* 0x0004ec0001527983 */ /* 0x000f220000300800 */
[----:B------:R-:W-:Y:S01]  /*12c10*/  IADD3 R77, P1, PT, R77, R41, RZ ;  /* 0x000000294d4d7210 */ /* 0x000fe20007f3e0ff */
[----:B0-----:R-:W-:-:S04]  /*12c20*/  @P3 IMAD.MOV.U32 R5, RZ, RZ, R83 ;  /* 0x000000ffff053224 */ /* 0x001fc800078e0053 */
[----:B------:R-:W-:Y:S01]  /*12c30*/  STL [R1+0x4cc], R77 ;  /* 0x0004cc4d01007387 */ /* 0x000fe20000100800 */
[----:B------:R-:W-:-:S03]  /*12c40*/  @P3 IMAD.MOV.U32 R4, RZ, RZ, R81 ;  /* 0x000000ffff043224 */ /* 0x000fc600078e0051 */
[----:B------:R0:W-:Y:S04]  /*12c50*/  STL [R1+0x4c0], R83 ;  /* 0x0004c05301007387 */ /* 0x0001e80000100800 */
[----:B------:R1:W5:Y:S01]  /*12c60*/  @P3 LDG.E.U16 R54, desc[UR20][R4.64] ;  /* 0x0000001404363981 */ /* 0x000362000c1e1500 */
[----:B------:R-:W-:-:S03]  /*12c70*/  IMAD.X R86, R86, 0x1, R40, P1 ;  /* 0x0000000156567824 */ /* 0x000fc600008e0628 */
[----:B0-----:R-:W4:Y:S04]  /*12c80*/  LDL.LU R83, [R1+0x4e8] ;  /* 0x0004e80001537983 */ /* 0x001f280000300800 */
[----:B------:R0:W-:Y:S01]  /*12c90*/  STL [R1+0x4c8], R86 ;  /* 0x0004c85601007387 */ /* 0x0001e20000100800 */
[----:B------:R-:W-:-:S03]  /*12ca0*/  IADD3 R78, P4, PT, R78, R41, RZ ;  /* 0x000000294e4e7210 */ /* 0x000fc60007f9e0ff */
[----:B------:R-:W4:Y:S01]  /*12cb0*/  LDL.LU R81, [R1+0x4f4] ;  /* 0x0004f40001517983 */ /* 0x000f220000300800 */
[----:B-1----:R-:W-:Y:S02]  /*12cc0*/  @P0 IMAD.MOV.U32 R5, RZ, RZ, R86 ;  /* 0x000000ffff050224 */ /* 0x002fe400078e0056 */
[----:B------:R-:W-:Y:S01]  /*12cd0*/  @P0 IMAD.MOV.U32 R4, RZ, RZ, R77 ;  /* 0x000000ffff040224 */ /* 0x000fe200078e004d */
[----:B0-----:R-:W4:Y:S04]  /*12ce0*/  LDL.LU R86, [R1+0x4f0] ;  /* 0x0004f00001567983 */ /* 0x001f280000300800 */
[----:B------:R-:W-:Y:S04]  /*12cf0*/  STL [R1+0x4d4], R78 ;  /* 0x0004d44e01007387 */ /* 0x000fe80000100800 */
[----:B------:R-:W4:Y:S01]  /*12d00*/  LDL.LU R77, [R1+0x4fc] ;  /* 0x0004fc00014d7983 */ /* 0x000f220000300800 */
[----:B------:R-:W-:-:S02]  /*12d10*/  PRMT R13, RZ, 0x7610, R13 ;  /* 0x00007610ff0d7816 */ /* 0x000fc4000000000d */
[C---:B------:R-:W-:Y:S02]  /*12d20*/  ISETP.GT.AND P1, PT, R64.reuse, 0x14, PT ;  /* 0x000000144000780c */ /* 0x040fe40003f24270 */
[----:B------:R-:W-:Y:S02]  /*12d30*/  ISETP.GT.AND P3, PT, R64, 0x15, PT ;  /* 0x000000154000780c */ /* 0x000fe40003f64270 */
[----:B------:R0:W5:Y:S01]  /*12d40*/  @P0 LDG.E.U16 R13, desc[UR20][R4.64] ;  /* 0x00000014040d0981 */ /* 0x000162000c1e1500 */
[----:B------:R-:W-:Y:S01]  /*12d50*/  IMAD.X R87, R87, 0x1, R40, P4 ;  /* 0x0000000157577824 */ /* 0x000fe200020e0628 */
[----:B------:R-:W-:-:S07]  /*12d60*/  PRMT R14, RZ, 0x7610, R14 ;  /* 0x00007610ff0e7816 */ /* 0x000fce000000000e */
[----:B0-----:R-:W-:Y:S02]  /*12d70*/  @P1 IMAD.MOV.U32 R5, RZ, RZ, R87 ;  /* 0x000000ffff051224 */ /* 0x001fe400078e0057 */
[----:B------:R-:W-:-:S05]  /*12d80*/  @P1 IMAD.MOV.U32 R4, RZ, RZ, R78 ;  /* 0x000000ffff041224 */ /* 0x000fca00078e004e */
[----:B------:R0:W5:Y:S01]  /*12d90*/  @P1 LDG.E.U16 R14, desc[UR20][R4.64] ;  /* 0x00000014040e1981 */ /* 0x000162000c1e1500 */
[----:B------:R-:W-:Y:S02]  /*12da0*/  PRMT R53, RZ, 0x7610, R53 ;  /* 0x00007610ff357816 */ /* 0x000fe40000000035 */
[----:B------:R-:W-:Y:S02]  /*12db0*/  ISETP.GT.AND P1, PT, R64, 0x17, PT ;  /* 0x000000174000780c */ /* 0x000fe40003f24270 */
[----:B------:R-:W-:Y:S02]  /*12dc0*/  PRMT R15, RZ, 0x7610, R15 ;  /* 0x00007610ff0f7816 */ /* 0x000fe4000000000f */
[----:B------:R-:W-:Y:S02]  /*12dd0*/  PRMT R52, RZ, 0x7610, R52 ;  /* 0x00007610ff347816 */ /* 0x000fe40000000034 */
[----:B--2---:R-:W-:-:S05]  /*12de0*/  IADD3 R79, P0, PT, R79, R41, RZ ;  /* 0x000000294f4f7210 */ /* 0x004fca0007f1e0ff */
[----:B------:R-:W-:Y:S04]  /*12df0*/  STL [R1+0x4dc], R79 ;  /* 0x0004dc4f01007387 */ /* 0x000fe80000100800 */
[----:B------:R1:W-:Y:S01]  /*12e00*/  STL [R1+0x4d0], R87 ;  /* 0x0004d05701007387 */ /* 0x0003e20000100800 */
[----:B0-----:R-:W-:-:S03]  /*12e10*/  @P3 IMAD.MOV.U32 R4, RZ, RZ, R79 ;  /* 0x000000ffff043224 */ /* 0x001fc600078e004f */
[----:B-1----:R-:W2:Y:S01]  /*12e20*/  LDL.LU R87, [R1+0x4f8] ;  /* 0x0004f80001577983 */ /* 0x002ea20000300800 */
[----:B---3--:R-:W-:-:S05]  /*12e30*/  IMAD.X R85, R85, 0x1, R40, P0 ;  /* 0x0000000155557824 */ /* 0x008fca00000e0628 */
[----:B------:R0:W-:Y:S01]  /*12e40*/  STL [R1+0x4d8], R85 ;  /* 0x0004d85501007387 */ /* 0x0001e20000100800 */
[----:B----4-:R-:W-:-:S03]  /*12e50*/  IADD3 R80, P4, PT, R80, R41, RZ ;  /* 0x0000002950507210 */ /* 0x010fc60007f9e0ff */
[----:B------:R-:W3:Y:S01]  /*12e60*/  LDL.LU R78, [R1+0x504] ;  /* 0x00050400014e7983 */ /* 0x000ee20000300800 */
[----:B------:R-:W-:Y:S01]  /*12e70*/  @P3 IMAD.MOV.U32 R5, RZ, RZ, R85 ;  /* 0x000000ffff053224 */ /* 0x000fe200078e0055 */
[----:B------:R-:W-:Y:S02]  /*12e80*/  ISETP.GT.AND P0, PT, R64, 0x16, PT ;  /* 0x000000164000780c */ /* 0x000fe40003f04270 */
[----:B0-----:R-:W4:Y:S04]  /*12e90*/  LDL.LU R85, [R1+0x500] ;  /* 0x0005000001557983 */ /* 0x001f280000300800 */
[----:B------:R-:W-:Y:S04]  /*12ea0*/  STL [R1+0x4e4], R80 ;  /* 0x0004e45001007387 */ /* 0x000fe80000100800 */
[----:B------:R-:W4:Y:S01]  /*12eb0*/  LDL.LU R79, [R1+0x50c] ;  /* 0x00050c00014f7983 */ /* 0x000f220000300800 */
[----:B------:R-:W-:-:S03]  /*12ec0*/  IMAD.X R84, R84, 0x1, R40, P4 ;  /* 0x0000000154547824 */ /* 0x000fc600020e0628 */
[----:B------:R0:W5:Y:S01]  /*12ed0*/  @P3 LDG.E.U16 R53, desc[UR20][R4.64] ;  /* 0x0000001404353981 */ /* 0x000162000c1e1500 */
[----:B------:R-:W-:-:S05]  /*12ee0*/  IADD3 R82, P3, PT, R82, R41, RZ ;  /* 0x0000002952527210 */ /* 0x000fca0007f7e0ff */
[----:B------:R-:W-:Y:S01]  /*12ef0*/  STL [R1+0x4ec], R82 ;  /* 0x0004ec5201007387 */ /* 0x000fe20000100800 */
[----:B0-----:R-:W-:Y:S02]  /*12f00*/  @P0 IMAD.MOV.U32 R4, RZ, RZ, R80 ;  /* 0x000000ffff040224 */ /* 0x001fe400078e0050 */
[----:B------:R-:W-:Y:S01]  /*12f10*/  @P0 IMAD.MOV.U32 R5, RZ, RZ, R84 ;  /* 0x000000ffff050224 */ /* 0x000fe200078e0054 */
[----:B------:R0:W-:Y:S04]  /*12f20*/  STL [R1+0x4e0], R84 ;  /* 0x0004e05401007387 */ /* 0x0001e80000100800 */
[----:B------:R1:W5:Y:S01]  /*12f30*/  @P0 LDG.E.U16 R15, desc[UR20][R4.64] ;  /* 0x00000014040f0981 */ /* 0x000362000c1e1500 */
[----:B------:R-:W-:-:S03]  /*12f40*/  IMAD.X R83, R83, 0x1, R40, P3 ;  /* 0x0000000153537824 */ /* 0x000fc600018e0628 */
[----:B0-----:R-:W4:Y:S01]  /*12f50*/  LDL.LU R84, [R1+0x508] ;  /* 0x0005080001547983 */ /* 0x001f220000300800 */
[----:B------:R-:W-:Y:S01]  /*12f60*/  ISETP.GT.AND P3, PT, R64, 0x18, PT ;  /* 0x000000184000780c */ /* 0x000fe20003f64270 */
[----:B-1----:R-:W-:Y:S02]  /*12f70*/  @P1 IMAD.MOV.U32 R4, RZ, RZ, R82 ;  /* 0x000000ffff041224 */ /* 0x002fe400078e0052 */
[----:B------:R0:W-:Y:S01]  /*12f80*/  STL [R1+0x4e8], R83 ;  /* 0x0004e85301007387 */ /* 0x0001e20000100800 */
[----:B------:R-:W-:Y:S01]  /*12f90*/  @P1 IMAD.MOV.U32 R5, RZ, RZ, R83 ;  /* 0x000000ffff051224 */ /* 0x000fe200078e0053 */
[----:B------:R-:W-:Y:S02]  /*12fa0*/  IADD3 R81, P4, PT, R81, R41, RZ ;  /* 0x0000002951517210 */ /* 0x000fe40007f9e0ff */
[----:B------:R-:W4:Y:S04]  /*12fb0*/  LDL.LU R80, [R1+0x514] ;  /* 0x0005140001507983 */ /* 0x000f280000300800 */
[----:B------:R1:W5:Y:S01]  /*12fc0*/  @P1 LDG.E.U16 R52, desc[UR20][R4.64] ;  /* 0x0000001404341981 */ /* 0x000362000c1e1500 */
[----:B------:R-:W-:-:S03]  /*12fd0*/  IMAD.X R86, R86, 0x1, R40, P4 ;  /* 0x0000000156567824 */ /* 0x000fc600020e0628 */
[----:B------:R-:W4:Y:S04]  /*12fe0*/  LDL.LU R82, [R1+0x510] ;  /* 0x0005100001527983 */ /* 0x000f280000300800 */
[----:B------:R-:W-:Y:S01]  /*12ff0*/  STL [R1+0x4f4], R81 ;  /* 0x0004f45101007387 */ /* 0x000fe20000100800 */
[----:B------:R-:W-:-:S03]  /*13000*/  IADD3 R77, P1, PT, R77, R41, RZ ;  /* 0x000000294d4d7210 */ /* 0x000fc60007f3e0ff */
[----:B0-----:R-:W4:Y:S01]  /*13010*/  LDL.LU R83, [R1+0x520] ;  /* 0x0005200001537983 */ /* 0x001f220000300800 */
        /* <DEDUP_REMOVED lines=16> */
[----:B------:R0:W-:Y:S04]  /*13120*/  STL [R1+0x4f8], R87 ;  /* 0x0004f85701007387 */ /* 0x0001e80000100800 */
[----:B------:R-:W2:Y:S04]  /*13130*/  LDL.LU R81, [R1+0x528] ;  /* 0x0005280001517983 */ /* 0x000ea80000300800 */
[----:B------:R1:W5:Y:S01]  /*13140*/  @P0 LDG.E.U16 R51, desc[UR20][R4.64] ;  /* 0x0000001404330981 */ /* 0x000362000c1e1500 */
[----:B---3--:R-:W-:-:S03]  /*13150*/  IADD3 R78, P4, PT, R78, R41, RZ ;  /* 0x000000294e4e7210 */ /* 0x008fc60007f9e0ff */
[----:B0-----:R-:W3:Y:S04]  /*13160*/  LDL.LU R87, [R1+0x524] ;  /* 0x0005240001577983 */ /* 0x001ee80000300800 */
[----:B------:R-:W-:Y:S01]  /*13170*/  STL [R1+0x504], R78 ;  /* 0x0005044e01007387 */ /* 0x000fe20000100800 */
[----:B----4-:R-:W-:-:S03]  /*13180*/  IMAD.X R85, R85, 0x1, R40, P4 ;  /* 0x0000000155557824 */ /* 0x010fc600020e0628 */
[----:B------:R-:W4:Y:S01]  /*13190*/  LDL.LU R77, [R1+0x530] ;  /* 0x00053000014d7983 */ /* 0x000f220000300800 */
[----:B------:R-:W-:Y:S01]  /*131a0*/  IADD3 R79, P0, PT, R79, R41, RZ ;  /* 0x000000294f4f7210 */ /* 0x000fe20007f1e0ff */
[----:B-1----:R-:W-:-:S04]  /*131b0*/  @P1 IMAD.MOV.U32 R5, RZ, RZ, R85 ;  /* 0x000000ffff051224 */ /* 0x002fc800078e0055 */
        /* <DEDUP_REMOVED lines=48> */
[----:B------:R1:W5:Y:S04]  /*134c0*/  @P3 LDG.E.U16 R19, desc[UR20][R4.64] ;  /* 0x0000001404133981 */ /* 0x000368000c1e1500 */
[----:B0-----:R-:W3:Y:S01]  /*134d0*/  LDL.LU R87, [R1+0x54c] ;  /* 0x00054c0001577983 */ /* 0x001ee20000300800 */
[----:B------:R-:W-:-:S05]  /*134e0*/  IMAD.X R85, R85, 0x1, R40, P1 ;  /* 0x0000000155557824 */ /* 0x000fca00008e0628 */
[----:B------:R0:W-:Y:S04]  /*134f0*/  STL [R1+0x52c], R85 ;  /* 0x00052c5501007387 */ /* 0x0001e80000100800 */
[----:B------:R-:W4:Y:S01]  /*13500*/  LDL.LU R81, [R1+0x558] ;  /* 0x0005580001517983 */ /* 0x000f220000300800 */
[----:B------:R-:W-:Y:S01]  /*13510*/  ISETP.GT.AND P1, PT, R64, 0x20, PT ;  /* 0x000000204000780c */ /* 0x000fe20003f24270 */
[----:B-1----:R-:W-:Y:S02]  /*13520*/  @P0 IMAD.MOV.U32 R4, RZ, RZ, R77 ;  /* 0x000000ffff040224 */ /* 0x002fe400078e004d */
[----:B------:R-:W-:Y:S01]  /*13530*/  @P0 IMAD.MOV.U32 R5, RZ, RZ, R85 ;  /* 0x000000ffff050224 */ /* 0x000fe200078e0055 */
[----:B------:R-:W-:-:S04]  /*13540*/  IADD3 R78, P4, PT, R78, R41, RZ ;  /* 0x000000294e4e7210 */ /* 0x000fc80007f9e0ff */
[----:B------:R1:W5:Y:S01]  /*13550*/  @P0 LDG.E.U16 R48, desc[UR20][R4.64] ;  /* 0x0000001404300981 */ /* 0x000362000c1e1500 */
[----:B------:R-:W-:-:S03]  /*13560*/  ISETP.GT.AND P3, PT, R64, 0x21, PT ;  /* 0x000000214000780c */ /* 0x000fc60003f64270 */
[----:B0-----:R-:W4:Y:S01]  /*13570*/  LDL.LU R85, [R1+0x554] ;  /* 0x0005540001557983 */ /* 0x001f220000300800 */
[----:B------:R-:W-:-:S03]  /*13580*/  IMAD.X R84, R84, 0x1, R40, P4 ;  /* 0x0000000154547824 */ /* 0x000fc600020e0628 */
[----:B------:R-:W-:Y:S04]  /*13590*/  STL [R1+0x538], R78 ;  /* 0x0005384e01007387 */ /* 0x000fe80000100800 */
[----:B------:R-:W4:Y:S01]  /*135a0*/  LDL.LU R77, [R1+0x560] ;  /* 0x00056000014d7983 */ /* 0x000f220000300800 */
[----:B------:R-:W-:Y:S01]  /*135b0*/  IADD3 R79, P0, PT, R79, R41, RZ ;  /* 0x000000294f4f7210 */ /* 0x000fe20007f1e0ff */
[----:B-1----:R-:W-:-:S04]  /*135c0*/  @P1 IMAD.MOV.U32 R5, RZ, RZ, R84 ;  /* 0x000000ffff051224 */ /* 0x002fc800078e0054 */
        /* <DEDUP_REMOVED lines=34> */
[----:B------:R-:W-:-:S03]  /*137f0*/  @P1 IMAD.MOV.U32 R5, RZ, RZ, R87 ;  /* 0x000000ffff051224 */ /* 0x000fc600078e0057 */
[----:B------:R-:W3:Y:S01]  /*13800*/  LDL.LU R80, [R1+0x578] ;  /* 0x0005780001507983 */ /* 0x000ee20000300800 */
[----:B----4-:R-:W-:-:S03]  /*13810*/  IADD3 R81, P4, PT, R81, R41, RZ ;  /* 0x0000002951517210 */ /* 0x010fc60007f9e0ff */
[----:B0-----:R-:W4:Y:S01]  /*13820*/  LDL.LU R87, [R1+0x574] ;  /* 0x0005740001577983 */ /* 0x001f220000300800 */
[----:B------:R-:W-:-:S03]  /*13830*/  ISETP.GT.AND P3, PT, R64, 0x24, PT ;  /* 0x000000244000780c */ /* 0x000fc60003f64270 */
[----:B------:R-:W-:Y:S04]  /*13840*/  STL [R1+0x558], R81 ;  /* 0x0005585101007387 */ /* 0x000fe80000100800 */
[----:B------:R-:W4:Y:S04]  /*13850*/  LDL.LU R83, [R1+0x580] ;  /* 0x0005800001537983 */ /* 0x000f280000300800 */
[----:B------:R0:W5:Y:S01]  /*13860*/  @P1 LDG.E.U16 R46, desc[UR20][R4.64] ;  /* 0x00000014042e1981 */ /* 0x000162000c1e1500 */
[----:B------:R-:W-:Y:S01]  /*13870*/  IMAD.X R85, R85, 0x1, R40, P4 ;  /* 0x0000000155557824 */ /* 0x000fe200020e0628 */
[----:B------:R-:W-:Y:S01]  /*13880*/  IADD3 R77, P1, PT, R77, R41, RZ ;  /* 0x000000294d4d7210 */ /* 0x000fe20007f3e0ff */
[----:B0-----:R-:W-:-:S02]  /*13890*/  @P3 IMAD.MOV.U32 R4, RZ, RZ, R81 ;  /* 0x000000ffff043224 */ /* 0x001fc400078e0051 */
[----:B------:R-:W-:Y:S02]  /*138a0*/  @P3 IMAD.MOV.U32 R5, RZ, RZ, R85 ;  /* 0x000000ffff053224 */ /* 0x000fe400078e0055 */
[----:B------:R-:W-:Y:S04]  /*138b0*/  STL [R1+0x560], R77 ;  /* 0x0005604d01007387 */ /* 0x000fe80000100800 */
[----:B------:R0:W-:Y:S04]  /*138c0*/  STL [R1+0x554], R85 ;  /* 0x0005545501007387 */ /* 0x0001e80000100800 */
[----:B------:R1:W5:Y:S04]  /*138d0*/  @P3 LDG.E.U16 R22, desc[UR20][R4.64] ;  /* 0x0000001404163981 */ /* 0x000368000c1e1500 */
[----:B0-----:R-:W4:Y:S01]  /*138e0*/  LDL.LU R85, [R1+0x57c] ;  /* 0x00057c0001557983 */ /* 0x001f220000300800 */
[----:B------:R-:W-:Y:S01]  /*138f0*/  IMAD.X R84, R84, 0x1, R40, P1 ;  /* 0x0000000154547824 */ /* 0x000fe200008e0628 */
[----:B------:R-:W-:Y:S01]  /*13900*/  ISETP.GT.AND P1, PT, R64, 0x26, PT ;  /* 0x000000264000780c */ /* 0x000fe20003f24270 */
[----:B-1----:R-:W-:-:S02]  /*13910*/  @P0 IMAD.MOV.U32 R4, RZ, RZ, R77 ;  /* 0x000000ffff040224 */ /* 0x002fc400078e004d */
[----:B------:R-:W-:Y:S01]  /*13920*/  @P0 IMAD.MOV.U32 R5, RZ, RZ, R84 ;  /* 0x000000ffff050224 */ /* 0x000fe200078e0054 */
[----:B------:R0:W-:Y:S01]  /*13930*/  STL [R1+0x55c], R84 ;  /* 0x00055c5401007387 */ /* 0x0001e20000100800 */
[----:B------:R-:W-:-:S03]  /*13940*/  IADD3 R78, P4, PT, R78, R41, RZ ;  /* 0x000000294e4e7210 */ /* 0x000fc60007f9e0ff */
[----:B------:R-:W4:Y:S04]  /*13950*/  LDL.LU R81, [R1+0x588] ;  /* 0x0005880001517983 */ /* 0x000f280000300800 */
[----:B------:R1:W5:Y:S01]  /*13960*/  @P0 LDG.E.U16 R45, desc[UR20][R4.64] ;  /* 0x00000014042d0981 */ /* 0x000362000c1e1500 */
[----:B------:R-:W-:-:S03]  /*13970*/  IMAD.X R82, R82, 0x1, R40, P4 ;  /* 0x0000000152527824 */ /* 0x000fc600020e0628 */
[----:B0-----:R-:W4:Y:S04]  /*13980*/  LDL.LU R84, [R1+0x584] ;  /* 0x0005840001547983 */ /* 0x001f280000300800 */
[----:B------:R-:W-:Y:S01]  /*13990*/  STL [R1+0x568], R78 ;  /* 0x0005684e01007387 */ /* 0x000fe20000100800 */
[----:B------:R-:W-:-:S03]  /*139a0*/  IADD3 R79, P0, PT, R79, R41, RZ ;  /* 0x000000294f4f7210 */ /* 0x000fc60007f1e0ff */
        /* <DEDUP_REMOVED lines=11> */
[----:B------:R-:W-:Y:S02]  /*13a60*/  ISETP.GT.AND P1, PT, R64, 0x29, PT ;  /* 0x000000294000780c */ /* 0x000fe40003f24270 */
        /* <DEDUP_REMOVED lines=9> */
[----:B------:R-:W3:Y:S04]  /*13b00*/  LDL.LU R79, [R1+0x594] ;  /* 0x00059400014f7983 */ /* 0x000ee80000300800 */
[----:B------:R-:W-:Y:S01]  /*13b10*/  STL [R1+0x578], R80 ;  /* 0x0005785001007387 */ /* 0x000fe20000100800 */
[----:B----4-:R-:W-:-:S03]  /*13b20*/  IMAD.X R87, R87, 0x1, R40, P4 ;  /* 0x0000000157577824 */ /* 0x010fc600020e0628 */
[----:B0-----:R-:W4:Y:S01]  /*13b30*/  LDL.LU R86, [R1+0x5a0] ;  /* 0x0005a00001567983 */ /* 0x001f220000300800 */
[----:B------:R-:W-:Y:S01]  /*13b40*/  IADD3 R83, P3, PT, R83, R41, RZ ;  /* 0x0000002953537210 */ /* 0x000fe20007f7e0ff */
[----:B-1----:R-:W-:-:S04]  /*13b50*/  @P0 IMAD.MOV.U32 R5, RZ, RZ, R87 ;  /* 0x000000ffff050224 */ /* 0x002fc800078e0057 */
[----:B------:R-:W-:Y:S04]  /*13b60*/  STL [R1+0x580], R83 ;  /* 0x0005805301007387 */ /* 0x000fe80000100800 */
[----:B------:R0:W-:Y:S01]  /*13b70*/  STL [R1+0x574], R87 ;  /* 0x0005745701007387 */ /* 0x0001e20000100800 */
[----:B------:R-:W-:-:S05]  /*13b80*/  @P0 IMAD.MOV.U32 R4, RZ, RZ, R80 ;  /* 0x000000ffff040224 */ /* 0x000fca00078e0050 */
[----:B------:R1:W5:Y:S04]  /*13b90*/  @P0 LDG.E.U16 R24, desc[UR20][R4.64] ;  /* 0x0000001404180981 */ /* 0x000368000c1e1500 */
[----:B0-----:R-:W4:Y:S01]  /*13ba0*/  LDL.LU R87, [R1+0x59c] ;  /* 0x00059c0001577983 */ /* 0x001f220000300800 */
[----:B-1----:R-:W-:Y:S02]  /*13bb0*/  @P1 IMAD.MOV.U32 R4, RZ, RZ, R83 ;  /* 0x000000ffff041224 */ /* 0x002fe400078e0053 */
[----:B------:R-:W-:Y:S01]  /*13bc0*/  IMAD.X R85, R85, 0x1, R40, P3 ;  /* 0x0000000155557824 */ /* 0x000fe200018e0628 */
[----:B------:R-:W-:-:S03]  /*13bd0*/  ISETP.GT.AND P3, PT, R64, 0x2a, PT ;  /* 0x0000002a4000780c */ /* 0x000fc60003f64270 */
[----:B------:R-:W-:Y:S01]  /*13be0*/  @P1 IMAD.MOV.U32 R5, RZ, RZ, R85 ;  /* 0x000000ffff051224 */ /* 0x000fe200078e0055 */
[----:B------:R0:W-:Y:S04]  /*13bf0*/  STL [R1+0x57c], R85 ;  /* 0x00057c5501007387 */ /* 0x0001e80000100800 */
[----:B------:R-:W4:Y:S01]  /*13c00*/  LDL.LU R80, [R1+0x5a8] ;  /* 0x0005a80001507983 */ /* 0x000f220000300800 */
[----:B------:R-:W-:-:S03]  /*13c10*/  IADD3 R81, P4, PT, R81, R41, RZ ;  /* 0x0000002951517210 */ /* 0x000fc60007f9e0ff */
[----:B------:R1:W5:Y:S04]  /*13c20*/  @P1 LDG.E.U16 R43, desc[UR20][R4.64] ;  /* 0x00000014042b1981 */ /* 0x000368000c1e1500 */
[----:B0-----:R-:W4:Y:S04]  /*13c30*/  LDL.LU R85, [R1+0x5a4] ;  /* 0x0005a40001557983 */ /* 0x001f280000300800 */
[----:B------:R-:W-:Y:S01]  /*13c40*/  STL [R1+0x588], R81 ;  /* 0x0005885101007387 */ /* 0x000fe20000100800 */
[----:B------:R-:W-:-:S03]  /*13c50*/  IMAD.X R84, R84, 0x1, R40, P4 ;  /* 0x0000000154547824 */ /* 0x000fc600020e0628 */
[----:B------:R-:W4:Y:S01]  /*13c60*/  LDL.LU R83, [R1+0x5b0] ;  /* 0x0005b00001537983 */ /* 0x000f220000300800 */
[----:B------:R-:W-:Y:S01]  /*13c70*/  IADD3 R77, P1, PT, R77, R41, RZ ;  /* 0x000000294d4d7210 */ /* 0x000fe20007f3e0ff */
[----:B-1----:R-:W-:-:S04]  /*13c80*/  @P3 IMAD.MOV.U32 R5, RZ, RZ, R84 ;  /* 0x000000ffff053224 */ /* 0x002fc800078e0054 */
[----:B------:R-:W-:Y:S01]  /*13c90*/  STL [R1+0x590], R77 ;  /* 0x0005904d01007387 */ /* 0x000fe20000100800 */
[----:B------:R-:W-:-:S03]  /*13ca0*/  @P3 IMAD.MOV.U32 R4, RZ, RZ, R81 ;  /* 0x000000ffff043224 */ /* 0x000fc600078e0051 */
[----:B------:R0:W-:Y:S01]  /*13cb0*/  STL [R1+0x584], R84 ;  /* 0x0005845401007387 */ /* 0x0001e20000100800 */
[----:B------:R-:W-:-:S03]  /*13cc0*/  IMAD.X R82, R82, 0x1, R40, P1 ;  /* 0x0000000152527824 */ /* 0x000fc600008e0628 */
[----:B0-----:R-:W4:Y:S04]  /*13cd0*/  LDL.LU R84, [R1+0x5ac] ;  /* 0x0005ac0001547983 */ /* 0x001f280000300800 */
[----:B------:R0:W-:Y:S04]  /*13ce0*/  STL [R1+0x58c], R82 ;  /* 0x00058c5201007387 */ /* 0x0001e80000100800 */
[----:B------:R-:W4:Y:S01]  /*13cf0*/  LDL.LU R81, [R1+0x5b8] ;  /* 0x0005b80001517983 */ /* 0x000f220000300800 */
[----:B------:R-:W-:Y:S02]  /*13d00*/  ISETP.GT.AND P0, PT, R64, 0x2b, PT ;  /* 0x0000002b4000780c */ /* 0x000fe40003f04270 */
[----:B------:R-:W-:-:S02]  /*13d10*/  PRMT R25, RZ, 0x7610, R25 ;  /* 0x00007610ff197816 */ /* 0x000fc40000000019 */
[----:B------:R-:W-:Y:S02]  /*13d20*/  PRMT R42, RZ, 0x7610, R42 ;  /* 0x00007610ff2a7816 */ /* 0x000fe4000000002a */
[----:B------:R-:W-:Y:S02]  /*13d30*/  ISETP.GT.AND P1, PT, R64, 0x2c, PT ;  /* 0x0000002c4000780c */ /* 0x000fe40003f24270 */
[----:B------:R1:W5:Y:S05]  /*13d40*/  @P3 LDG.E.U16 R25, desc[UR20][R4.64] ;  /* 0x0000001404193981 */ /* 0x00036a000c1e1500 */
[----:B-1----:R-:W-:Y:S02]  /*13d50*/  @P0 IMAD.MOV.U32 R4, RZ, RZ, R77 ;  /* 0x000000ffff040224 */ /* 0x002fe400078e004d */
[----:B------:R-:W-:-:S02]  /*13d60*/  @P0 IMAD.MOV.U32 R5, RZ, RZ, R82 ;  /* 0x000000ffff050224 */ /* 0x000fc400078e0052 */
[----:B0-----:R-:W4:Y:S04]  /*13d70*/  LDL.LU R82, [R1+0x5b4] ;  /* 0x0005b40001527983 */ /* 0x001f280000300800 */
[----:B------:R0:W5:Y:S01]  /*13d80*/  @P0 LDG.E.U16 R42, desc[UR20][R4.64] ;  /* 0x00000014042a0981 */ /* 0x000162000c1e1500 */
[----:B------:R-:W-:Y:S02]  /*13d90*/  ISETP.GT.AND P3, PT, R64, 0x2d, PT ;  /* 0x0000002d4000780c */ /* 0x000fe40003f64270 */
[----:B------:R-:W-:Y:S02]  /*13da0*/  PRMT R26, RZ, 0x7610, R26 ;  /* 0x00007610ff1a7816 */ /* 0x000fe4000000001a */
[----:B------:R-:W-:Y:S02]  /*13db0*/  PRMT R35, RZ, 0x7610, R35 ;  /* 0x00007610ff237816 */ /* 0x000fe40000000023 */
[----:B------:R-:W-:-:S02]  /*13dc0*/  PRMT R27, RZ, 0x7610, R27 ;  /* 0x00007610ff1b7816 */ /* 0x000fc4000000001b */
[----:B--2---:R-:W-:-:S05]  /*13dd0*/  IADD3 R78, P4, PT, R78, R41, RZ ;  /* 0x000000294e4e7210 */ /* 0x004fca0007f9e0ff */
[----:B------:R1:W-:Y:S01]  /*13de0*/  STL [R1+0x598], R78 ;  /* 0x0005984e01007387 */ /* 0x0003e20000100800 */
[----:B---3--:R-:W-:-:S03]  /*13df0*/  IMAD.X R79, R79, 0x1, R40, P4 ;  /* 0x000000014f4f7824 */ /* 0x008fc600020e0628 */
[----:B------:R-:W2:Y:S01]  /*13e00*/  LDL.LU R77, [R1+0x5c0] ;  /* 0x0005c000014d7983 */ /* 0x000ea20000300800 */
[----:B----4-:R-:W-:Y:S01]  /*13e10*/  IADD3 R86, P0, PT, R86, R41, RZ ;  /* 0x0000002956567210 */ /* 0x010fe20007f1e0ff */
[----:B0-----:R-:W-:-:S04]  /*13e20*/  @P1 IMAD.MOV.U32 R4, RZ, RZ, R78 ;  /* 0x000000ffff041224 */ /* 0x001fc800078e004e */
[----:B------:R-:W-:Y:S01]  /*13e30*/  STL [R1+0x5a0], R86 ;  /* 0x0005a05601007387 */ /* 0x000fe20000100800 */
[----:B------:R-:W-:-:S03]  /*13e40*/  @P1 IMAD.MOV.U32 R5, RZ, RZ, R79 ;  /* 0x000000ffff051224 */ /* 0x000fc600078e004f */
[----:B------:R0:W-:Y:S04]  /*13e50*/  STL [R1+0x594], R79 ;  /* 0x0005944f01007387 */ /* 0x0001e80000100800 */
[----:B-1----:R-:W3:Y:S04]  /*13e60*/  LDL.LU R78, [R1+0x5bc] ;  /* 0x0005bc00014e7983 */ /* 0x002ee80000300800 */
[----:B------:R1:W5:Y:S01]  /*13e70*/  @P1 LDG.E.U16 R26, desc[UR20][R4.64] ;  /* 0x00000014041a1981 */ /* 0x000362000c1e1500 */
[----:B------:R-:W-:-:S05]  /*13e80*/  IMAD.X R87, R87, 0x1, R40, P0 ;  /* 0x0000000157577824 */ /* 0x000fca00000e0628 */
[----:B------:R4:W-:Y:S04]  /*13e90*/  STL [R1+0x59c], R87 ;  /* 0x00059c5701007387 */ /* 0x0009e80000100800 */
[----:B0-----:R-:W3:Y:S01]  /*13ea0*/  LDL.LU R79, [R1+0x5c8] ;  /* 0x0005c800014f7983 */ /* 0x001ee20000300800 */
[----:B-1----:R-:W-:Y:S02]  /*13eb0*/  @P3 IMAD.MOV.U32 R4, RZ, RZ, R86 ;  /* 0x000000ffff043224 */ /* 0x002fe400078e0056 */
[----:B------:R-:W-:Y:S01]  /*13ec0*/  @P3 IMAD.MOV.U32 R5, RZ, RZ, R87 ;  /* 0x000000ffff053224 */ /* 0x000fe200078e0057 */
[C---:B------:R-:W-:Y:S01]  /*13ed0*/  ISETP.GT.AND P0, PT, R64.reuse, 0x2e, PT ;  /* 0x0000002e4000780c */ /* 0x040fe20003f04270 */
[----:B------:R-:W3:Y:S01]  /*13ee0*/  LDL.LU R88, [R1+0x5c4] ;  /* 0x0005c40001587983 */ /* 0x000ee20000300800 */
[----:B------:R-:W-:-:S03]  /*13ef0*/  ISETP.GT.AND P1, PT, R64, 0x2f, PT ;  /* 0x0000002f4000780c */ /* 0x000fc60003f24270 */
[----:B------:R0:W5:Y:S01]  /*13f00*/  @P3 LDG.E.U16 R35, desc[UR20][R4.64] ;  /* 0x0000001404233981 */ /* 0x000162000c1e1500 */
[----:B------:R-:W-:-:S05]  /*13f10*/  IADD3 R80, P4, PT, R80, R41, RZ ;  /* 0x0000002950507210 */ /* 0x000fca0007f9e0ff */
[----:B------:R1:W-:Y:S01]  /*13f20*/  STL [R1+0x5a8], R80 ;  /* 0x0005a85001007387 */ /* 0x0003e20000100800 */
[----:B------:R-:W-:-:S03]  /*13f30*/  IMAD.X R85, R85, 0x1, R40, P4 ;  /* 0x0000000155557824 */ /* 0x000fc600020e0628 */
[----:B------:R-:W3:Y:S01]  /*13f40*/  LDL.LU R86, [R1+0x5d0] ;  /* 0x0005d00001567983 */ /* 0x000ee20000300800 */
[----:B------:R-:W-:Y:S01]  /*13f50*/  IADD3 R83, P3, PT, R83, R41, RZ ;  /* 0x0000002953537210 */ /* 0x000fe20007f7e0ff */
[----:B0-----:R-:W-:-:S04]  /*13f60*/  @P0 IMAD.MOV.U32 R4, RZ, RZ, R80 ;  /* 0x000000ffff040224 */ /* 0x001fc800078e0050 */
[----:B------:R-:W-:Y:S01]  /*13f70*/  STL [R1+0x5b0], R83 ;  /* 0x0005b05301007387 */ /* 0x000fe20000100800 */
[----:B------:R-:W-:-:S03]  /*13f80*/  @P0 IMAD.MOV.U32 R5, RZ, RZ, R85 ;  /* 0x000000ffff050224 */ /* 0x000fc600078e0055 */
[----:B------:R0:W-:Y:S04]  /*13f90*/  STL [R1+0x5a4], R85 ;  /* 0x0005a45501007387 */ /* 0x0001e80000100800 */
[----:B----4-:R-:W4:Y:S04]  /*13fa0*/  LDL.LU R87, [R1+0x5cc] ;  /* 0x0005cc0001577983 */ /* 0x010f280000300800 */
[----:B------:R0:W5:Y:S01]  /*13fb0*/  @P0 LDG.E.U16 R27, desc[UR20][R4.64] ;  /* 0x00000014041b0981 */ /* 0x000162000c1e1500 */
[----:B------:R-:W-:-:S05]  /*13fc0*/  IMAD.X R84, R84, 0x1, R40, P3 ;  /* 0x0000000154547824 */ /* 0x000fca00018e0628 */
[----:B------:R0:W-:Y:S01]  /*13fd0*/  STL [R1+0x5ac], R84 ;  /* 0x0005ac5401007387 */ /* 0x0001e20000100800 */
[----:B------:R-:W-:-:S03]  /*13fe0*/  IADD3 R81, P4, PT, R81, R41, RZ ;  /* 0x0000002951517210 */ /* 0x000fc60007f9e0ff */
[----:B-1----:R-:W4:Y:S01]  /*13ff0*/  LDL.LU R80, [R1+0x5d8] ;  /* 0x0005d80001507983 */ /* 0x002f220000300800 */
[----:B0-----:R-:W-:-:S03]  /*14000*/  @P1 IMAD.MOV.U32 R5, RZ, RZ, R84 ;  /* 0x000000ffff051224 */ /* 0x001fc600078e0054 */
[----:B------:R-:W4:Y:S01]  /*14010*/  LDL.LU R85, [R1+0x5d4] ;  /* 0x0005d40001557983 */ /* 0x000f220000300800 */
[----:B------:R-:W-:-:S03]  /*14020*/  @P1 IMAD.MOV.U32 R4, RZ, RZ, R83 ;  /* 0x000000ffff041224 */ /* 0x000fc600078e0053 */
[----:B------:R0:W-:Y:S04]  /*14030*/  STL [R1+0x5b8], R81 ;  /* 0x0005b85101007387 */ /* 0x0001e80000100800 */
[----:B------:R-:W4:Y:S04]  /*14040*/  LDL.LU R84, [R1+0x5dc] ;  /* 0x0005dc0001547983 */ /* 0x000f280000300800 */
[----:B------:R-:W4:Y:S01]  /*14050*/  LDL.LU R83, [R1+0x5e0] ;  /* 0x0005e00001537983 */ /* 0x000f220000300800 */
[----:B------:R-:W-:Y:S02]  /*14060*/  PRMT R34, RZ, 0x7610, R34 ;  /* 0x00007610ff227816 */ /* 0x000fe40000000022 */
[----:B------:R-:W-:-:S02]  /*14070*/  ISETP.GT.AND P3, PT, R64, 0x30, PT ;  /* 0x000000304000780c */ /* 0x000fc40003f64270 */
[----:B------:R-:W-:Y:S02]  /*14080*/  ISETP.GT.AND P0, PT, R64, 0x31, PT ;  /* 0x000000314000780c */ /* 0x000fe40003f04270 */
[----:B------:R1:W5:Y:S01]  /*14090*/  @P1 LDG.E.U16 R34, desc[UR20][R4.64] ;  /* 0x0000001404221981 */ /* 0x000362000c1e1500 */
[----:B------:R-:W-:Y:S01]  /*140a0*/  IMAD.X R82, R82, 0x1, R40, P4 ;  /* 0x0000000152527824 */ /* 0x000fe200020e0628 */
[----:B------:R-:W-:-:S07]  /*140b0*/  PRMT R28, RZ, 0x7610, R28 ;  /* 0x00007610ff1c7816 */ /* 0x000fce000000001c */
[----:B-1----:R-:W-:Y:S02]  /*140c0*/  @P3 IMAD.MOV.U32 R4, RZ, RZ, R81 ;  /* 0x000000ffff043224 */ /* 0x002fe400078e0051 */
        /* <DEDUP_REMOVED lines=8> */
[----:B------:R2:W-:Y:S04]  /*14150*/  STL [R1+0x5b4], R82 ;  /* 0x0005b45201007387 */ /* 0x0005e80000100800 */
[----:B0-----:R-:W4:Y:S01]  /*14160*/  LDL.LU R81, [R1+0x5e8] ;  /* 0x0005e80001517983 */ /* 0x001f220000300800 */
[----:B---3--:R-:W-:Y:S01]  /*14170*/  IMAD.X R78, R78, 0x1, R40, P1 ;  /* 0x000000014e4e7824 */ /* 0x008fe200008e0628 */
[----:B------:R-:W-:Y:S01]  /*14180*/  ISETP.GT.AND P1, PT, R64, 0x32, PT ;  /* 0x000000324000780c */ /* 0x000fe20003f24270 */
[----:B-1----:R-:W-:-:S03]  /*14190*/  @P0 IMAD.MOV.U32 R4, RZ, RZ, R77 ;  /* 0x000000ffff040224 */ /* 0x002fc600078e004d */
[----:B------:R0:W-:Y:S01]  /*141a0*/  STL [R1+0x5bc], R78 ;  /* 0x0005bc4e01007387 */ /* 0x0001e20000100800 */
[----:B------:R-:W-:-:S03]  /*141b0*/  @P0 IMAD.MOV.U32 R5, RZ, RZ, R78 ;  /* 0x000000ffff050224 */ /* 0x000fc600078e004e */
[----:B--2---:R-:W2:Y:S04]  /*141c0*/  LDL.LU R82, [R1+0x5e4] ;  /* 0x0005e40001527983 */ /* 0x004ea80000300800 */
[----:B------:R1:W5:Y:S01]  /*141d0*/  @P0 LDG.E.U16 R33, desc[UR20][R4.64] ;  /* 0x0000001404210981 */ /* 0x000362000c1e1500 */
[----:B------:R-:W-:-:S05]  /*141e0*/  IADD3 R79, P4, PT, R79, R41, RZ ;  /* 0x000000294f4f7210 */ /* 0x000fca0007f9e0ff */
[----:B------:R3:W-:Y:S04]  /*141f0*/  STL [R1+0x5c8], R79 ;  /* 0x0005c84f01007387 */ /* 0x0007e80000100800 */
[----:B0-----:R-:W2:Y:S04]  /*14200*/  LDL.LU R78, [R1+0x5ec] ;  /* 0x0005ec00014e7983 */ /* 0x001ea80000300800 */
[----:B------:R-:W2:Y:S01]  /*14210*/  LDL.LU R77, [R1+0x5f0] ;  /* 0x0005f000014d7983 */ /* 0x000ea20000300800 */
[----:B------:R-:W-:Y:S02]  /*14220*/  IMAD.X R88, R88, 0x1, R40, P4 ;  /* 0x0000000158587824 */ /* 0x000fe400020e0628 */
[----:B-1----:R-:W-:-:S02]  /*14230*/  @P1 IMAD.MOV.U32 R4, RZ, RZ, R79 ;  /* 0x000000ffff041224 */ /* 0x002fc400078e004f */
[----:B------:R-:W-:Y:S01]  /*14240*/  @P1 IMAD.MOV.U32 R5, RZ, RZ, R88 ;  /* 0x000000ffff051224 */ /* 0x000fe200078e0058 */
[----:B------:R-:W-:-:S04]  /*14250*/  IADD3 R86, P0, PT, R86, R41, RZ ;  /* 0x0000002956567210 */ /* 0x000fc80007f1e0ff */
[----:B------:R0:W5:Y:S04]  /*14260*/  @P1 LDG.E.U16 R32, desc[UR20][R4.64] ;  /* 0x0000001404201981 */ /* 0x000168000c1e1500 */
[----:B------:R-:W-:Y:S04]  /*14270*/  STL [R1+0x5d0], R86 ;  /* 0x0005d05601007387 */ /* 0x000fe80000100800 */
[----:B------:R-:W-:Y:S01]  /*14280*/  STL [R1+0x5c4], R88 ;  /* 0x0005c45801007387 */ /* 0x000fe20000100800 */
[----:B0-----:R-:W-:-:S03]  /*14290*/  @P3 IMAD.MOV.U32 R4, RZ, RZ, R86 ;  /* 0x000000ffff043224 */ /* 0x001fc600078e0056 */
[----:B---3--:R-:W3:Y:S01]  /*142a0*/  LDL.LU R79, [R1+0x5f8] ;  /* 0x0005f800014f7983 */ /* 0x008ee20000300800 */
[----:B----4-:R-:W-:Y:S01]  /*142b0*/  IMAD.X R87, R87, 0x1, R40, P0 ;  /* 0x0000000157577824 */ /* 0x010fe200000e0628 */
[----:B------:R-:W-:-:S03]  /*142c0*/  ISETP.GT.AND P0, PT, R64, 0x34, PT ;  /* 0x000000344000780c */ /* 0x000fc60003f04270 */
[----:B------:R-:W-:Y:S01]  /*142d0*/  @P3 IMAD.MOV.U32 R5, RZ, RZ, R87 ;  /* 0x000000ffff053224 */ /* 0x000fe200078e0057 */
[----:B------:R-:W-:Y:S04]  /*142e0*/  STL [R1+0x5cc], R87 ;  /* 0x0005cc5701007387 */ /* 0x000fe80000100800 */
[----:B------:R0:W5:Y:S04]  /*142f0*/  @P3 LDG.E.U16 R29, desc[UR20][R4.64] ;  /* 0x00000014041d3981 */ /* 0x000168000c1e1500 */
[----:B------:R-:W4:Y:S01]  /*14300*/  LDL.LU R89, [R1+0x600] ;  /* 0x0006000001597983 */ /* 0x000f220000300800 */
[----:B------:R-:W-:-:S05]  /*14310*/  IADD3 R80, P4, PT, R80, R41, RZ ;  /* 0x0000002950507210 */ /* 0x000fca0007f9e0ff */
[----:B------:R-:W-:Y:S01]  /*14320*/  IMAD.X R85, R85, 0x1, R40, P4 ;  /* 0x0000000155557824 */ /* 0x000fe200020e0628 */
[----:B------:R1:W-:Y:S01]  /*14330*/  STL [R1+0x5d8], R80 ;  /* 0x0005d85001007387 */ /* 0x0003e20000100800 */
[----:B0-----:R-:W-:Y:S01]  /*14340*/  @P0 IMAD.MOV.U32 R4, RZ, RZ, R80 ;  /* 0x000000ffff040224 */ /* 0x001fe200078e0050 */
[----:B------:R-:W-:-:S05]  /*14350*/  IADD3 R83, P3, PT, R83, R41, RZ ;  /* 0x0000002953537210 */ /* 0x000fca0007f7e0ff */
[----:B------:R-:W-:Y:S01]  /*14360*/  STL [R1+0x5e0], R83 ;  /* 0x0005e05301007387 */ /* 0x000fe20000100800 */
[----:B------:R-:W-:-:S03]  /*14370*/  IMAD.X R84, R84, 0x1, R40, P3 ;  /* 0x0000000154547824 */ /* 0x000fc600018e0628 */
[----:B------:R0:W-:Y:S04]  /*14380*/  STL [R1+0x5d4], R85 ;  /* 0x0005d45501007387 */ /* 0x0001e80000100800 */
[----:B-1----:R-:W4:Y:S04]  /*14390*/  LDL.LU R80, [R1+0x5f4] ;  /* 0x0005f40001507983 */ /* 0x002f280000300800 */
[----:B------:R1:W-:Y:S04]  /*143a0*/  STL [R1+0x5dc], R84 ;  /* 0x0005dc5401007387 */ /* 0x0003e80000100800 */
[----:B------:R-:W4:Y:S01]  /*143b0*/  LDL.LU R90, [R1+0x5fc] ;  /* 0x0005fc00015a7983 */ /* 0x000f220000300800 */
[----:B------:R-:W-:Y:S01]  /*143c0*/  ISETP.GT.AND P1, PT, R64, 0x35, PT ;  /* 0x000000354000780c */ /* 0x000fe20003f24270 */
[----:B------:R-:W-:Y:S01]  /*143d0*/  @P0 IMAD.MOV.U32 R5, RZ, RZ, R85 ;  /* 0x000000ffff050224 */ /* 0x000fe200078e0055 */
[----:B------:R-:W-:Y:S01]  /*143e0*/  PRMT R30, RZ, 0x7610, R30 ;  /* 0x00007610ff1e7816 */ /* 0x000fe2000000001e */
[----:B------:R-:W4:Y:S01]  /*143f0*/  LDL.LU R87, [R1+0x608] ;  /* 0x0006080001577983 */ /* 0x000f220000300800 */
[----:B------:R-:W-:-:S04]  /*14400*/  PRMT R31, RZ, 0x7610, R31 ;  /* 0x00007610ff1f7816 */ /* 0x000fc8000000001f */
[----:B------:R0:W5:Y:S05]  /*14410*/  @P0 LDG.E.U16 R30, desc[UR20][R4.64] ;  /* 0x00000014041e0981 */ /* 0x00016a000c1e1500 */
[----:B0-----:R-:W-:Y:S02]  /*14420*/  @P1 IMAD.MOV.U32 R4, RZ, RZ, R83 ;  /* 0x000000ffff041224 */ /* 0x001fe400078e0053 */
[----:B------:R-:W-:-:S05]  /*14430*/  @P1 IMAD.MOV.U32 R5, RZ, RZ, R84 ;  /* 0x000000ffff051224 */ /* 0x000fca00078e0054 */
[----:B------:R0:W5:Y:S01]  /*14440*/  @P1 LDG.E.U16 R31, desc[UR20][R4.64] ;  /* 0x00000014041f1981 */ /* 0x000162000c1e1500 */
[C---:B------:R-:W-:Y:S02]  /*14450*/  ISETP.GT.AND P3, PT, R64.reuse, 0x36, PT ;  /* 0x000000364000780c */ /* 0x040fe40003f64270 */
[----:B------:R-:W-:Y:S02]  /*14460*/  ISETP.GT.AND P0, PT, R64, 0x37, PT ;  /* 0x000000374000780c */ /* 0x000fe40003f04270 */
[----:B------:R-:W-:Y:S02]  /*14470*/  PRMT R67, RZ, 0x7610, R67 ;  /* 0x00007610ff437816 */ /* 0x000fe40000000043 */
[----:B------:R-:W-:Y:S02]  /*14480*/  PRMT R68, RZ, 0x7610, R68 ;  /* 0x00007610ff447816 */ /* 0x000fe40000000044 */
[----:B------:R-:W-:-:S05]  /*14490*/  IADD3 R81, P4, PT, R81, R41, RZ ;  /* 0x0000002951517210 */ /* 0x000fca0007f9e0ff */
[----:B------:R-:W-:Y:S04]  /*144a0*/  STL [R1+0x5e8], R81 ;  /* 0x0005e85101007387 */ /* 0x000fe80000100800 */
[----:B------:R-:W4:Y:S01]  /*144b0*/  LDL.LU R85, [R1+0x610] ;  /* 0x0006100001557983 */ /* 0x000f220000300800 */
[----:B--2---:R-:W-:Y:S02]  /*144c0*/  IMAD.X R82, R82, 0x1, R40, P4 ;  /* 0x0000000152527824 */ /* 0x004fe400020e0628 */
[----:B0-----:R-:W-:Y:S02]  /*144d0*/  @P3 IMAD.MOV.U32 R4, RZ, RZ, R81 ;  /* 0x000000ffff043224 */ /* 0x001fe400078e0051 */
[----:B------:R-:W-:-:S05]  /*144e0*/  @P3 IMAD.MOV.U32 R5, RZ, RZ, R82 ;  /* 0x000000ffff053224 */ /* 0x000fca00078e0052 */
[----:B------:R0:W5:Y:S01]  /*144f0*/  @P3 LDG.E.U16 R67, desc[UR20][R4.64] ;  /* 0x0000001404433981 */ /* 0x000162000c1e1500 */
[----:B------:R-:W-:-:S05]  /*14500*/  IADD3 R77, P1, PT, R77, R41, RZ ;  /* 0x000000294d4d7210 */ /* 0x000fca0007f3e0ff */
[----:B------:R-:W-:Y:S01]  /*14510*/  STL [R1+0x5f0], R77 ;  /* 0x0005f04d01007387 */ /* 0x000fe20000100800 */
[----:B------:R-:W-:-:S03]  /*14520*/  IMAD.X R78, R78, 0x1, R40, P1 ;  /* 0x000000014e4e7824 */ /* 0x000fc600008e0628 */
[----:B------:R2:W-:Y:S04]  /*14530*/  STL [R1+0x5e4], R82 ;  /* 0x0005e45201007387 */ /* 0x0005e80000100800 */
[----:B------:R-:W4:Y:S04]  /*14540*/  LDL.LU R88, [R1+0x604] ;  /* 0x0006040001587983 */ /* 0x000f280000300800 */
[----:B------:R0:W-:Y:S04]  /*14550*/  STL [R1+0x5ec], R78 ;  /* 0x0005ec4e01007387 */ /* 0x0001e80000100800 */
[----:B------:R-:W4:Y:S01]  /*14560*/  LDL.LU R86, [R1+0x60c] ;  /* 0x00060c0001567983 */ /* 0x000f220000300800 */
[----:B---3--:R-:W-:-:S03]  /*14570*/  IADD3 R79, P4, PT, R79, R41, RZ ;  /* 0x000000294f4f7210 */ /* 0x008fc60007f9e0ff */
[----:B------:R-:W3:Y:S01]  /*14580*/  LDL.LU R83, [R1+0x618] ;  /* 0x0006180001537983 */ /* 0x000ee20000300800 */
[----:B------:R-:W-:Y:S01]  /*14590*/  ISETP.GT.AND P1, PT, R64, 0x38, PT ;  /* 0x000000384000780c */ /* 0x000fe20003f24270 */
[----:B0-----:R-:W-:Y:S02]  /*145a0*/  @P0 IMAD.MOV.U32 R4, RZ, RZ, R77 ;  /* 0x000000ffff040224 */ /* 0x001fe400078e004d */
[----:B-1----:R-:W3:Y:S01]  /*145b0*/  LDL.LU R84, [R1+0x614] ;  /* 0x0006140001547983 */ /* 0x002ee20000300800 */
[----:B------:R-:W-:-:S03]  /*145c0*/  @P0 IMAD.MOV.U32 R5, RZ, RZ, R78 ;  /* 0x000000ffff050224 */ /* 0x000fc600078e004e */
[----:B------:R-:W-:Y:S04]  /*145d0*/  STL [R1+0x5f8], R79 ;  /* 0x0005f84f01007387 */ /* 0x000fe80000100800 */
[----:B--2---:R-:W2:Y:S04]  /*145e0*/  LDL.LU R82, [R1+0x61c] ;  /* 0x00061c0001527983 */ /* 0x004ea80000300800 */
[----:B------:R-:W2:Y:S04]  /*145f0*/  LDL.LU R81, [R1+0x620] ;  /* 0x0006200001517983 */ /* 0x000ea80000300800 */
[----:B------:R0:W5:Y:S01]  /*14600*/  @P0 LDG.E.U16 R68, desc[UR20][R4.64] ;  /* 0x0000001404440981 */ /* 0x000162000c1e1500 */
[----:B----4-:R-:W-:-:S03]  /*14610*/  IADD3 R89, P0, PT, R89, R41, RZ ;  /* 0x0000002959597210 */ /* 0x010fc60007f1e0ff */
[----:B------:R-:W4:Y:S04]  /*14620*/  LDL.LU R77, [R1+0x628] ;  /* 0x00062800014d7983 */ /* 0x000f280000300800 */
[----:B------:R-:W4:Y:S04]  /*14630*/  LDL.LU R78, [R1+0x630] ;  /* 0x00063000014e7983 */ /* 0x000f280000300800 */
[----:B------:R-:W-:Y:S01]  /*14640*/  STL [R1+0x600], R89 ;  /* 0x0006005901007387 */ /* 0x000fe20000100800 */
[----:B0-----:R-:W-:Y:S02]  /*14650*/  @P1 IMAD.MOV.U32 R4, RZ, RZ, R79 ;  /* 0x000000ffff041224 */ /* 0x001fe400078e004f */
[----:B------:R-:W-:-:S04]  /*14660*/  IMAD.X R80, R80, 0x1, R40, P4 ;  /* 0x0000000150507824 */ /* 0x000fc800020e0628 */
[----:B------:R-:W-:Y:S01]  /*14670*/  @P1 IMAD.MOV.U32 R5, RZ, RZ, R80 ;  /* 0x000000ffff051224 */ /* 0x000fe200078e0050 */
[----:B------:R0:W-:Y:S01]  /*14680*/  STL [R1+0x5f4], R80 ;  /* 0x0005f45001007387 */ /* 0x0001e20000100800 */
[----:B------:R-:W-:-:S03]  /*14690*/  IMAD.X R90, R90, 0x1, R40, P0 ;  /* 0x000000015a5a7824 */ /* 0x000fc600000e0628 */
[----:B0-----:R-:W4:Y:S04]  /*146a0*/  LDL.LU R80, [R1+0x624] ;  /* 0x0006240001507983 */ /* 0x001f280000300800 */
[----:B------:R-:W-:Y:S04]  /*146b0*/  STL [R1+0x5fc], R90 ;  /* 0x0005fc5a01007387 */ /* 0x000fe80000100800 */
[----:B------:R-:W4:Y:S01]  /*146c0*/  LDL.LU R79, [R1+0x62c] ;  /* 0x00062c00014f7983 */ /* 0x000f220000300800 */
[----:B------:R-:W-:Y:S02]  /*146d0*/  ISETP.GT.AND P3, PT, R64, 0x39, PT ;  /* 0x000000394000780c */ /* 0x000fe40003f64270 */
[----:B------:R-:W-:-:S02]  /*146e0*/  PRMT R69, RZ, 0x7610, R69 ;  /* 0x00007610ff457816 */ /* 0x000fc40000000045 */
[C---:B------:R-:W-:Y:S02]  /*146f0*/  ISETP.GT.AND P0, PT, R64.reuse, 0x3a, PT ;  /* 0x0000003a4000780c */ /* 0x040fe40003f04270 */
[----:B------:R-:W-:Y:S02]  /*14700*/  PRMT R70, RZ, 0x7610, R70 ;  /* 0x00007610ff467816 */ /* 0x000fe40000000046 */
[----:B------:R0:W5:Y:S01]  /*14710*/  @P1 LDG.E.U16 R69, desc[UR20][R4.64] ;  /* 0x0000001404451981 */ /* 0x000162000c1e1500 */
[----:B------:R-:W-:Y:S02]  /*14720*/  IADD3 R87, P4, PT, R87, R41, RZ ;  /* 0x0000002957577210 */ /* 0x000fe40007f9e0ff */
[----:B------:R-:W-:Y:S02]  /*14730*/  ISETP.GT.AND P1, PT, R64, 0x3b, PT ;  /* 0x0000003b4000780c */ /* 0x000fe40003f24270 */
[----:B0-----:R-:W-:Y:S02]  /*14740*/  @P3 IMAD.MOV.U32 R4, RZ, RZ, R89 ;  /* 0x000000ffff043224 */ /* 0x001fe400078e0059 */
[----:B------:R-:W-:Y:S01]  /*14750*/  @P3 IMAD.MOV.U32 R5, RZ, RZ, R90 ;  /* 0x000000ffff053224 */ /* 0x000fe200078e005a */
[----:B------:R-:W-:-:S04]  /*14760*/  PRMT R71, RZ, 0x7610, R71 ;  /* 0x00007610ff477816 */ /* 0x000fc80000000047 */
[----:B------:R0:W5:Y:S01]  /*14770*/  @P3 LDG.E.U16 R70, desc[UR20][R4.64] ;  /* 0x0000001404463981 */ /* 0x000162000c1e1500 */
[----:B------:R-:W-:Y:S01]  /*14780*/  PRMT R72, RZ, 0x7610, R72 ;  /* 0x00007610ff487816 */ /* 0x000fe20000000048 */
[----:B0-----:R-:W-:Y:S01]  /*14790*/  @P0 IMAD.MOV.U32 R4, RZ, RZ, R87 ;  /* 0x000000ffff040224 */ /* 0x001fe200078e0057 */
[----:B------:R-:W-:Y:S02]  /*147a0*/  PRMT R73, RZ, 0x7610, R73 ;  /* 0x00007610ff497816 */ /* 0x000fe40000000049 */
[----:B------:R-:W-:Y:S02]  /*147b0*/  PRMT R76, RZ, 0x7610, R76 ;  /* 0x00007610ff4c7816 */ /* 0x000fe4000000004c */
[----:B------:R-:W-:Y:S01]  /*147c0*/  PRMT R74, RZ, 0x7610, R74 ;  /* 0x00007610ff4a7816 */ /* 0x000fe2000000004a */
[----:B------:R-:W-:Y:S01]  /*147d0*/  USHF.L.U32 UR4, UR4, 0x1f, URZ ;  /* 0x0000001f04047899 */ /* 0x000fe200080006ff */
[----:B------:R-:W-:Y:S01]  /*147e0*/  PRMT R75, RZ, 0x7610, R75 ;  /* 0x00007610ff4b7816 */ /* 0x000fe2000000004b */
[----:B------:R-:W-:Y:S01]  /*147f0*/  STL [R1+0x608], R87 ;  /* 0x0006085701007387 */ /* 0x000fe20000100800 */
[----:B------:R-:W-:Y:S01]  /*14800*/  IADD3 R85, P3, PT, R85, R41, RZ ;  /* 0x0000002955557210 */ /* 0x000fe20007f7e0ff */
[----:B------:R-:W-:-:S04]  /*14810*/  IMAD.X R88, R88, 0x1, R40, P4 ;  /* 0x0000000158587824 */ /* 0x000fc800020e0628 */
[----:B------:R-:W-:Y:S01]  /*14820*/  @P0 IMAD.MOV.U32 R5, RZ, RZ, R88 ;  /* 0x000000ffff050224 */ /* 0x000fe200078e0058 */
[----:B------:R-:W-:Y:S01]  /*14830*/  ISETP.GT.AND P4, PT, R64, 0x3c, PT ;  /* 0x0000003c4000780c */ /* 0x000fe20003f84270 */
[----:B------:R-:W-:-:S03]  /*14840*/  IMAD.X R86, R86, 0x1, R40, P3 ;  /* 0x0000000156567824 */ /* 0x000fc600018e0628 */
[----:B------:R0:W5:Y:S01]  /*14850*/  @P0 LDG.E.U16 R71, desc[UR20][R4.64] ;  /* 0x0000001404470981 */ /* 0x000162000c1e1500 */
[----:B---3--:R-:W-:Y:S01]  /*14860*/  IADD3 R83, P3, PT, R83, R41, RZ ;  /* 0x0000002953537210 */ /* 0x008fe20007f7e0ff */
[----:B0-----:R-:W-:Y:S02]  /*14870*/  @P1 IMAD.MOV.U32 R4, RZ, RZ, R85 ;  /* 0x000000ffff041224 */ /* 0x001fe400078e0055 */
[----:B------:R-:W-:Y:S02]  /*14880*/  @P1 IMAD.MOV.U32 R5, RZ, RZ, R86 ;  /* 0x000000ffff051224 */ /* 0x000fe400078e0056 */
[----:B------:R-:W-:-:S03]  /*14890*/  IMAD.X R84, R84, 0x1, R40, P3 ;  /* 0x0000000154547824 */ /* 0x000fc600018e0628 */
[----:B------:R0:W5:Y:S01]  /*148a0*/  @P1 LDG.E.U16 R72, desc[UR20][R4.64] ;  /* 0x0000001404481981 */ /* 0x000162000c1e1500 */
[C---:B------:R-:W-:Y:S02]  /*148b0*/  ISETP.GT.AND P1, PT, R64.reuse, 0x3d, PT ;  /* 0x0000003d4000780c */ /* 0x040fe40003f24270 */
[-C--:B--2---:R-:W-:Y:S02]  /*148c0*/  IADD3 R81, P3, PT, R81, R41.reuse, RZ ;  /* 0x0000002951517210 */ /* 0x084fe40007f7e0ff */
[----:B------:R-:W-:Y:S01]  /*148d0*/  ISETP.GT.AND P0, PT, R64, 0x3e, PT ;  /* 0x0000003e4000780c */ /* 0x000fe20003f04270 */
[----:B0-----:R-:W-:Y:S02]  /*148e0*/  @P4 IMAD.MOV.U32 R4, RZ, RZ, R83 ;  /* 0x000000ffff044224 */ /* 0x001fe400078e0053 */
[----:B------:R-:W-:Y:S01]  /*148f0*/  @P4 IMAD.MOV.U32 R5, RZ, RZ, R84 ;  /* 0x000000ffff054224 */ /* 0x000fe200078e0054 */
[----:B----4-:R-:W-:Y:S01]  /*14900*/  IADD3 R77, P6, PT, R77, R41, RZ ;  /* 0x000000294d4d7210 */ /* 0x010fe20007fde0ff */
[----:B------:R-:W-:-:S03]  /*14910*/  IMAD.X R82, R82, 0x1, R40, P3 ;  /* 0x0000000152527824 */ /* 0x000fc600018e0628 */
[----:B------:R0:W5:Y:S01]  /*14920*/  @P4 LDG.E.U16 R73, desc[UR20][R4.64] ;  /* 0x0000001404494981 */ /* 0x000162000c1e1500 */
[----:B------:R-:W-:Y:S02]  /*14930*/  ISETP.GT.AND P4, PT, R64, 0x3f, PT ;  /* 0x0000003f4000780c */ /* 0x000fe40003f84270 */
[----:B------:R-:W-:Y:S01]  /*14940*/  IADD3 R78, P3, PT, R78, R41, RZ ;  /* 0x000000294e4e7210 */ /* 0x000fe20007f7e0ff */
[----:B0-----:R-:W-:Y:S02]  /*14950*/  @P1 IMAD.MOV.U32 R4, RZ, RZ, R81 ;  /* 0x000000ffff041224 */ /* 0x001fe400078e0051 */
[----:B------:R-:W-:-:S05]  /*14960*/  @P1 IMAD.MOV.U32 R5, RZ, RZ, R82 ;  /* 0x000000ffff051224 */ /* 0x000fca00078e0052 */
[----:B------:R0:W5:Y:S02]  /*14970*/  @P1 LDG.E.U16 R76, desc[UR20][R4.64] ;  /* 0x00000014044c1981 */ /* 0x000164000c1e1500 */
[----:B0-----:R-:W-:Y:S02]  /*14980*/  @P0 IMAD.MOV.U32 R4, RZ, RZ, R77 ;  /* 0x000000ffff040224 */ /* 0x001fe400078e004d */
[----:B------:R-:W-:-:S04]  /*14990*/  IMAD.X R80, R80, 0x1, R40, P6 ;  /* 0x0000000150507824 */ /* 0x000fc800030e0628 */
[----:B------:R-:W-:Y:S02]  /*149a0*/  @P0 IMAD.MOV.U32 R5, RZ, RZ, R80 ;  /* 0x000000ffff050224 */ /* 0x000fe400078e0050 */
[----:B------:R-:W-:-:S03]  /*149b0*/  IMAD.X R79, R79, 0x1, R40, P3 ;  /* 0x000000014f4f7824 */ /* 0x000fc600018e0628 */
[----:B------:R0:W5:Y:S02]  /*149c0*/  @P0 LDG.E.U16 R74, desc[UR20][R4.64] ;  /* 0x00000014044a0981 */ /* 0x000164000c1e1500 */
[----:B0-----:R-:W-:Y:S02]  /*149d0*/  @P4 IMAD.MOV.U32 R4, RZ, RZ, R78 ;  /* 0x000000ffff044224 */ /* 0x001fe400078e004e */
[----:B------:R-:W-:Y:S01]  /*149e0*/  @P4 IMAD.MOV.U32 R5, RZ, RZ, R79 ;  /* 0x000000ffff054224 */ /* 0x000fe200078e004f */
[----:B------:R-:W-:Y:S04]  /*149f0*/  STL [R1+0x610], R85 ;  /* 0x0006105501007387 */ /* 0x000fe80000100800 */
[----:B------:R0:W5:Y:S04]  /*14a00*/  @P4 LDG.E.U16 R75, desc[UR20][R4.64] ;  /* 0x00000014044b4981 */ /* 0x000168000c1e1500 */
[----:B------:R-:W-:Y:S01]  /*14a10*/  STL [R1+0x604], R88 ;  /* 0x0006045801007387 */ /* 0x000fe20000100800 */
[----:B0-----:R-:W-:-:S03]  /*14a20*/  IMAD.U32 R5, RZ, RZ, UR4 ;  /* 0x00000004ff057e24 */ /* 0x001fc6000f8e00ff */
[----:B------:R-:W-:Y:S01]  /*14a30*/  STL [R1+0x60c], R86 ;  /* 0x00060c5601007387 */ /* 0x000fe20000100800 */
[----:B------:R-:W0:Y:S03]  /*14a40*/  SYNCS.PHASECHK.TRANS64.TRYWAIT P1, [UR6], R5 ;  /* 0x00000005ff0075a7 */ /* 0x000e260008021106 */
[----:B------:R-:W-:Y:S04]  /*14a50*/  STL [R1+0x618], R83 ;  /* 0x0006185301007387 */ /* 0x000fe80000100800 */
[----:B------:R-:W-:Y:S04]  /*14a60*/  STL [R1+0x614], R84 ;  /* 0x0006145401007387 */ /* 0x000fe80000100800 */
[----:B------:R-:W-:Y:S04]  /*14a70*/  STL [R1+0x620], R81 ;  /* 0x0006205101007387 */ /* 0x000fe80000100800 */
[----:B------:R1:W-:Y:S02]  /*14a80*/  STL [R1+0x628], R77 ;  /* 0x0006284d01007387 */ /* 0x0003e40000100800 */
[----:B-1----:R-:W1:Y:S02]  /*14a90*/  S2R R77, SR_TID.X ;  /* 0x00000000004d7919 */ /* 0x002e640000002100 */
[----:B------:R2:W-:Y:S04]  /*14aa0*/  STL [R1+0x61c], R82 ;  /* 0x00061c5201007387 */ /* 0x0005e80000100800 */
[----:B------:R2:W-:Y:S04]  /*14ab0*/  STL [R1+0x630], R78 ;  /* 0x0006304e01007387 */ /* 0x0005e80000100800 */
[----:B------:R2:W-:Y:S04]  /*14ac0*/  STL [R1+0x624], R80 ;  /* 0x0006245001007387 */ /* 0x0005e80000100800 */
[----:B------:R2:W-:Y:S01]  /*14ad0*/  STL [R1+0x62c], R79 ;  /* 0x00062c4f01007387 */ /* 0x0005e20000100800 */
[----:B------:R-:W-:-:S02]  /*14ae0*/  PRMT R4, R65, 0x5410, R66 ;  /* 0x0000541041047816 */ /* 0x000fc40000000042 */
[----:B-1----:R-:W-:-:S04]  /*14af0*/  LOP3.LUT R77, R77, 0x3f, RZ, 0xc0, !PT ;  /* 0x0000003f4d4d7812 */ /* 0x002fc800078ec0ff */
[----:B------:R-:W-:Y:S01]  /*14b00*/  ISETP.GE.AND P0, PT, R77, R64, PT ;  /* 0x000000404d00720c */ /* 0x000fe20003f06270 */
[----:B0-2---:R-:W-:-:S12]  /*14b10*/  @!P1 BRA `(.L_x_9) ;  /* 0x0000010c00009947 */ /* 0x005fd80003800000 */
.L_x_17:
[----:B------:R0:W-:Y:S04]  /*14b20*/  STL [R1+0x690], R111 ;  /* 0x0006906f01007387 */ /* 0x0001e80000100800 */
[----:B0-----:R-:W2:Y:S04]  /*14b30*/  LDL.LU R111, [R1+0x40] ;  /* 0x00004000016f7983 */ /* 0x001ea80000300800 */
[----:B------:R-:W-:Y:S04]  /*14b40*/  STL [R1+0x68c], R113 ;  /* 0x00068c7101007387 */ /* 0x000fe80000100800 */
[----:B------:R0:W-:Y:S04]  /*14b50*/  STL [R1+0x688], R115 ;  /* 0x0006887301007387 */ /* 0x0001e80000100800 */
[----:B0-----:R-:W3:Y:S04]  /*14b60*/  LDL.LU R115, [R1+0x48] ;  /* 0x0000480001737983 */ /* 0x001ee80000300800 */
[----:B------:R0:W-:Y:S04]  /*14b70*/  STL [R1+0x684], R117 ;  /* 0x0006847501007387 */ /* 0x0001e80000100800 */
[----:B0-----:R-:W4:Y:S04]  /*14b80*/  LDL.LU R117, [R1+0x51c] ;  /* 0x00051c0001757983 */ /* 0x001f280000300800 */
[----:B------:R0:W-:Y:S04]  /*14b90*/  STL [R1+0x680], R119 ;  /* 0x0006807701007387 */ /* 0x0001e80000100800 */
[----:B0-----:R-:W3:Y:S04]  /*14ba0*/  LDL.LU R119, [R1+0x3c] ;  /* 0x00003c0001777983 */ /* 0x001ee80000300800 */
[----:B------:R0:W-:Y:S04]  /*14bb0*/  STL [R1+0x67c], R121 ;  /* 0x00067c7901007387 */ /* 0x0001e80000100800 */
[----:B0-----:R-:W3:Y:S04]  /*14bc0*/  LDL.LU R121, [R1+0x50] ;  /* 0x0000500001797983 */ /* 0x001ee80000300800 */
[----:B------:R0:W-:Y:S01]  /*14bd0*/  STL [R1+0x678], R123 ;  /* 0x0006787b01007387 */ /* 0x0001e20000100800 */
[----:B-----5:R-:W-:-:S03]  /*14be0*/  PRMT R5, R62, 0x5410, R63 ;  /* 0x000054103e057816 */ /* 0x020fc6000000003f */
[----:B0-----:R-:W3:Y:S04]  /*14bf0*/  LDL.LU R123, [R1+0x4c] ;  /* 0x00004c00017b7983 */ /* 0x001ee80000300800 */
[----:B------:R0:W-:Y:S04]  /*14c00*/  STL [R1+0x674], R125 ;  /* 0x0006747d01007387 */ /* 0x0001e80000100800 */
[----:B0-----:R-:W3:Y:S04]  /*14c10*/  LDL.LU R125, [R1+0x44] ;  /* 0x00004400017d7983 */ /* 0x001ee80000300800 */
[----:B------:R0:W-:Y:S04]  /*14c20*/  STL [R1+0x670], R36 ;  /* 0x0006702401007387 */ /* 0x0001e80000100800 */
[----:B------:R1:W-:Y:S04]  /*14c30*/  STL [R1+0x65c], R41 ;  /* 0x00065c2901007387 */ /* 0x0003e80000100800 */
[----:B------:R-:W-:Y:S04]  /*14c40*/  STL [R1+0x658], R40 ;  /* 0x0006582801007387 */ /* 0x000fe80000100800 */
[----:B------:R-:W-:Y:S04]  /*14c50*/  STL [R1+0x654], R37 ;  /* 0x0006542501007387 */ /* 0x000fe80000100800 */
[----:B------:R-:W-:Y:S04]  /*14c60*/  STL [R1+0x650], R3 ;  /* 0x0006500301007387 */ /* 0x000fe80000100800 */
[----:B------:R-:W-:Y:S04]  /*14c70*/  STL [R1+0x64c], R2 ;  /* 0x00064c0201007387 */ /* 0x000fe80000100800 */
[----:B------:R-:W-:Y:S04]  /*14c80*/  STL [R1+0x648], R0 ;  /* 0x0006480001007387 */ /* 0x000fe80000100800 */
[----:B------:R-:W3:Y:S01]  /*14c90*/  LDL.LU R62, [R1+0x38] ;  /* 0x00003800013e7983 */ /* 0x000ee20000300800 */
        /* <DEDUP_REMOVED lines=30> */
[----:B0-----:R-:W-:-:S02]  /*14e80*/  PRMT R36, RZ, 0x7610, R36 ;  /* 0x00007610ff247816 */ /* 0x001fc40000000024 */
[----:B------:R0:W-:Y:S01]  /*14e90*/  STTM.x32 tmem[UR10+0x100], R4 ;  /* 0x00010004000079ed */ /* 0x0001e200082c000a */
[----:B------:R-:W0:Y:S01]  /*14ea0*/  FENCE.VIEW.ASYNC.T ;  /* 0x00000000000073c6 */ /* 0x000e220000000200 */
[----:B-1----:R-:W-:Y:S02]  /*14eb0*/  PRMT R41, RZ, 0x7610, R41 ;  /* 0x00007610ff297816 */ /* 0x002fe40000000029 */
[----:B0-----:R-:W-:Y:S02]  /*14ec0*/  PRMT R18, RZ, 0x7610, R18 ;  /* 0x00007610ff127816 */ /* 0x001fe40000000012 */
[-C--:B--2---:R-:W-:Y:S02]  /*14ed0*/  IADD3 R111, P1, PT, R111, R39.reuse, RZ ;  /* 0x000000276f6f7210 */ /* 0x084fe40007f3e0ff */
[----:B----4-:R-:W-:-:S05]  /*14ee0*/  IADD3 R117, P3, PT, R117, R39, RZ ;  /* 0x0000002775757210 */ /* 0x010fca0007f7e0ff */
[----:B------:R-:W-:Y:S01]  /*14ef0*/  @!P0 IMAD.MOV.U32 R4, RZ, RZ, R117 ;  /* 0x000000ffff048224 */ /* 0x000fe200078e0075 */
[----:B------:R0:W-:Y:S04]  /*14f00*/  STL [R1+0x51c], R117 ;  /* 0x00051c7501007387 */ /* 0x0001e80000100800 */
[----:B------:R-:W-:Y:S01]  /*14f10*/  STL [R1+0x40], R111 ;  /* 0x0000406f01007387 */ /* 0x000fe20000100800 */
[--C-:B---3--:R-:W-:Y:S02]  /*14f20*/  IMAD.X R119, R119, 0x1, R38.reuse, P1 ;  /* 0x0000000177777824 */ /* 0x108fe400008e0626 */
[----:B------:R-:W-:Y:S01]  /*14f30*/  IMAD.X R62, R62, 0x1, R38, P3 ;  /* 0x000000013e3e7824 */ /* 0x000fe200018e0626 */
[----:B------:R-:W-:-:S03]  /*14f40*/  IADD3 R115, P3, PT, R115, R39, RZ ;  /* 0x0000002773737210 */ /* 0x000fc60007f7e0ff */
[----:B------:R-:W-:Y:S01]  /*14f50*/  @!P0 IMAD.MOV.U32 R5, RZ, RZ, R62 ;  /* 0x000000ffff058224 */ /* 0x000fe200078e003e */
[----:B------:R-:W-:Y:S01]  /*14f60*/  BAR.SYNC.DEFER_BLOCKING 0x0 ;  /* 0x0000000000007b1d */ /* 0x000fe20000010000 */
[----:B------:R-:W-:Y:S01]  /*14f70*/  IMAD.X R125, R125, 0x1, R38, P3 ;  /* 0x000000017d7d7824 */ /* 0x000fe200018e0626 */
[----:B------:R-:W-:-:S04]  /*14f80*/  IADD3 R121, P1, PT, R121, R39, RZ ;  /* 0x0000002779797210 */ /* 0x000fc80007f3e0ff */
[----:B------:R-:W-:Y:S04]  /*14f90*/  STL [R1+0x38], R62 ;  /* 0x0000383e01007387 */ /* 0x000fe80000100800 */
[----:B------:R-:W-:Y:S04]  /*14fa0*/  STL [R1+0x48], R115 ;  /* 0x0000487301007387 */ /* 0x000fe80000100800 */
[----:B0-----:R-:W2:Y:S04]  /*14fb0*/  LDL.LU R117, [R1+0x58] ;  /* 0x0000580001757983 */ /* 0x001ea80000300800 */
[----:B------:R0:W-:Y:S04]  /*14fc0*/  STL [R1+0x3c], R119 ;  /* 0x00003c7701007387 */ /* 0x0001e80000100800 */
[----:B------:R1:W3:Y:S04]  /*14fd0*/  @!P0 LDG.E.U16 R36, desc[UR20][R4.64] ;  /* 0x0000001404248981 */ /* 0x0002e8000c1e1500 */
[----:B------:R-:W-:Y:S01]  /*14fe0*/  STL [R1+0x50], R121 ;  /* 0x0000507901007387 */ /* 0x000fe20000100800 */
[----:B-1----:R-:W-:-:S02]  /*14ff0*/  @!P0 IMAD.MOV.U32 R4, RZ, RZ, R111 ;  /* 0x000000ffff048224 */ /* 0x002fc400078e006f */
[----:B------:R-:W-:-:S05]  /*15000*/  @!P0 IMAD.MOV.U32 R5, RZ, RZ, R119 ;  /* 0x000000ffff058224 */ /* 0x000fca00078e0077 */
[----:B------:R1:W4:Y:S04]  /*15010*/  @!P0 LDG.E.U16 R18, desc[UR20][R4.64] ;  /* 0x0000001404128981 */ /* 0x000328000c1e1500 */
[----:B------:R-:W-:Y:S04]  /*15020*/  STL [R1+0x44], R125 ;  /* 0x0000447d01007387 */ /* 0x000fe80000100800 */
[----:B0-----:R-:W2:Y:S01]  /*15030*/  LDL.LU R119, [R1+0x54] ;  /* 0x0000540001777983 */ /* 0x001ea20000300800 */
[----:B-1----:R-:W-:Y:S02]  /*15040*/  @!P0 IMAD.MOV.U32 R4, RZ, RZ, R115 ;  /* 0x000000ffff048224 */ /* 0x002fe400078e0073 */
[----:B------:R-:W-:Y:S01]  /*15050*/  @!P0 IMAD.MOV.U32 R5, RZ, RZ, R125 ;  /* 0x000000ffff058224 */ /* 0x000fe200078e007d */
[----:B------:R-:W2:Y:S04]  /*15060*/  LDL.LU R111, [R1+0x60] ;  /* 0x00006000016f7983 */ /* 0x000ea80000300800 */
[----:B------:R-:W2:Y:S01]  /*15070*/  @!P0 LDG.E.U16 R41, desc[UR20][R4.64] ;  /* 0x0000001404298981 */ /* 0x000ea2000c1e1500 */
[----:B------:R-:W-:-:S03]  /*15080*/  IMAD.X R123, R123, 0x1, R38, P1 ;  /* 0x000000017b7b7824 */ /* 0x000fc600008e0626 */
[----:B------:R-:W3:Y:S01]  /*15090*/  LDL.LU R31, [R1+0x68] ;  /* 0x00006800011f7983 */ /* 0x000ee20000300800 */
[----:B------:R-:W-:-:S03]  /*150a0*/  PRMT R3, RZ, 0x7610, R3 ;  /* 0x00007610ff037816 */ /* 0x000fc60000000003 */
[----:B------:R-:W4:Y:S04]  /*150b0*/  LDL.LU R115, [R1+0x5c] ;  /* 0x00005c0001737983 */ /* 0x000f280000300800 */
[----:B------:R-:W-:Y:S04]  /*150c0*/  STL [R1+0x4c], R123 ;  /* 0x00004c7b01007387 */ /* 0x000fe80000100800 */
[----:B--2---:R-:W-:Y:S04]  /*150d0*/  STL [R1+0x660], R41 ;  /* 0x0006602901007387 */ /* 0x004fe80000100800 */
[----:B---3--:R0:W-:Y:S04]  /*150e0*/  STL [R1+0x34], R36 ;  /* 0x0000342401007387 */ /* 0x0081e80000100800 */
[----:B0-----:R-:W2:Y:S01]  /*150f0*/  LDL.LU R36, [R1+0x64] ;  /* 0x0000640001247983 */ /* 0x001ea20000300800 */
[----:B------:R-:W-:Y:S01]  /*15100*/  IADD3 R117, P1, PT, R117, R39, RZ ;  /* 0x0000002775757210 */ /* 0x000fe20007f3e0ff */
[----:B------:R-:W-:-:S02]  /*15110*/  @!P0 IMAD.MOV.U32 R4, RZ, RZ, R121 ;  /* 0x000000ffff048224 */ /* 0x000fc400078e0079 */
[----:B------:R-:W-:Y:S01]  /*15120*/  @!P0 IMAD.MOV.U32 R5, RZ, RZ, R123 ;  /* 0x000000ffff058224 */ /* 0x000fe200078e007b */
[-C--:B------:R-:W-:Y:S01]  /*15130*/  IADD3 R111, P3, PT, R111, R39.reuse, RZ ;  /* 0x000000276f6f7210 */ /* 0x080fe20007f7e0ff */
[--C-:B------:R-:W-:Y:S01]  /*15140*/  IMAD.X R119, R119, 0x1, R38.reuse, P1 ;  /* 0x0000000177777824 */ /* 0x100fe200008e0626 */
[----:B------:R-:W-:Y:S01]  /*15150*/  PRMT R113, RZ, 0x7610, R113 ;  /* 0x00007610ff717816 */ /* 0x000fe20000000071 */
[----:B------:R-:W3:Y:S04]  /*15160*/  LDL.LU R62, [R1+0x6c] ;  /* 0x00006c00013e7983 */ /* 0x000ee80000300800 */
[----:B------:R0:W3:Y:S01]  /*15170*/  @!P0 LDG.E.U16 R3, desc[UR20][R4.64] ;  /* 0x0000001404038981 */ /* 0x0000e2000c1e1500 */
[----:B----4-:R-:W-:Y:S01]  /*15180*/  IMAD.X R115, R115, 0x1, R38, P3 ;  /* 0x0000000173737824 */ /* 0x010fe200018e0626 */
[----:B------:R-:W-:-:S02]  /*15190*/  IADD3 R31, P1, PT, R31, R39, RZ ;  /* 0x000000271f1f7210 */ /* 0x000fc40007f3e0ff */
[----:B------:R-:W-:Y:S01]  /*151a0*/  PRMT R63, RZ, 0x7610, R63 ;  /* 0x00007610ff3f7816 */ /* 0x000fe2000000003f */
[----:B0-----:R-:W-:Y:S02]  /*151b0*/  @!P0 IMAD.MOV.U32 R4, RZ, RZ, R117 ;  /* 0x000000ffff048224 */ /* 0x001fe400078e0075 */
[----:B------:R-:W-:Y:S01]  /*151c0*/  @!P0 IMAD.MOV.U32 R5, RZ, RZ, R119 ;  /* 0x000000ffff058224 */ /* 0x000fe200078e0077 */
[----:B------:R-:W-:Y:S04]  /*151d0*/  STL [R1+0x58], R117 ;  /* 0x0000587501007387 */ /* 0x000fe80000100800 */
[----:B------:R0:W4:Y:S01]  /*151e0*/  @!P0 LDG.E.U16 R113, desc[UR20][R4.64] ;  /* 0x0000001404718981 */ /* 0x000122000c1e1500 */
[----:B------:R-:W-:-:S03]  /*151f0*/  PRMT R40, RZ, 0x7610, R40 ;  /* 0x00007610ff287816 */ /* 0x000fc60000000028 */
[----:B------:R1:W-:Y:S01]  /*15200*/  STL [R1+0x30], R18 ;  /* 0x0000301201007387 */ /* 0x0003e20000100800 */
[----:B0-----:R-:W-:Y:S02]  /*15210*/  @!P0 IMAD.MOV.U32 R4, RZ, RZ, R111 ;  /* 0x000000ffff048224 */ /* 0x001fe400078e006f */
[----:B------:R-:W-:Y:S01]  /*15220*/  @!P0 IMAD.MOV.U32 R5, RZ, RZ, R115 ;  /* 0x000000ffff058224 */ /* 0x000fe200078e0073 */
[----:B-1----:R-:W4:Y:S04]  /*15230*/  LDL.LU R18, [R1+0x70] ;  /* 0x0000700001127983 */ /* 0x002f280000300800 */
[----:B------:R0:W4:Y:S04]  /*15240*/  @!P0 LDG.E.U16 R63, desc[UR20][R4.64] ;  /* 0x00000014043f8981 */ /* 0x000128000c1e1500 */
[----:B------:R-:W4:Y:S04]  /*15250*/  LDL.LU R19, [R1+0x78] ;  /* 0x0000780001137983 */ /* 0x000f280000300800 */
[----:B------:R-:W4:Y:S01]  /*15260*/  LDL.LU R30, [R1+0x80] ;  /* 0x00008000011e7983 */ /* 0x000f220000300800 */
[----:B0-----:R-:W-:-:S02]  /*15270*/  @!P0 IMAD.MOV.U32 R4, RZ, RZ, R31 ;  /* 0x000000ffff048224 */ /* 0x001fc400078e001f */
[----:B--2---:R-:W-:-:S04]  /*15280*/  IMAD.X R36, R36, 0x1, R38, P1 ;  /* 0x0000000124247824 */ /* 0x004fc800008e0626 */
[----:B------:R-:W-:-:S05]  /*15290*/  @!P0 IMAD.MOV.U32 R5, RZ, RZ, R36 ;  /* 0x000000ffff058224 */ /* 0x000fca00078e0024 */
[----:B------:R0:W2:Y:S04]  /*152a0*/  @!P0 LDG.E.U16 R40, desc[UR20][R4.64] ;  /* 0x0000001404288981 */ /* 0x0000a8000c1e1500 */
[----:B---3--:R-:W-:Y:S04]  /*152b0*/  STL [R1+0x664], R3 ;  /* 0x0006640301007387 */ /* 0x008fe80000100800 */
[----:B------:R-:W-:Y:S04]  /*152c0*/  STL [R1+0x60], R111 ;  /* 0x0000606f01007387 */ /* 0x000fe80000100800 */
[----:B------:R-:W-:Y:S04]  /*152d0*/  STL [R1+0x54], R119 ;  /* 0x0000547701007387 */ /* 0x000fe80000100800 */
[----:B------:R-:W-:Y:S04]  /*152e0*/  STL [R1+0x68], R31 ;  /* 0x0000681f01007387 */ /* 0x000fe80000100800 */
[----:B------:R-:W-:Y:S04]  /*152f0*/  STL [R1+0x5c], R115 ;  /* 0x00005c7301007387 */ /* 0x000fe80000100800 */
[----:B----4-:R1:W-:Y:S01]  /*15300*/  STL [R1+0x24], R113 ;  /* 0x0000247101007387 */ /* 0x0103e20000100800 */
[----:B0-----:R-:W-:-:S02]  /*15310*/  PRMT R4, RZ, 0x7610, R4 ;  /* 0x00007610ff047816 */ /* 0x001fc40000000004 */
[-C--:B------:R-:W-:Y:S01]  /*15320*/  IADD3 R18, P1, PT, R18, R39.reuse, RZ ;  /* 0x0000002712127210 */ /* 0x080fe20007f3e0ff */
[----:B-1----:R-:W3:Y:S04]  /*15330*/  LDL.LU R113, [R1+0x74] ;  /* 0x0000740001717983 */ /* 0x002ee80000300800 */
[----:B------:R-:W-:Y:S01]  /*15340*/  STL [R1+0x64], R36 ;  /* 0x0000642401007387 */ /* 0x000fe20000100800 */
[----:B------:R-:W-:Y:S01]  /*15350*/  IMAD.X R62, R62, 0x1, R38, P1 ;  /* 0x000000013e3e7824 */ /* 0x000fe200008e0626 */
[----:B------:R-:W-:Y:S02]  /*15360*/  IADD3 R19, P3, PT, R19, R39, RZ ;  /* 0x0000002713137210 */ /* 0x000fe40007f7e0ff */
[----:B------:R0:W-:Y:S01]  /*15370*/  STL [R1+0x20], R63 ;  /* 0x0000203f01007387 */ /* 0x0001e20000100800 */
[----:B------:R-:W-:Y:S01]  /*15380*/  PRMT R2, RZ, 0x7610, R2 ;  /* 0x00007610ff027816 */ /* 0x000fe20000000002 */
[----:B------:R-:W-:-:S02]  /*15390*/  @!P0 IMAD.MOV.U32 R5, RZ, RZ, R62 ;  /* 0x000000ffff058224 */ /* 0x000fc400078e003e */
[----:B0-----:R-:W4:Y:S04]  /*153a0*/  LDL.LU R63, [R1+0x7c] ;  /* 0x00007c00013f7983 */ /* 0x001f280000300800 */
[----:B------:R-:W4:Y:S04]  /*153b0*/  LDL.LU R31, [R1+0x88] ;  /* 0x00008800011f7983 */ /* 0x000f280000300800 */
[----:B------:R-:W-:Y:S04]  /*153c0*/  STL [R1+0x70], R18 ;  /* 0x0000701201007387 */ /* 0x000fe80000100800 */
[----:B--2---:R-:W-:Y:S04]  /*153d0*/  STL [R1+0x668], R40 ;  /* 0x0006682801007387 */ /* 0x004fe80000100800 */
[----:B------:R-:W-:Y:S04]  /*153e0*/  STL [R1+0x78], R19 ;  /* 0x0000781301007387 */ /* 0x000fe80000100800 */
[----:B------:R-:W-:Y:S04]  /*153f0*/  STL [R1+0x6c], R62 ;  /* 0x00006c3e01007387 */ /* 0x000fe80000100800 */
[----:B------:R-:W2:Y:S04]  /*15400*/  LDL.LU R36, [R1+0x90] ;  /* 0x0000900001247983 */ /* 0x000ea80000300800 */
[----:B------:R0:W-:Y:S02]  /*15410*/  STL.S16 [R1+0x14], R4 ;  /* 0x0000140401007387 */ /* 0x0001e40000100600 */
[----:B0-----:R-:W-:-:S05]  /*15420*/  @!P0 IMAD.MOV.U32 R4, RZ, RZ, R18 ;  /* 0x000000ffff048224 */ /* 0x001fca00078e0012 */
[----:B------:R-:W2:Y:S01]  /*15430*/  @!P0 LDG.E.U16 R2, desc[UR20][R4.64] ;  /* 0x0000001404028981 */ /* 0x000ea2000c1e1500 */
[----:B------:R-:W-:Y:S01]  /*15440*/  IADD3 R30, P1, PT, R30, R39, RZ ;  /* 0x000000271e1e7210 */ /* 0x000fe20007f3e0ff */
[----:B---3--:R-:W-:-:S04]  /*15450*/  IMAD.X R113, R113, 0x1, R38, P3 ;  /* 0x0000000171717824 */ /* 0x008fc800018e0626 */
[----:B------:R-:W-:Y:S04]  /*15460*/  STL [R1+0x80], R30 ;  /* 0x0000801e01007387 */ /* 0x000fe80000100800 */
[----:B------:R-:W3:Y:S04]  /*15470*/  LDL.LU R111, [R1+0x84] ;  /* 0x00008400016f7983 */ /* 0x000ee80000300800 */
[----:B------:R-:W-:Y:S04]  /*15480*/  STL [R1+0x74], R113 ;  /* 0x0000747101007387 */ /* 0x000fe80000100800 */
[----:B------:R-:W3:Y:S04]  /*15490*/  LDL.LU R62, [R1+0x8c] ;  /* 0x00008c00013e7983 */ /* 0x000ee80000300800 */
[----:B------:R-:W3:Y:S04]  /*154a0*/  LDL.LU R18, [R1+0x98] ;  /* 0x0000980001127983 */ /* 0x000ee80000300800 */
[----:B--2---:R0:W-:Y:S04]  /*154b0*/  STL [R1+0x66c], R2 ;  /* 0x00066c0201007387 */ /* 0x0041e80000100800 */
[----:B0-----:R-:W2:Y:S01]  /*154c0*/  LDL.LU R2, [R1+0x14] ;  /* 0x0000140001027983 */ /* 0x001ea20000300800 */
[----:B----4-:R-:W-:Y:S01]  /*154d0*/  IMAD.X R63, R63, 0x1, R38, P1 ;  /* 0x000000013f3f7824 */ /* 0x010fe200008e0626 */
[----:B------:R-:W-:Y:S01]  /*154e0*/  IADD3 R31, P1, PT, R31, R39, RZ ;  /* 0x000000271f1f7210 */ /* 0x000fe20007f3e0ff */
[----:B------:R-:W-:-:S02]  /*154f0*/  @!P0 IMAD.MOV.U32 R4, RZ, RZ, R19 ;  /* 0x000000ffff048224 */ /* 0x000fc400078e0013 */
[----:B------:R-:W-:Y:S01]  /*15500*/  @!P0 IMAD.MOV.U32 R5, RZ, RZ, R113 ;  /* 0x000000ffff058224 */ /* 0x000fe200078e0071 */
[----:B------:R-:W4:Y:S01]  /*15510*/  LDL.LU R19, [R1+0x94] ;  /* 0x0000940001137983 */ /* 0x000f220000300800 */
[-C--:B------:R-:W-:Y:S01]  /*15520*/  IADD3 R36, P3, PT, R36, R39.reuse, RZ ;  /* 0x0000002724247210 */ /* 0x080fe20007f7e0ff */
[--C-:B---3--:R-:W-:Y:S01]  /*15530*/  IMAD.X R111, R111, 0x1, R38.reuse, P1 ;  /* 0x000000016f6f7824 */ /* 0x108fe200008e0626 */
[----:B------:R-:W-:Y:S01]  /*15540*/  PRMT R3, RZ, 0x7610, R3 ;  /* 0x00007610ff037816 */ /* 0x000fe20000000003 */
[----:B------:R0:W-:Y:S01]  /*15550*/  STL [R1+0x7c], R63 ;  /* 0x00007c3f01007387 */ /* 0x0001e20000100800 */
[----:B------:R-:W-:Y:S01]  /*15560*/  IADD3 R18, P1, PT, R18, R39, RZ ;  /* 0x0000002712127210 */ /* 0x000fe20007f3e0ff */
[----:B------:R-:W-:Y:S02]  /*15570*/  IMAD.X R62, R62, 0x1, R38, P3 ;  /* 0x000000013e3e7824 */ /* 0x000fe400018e0626 */
[----:B--2---:R1:W2:Y:S02]  /*15580*/  @!P0 LDG.E.U16 R2, desc[UR20][R4.64] ;  /* 0x0000001404028981 */ /* 0x0042a4000c1e1500 */
[----:B-1----:R-:W-:-:S02]  /*15590*/  @!P0 IMAD.MOV.U32 R5, RZ, RZ, R63 ;  /* 0x000000ffff058224 */ /* 0x002fc400078e003f */
[----:B------:R-:W-:Y:S01]  /*155a0*/  @!P0 IMAD.MOV.U32 R4, RZ, RZ, R30 ;  /* 0x000000ffff048224 */ /* 0x000fe200078e001e */
[----:B0-----:R-:W3:Y:S04]  /*155b0*/  LDL.LU R63, [R1+0xa0] ;  /* 0x0000a000013f7983 */ /* 0x001ee80000300800 */
[----:B------:R-:W2:Y:S04]  /*155c0*/  LDL.LU R30, [R1+0xa8] ;  /* 0x0000a800011e7983 */ /* 0x000ea80000300800 */
[----:B------:R0:W-:Y:S04]  /*155d0*/  STL [R1+0x88], R31 ;  /* 0x0000881f01007387 */ /* 0x0001e80000100800 */
[----:B------:R-:W-:Y:S04]  /*155e0*/  STL [R1+0x90], R36 ;  /* 0x0000902401007387 */ /* 0x000fe80000100800 */
[----:B------:R-:W-:Y:S04]  /*155f0*/  STL [R1+0x84], R111 ;  /* 0x0000846f01007387 */ /* 0x000fe80000100800 */
[----:B------:R-:W-:Y:S04]  /*15600*/  STL [R1+0x98], R18 ;  /* 0x0000981201007387 */ /* 0x000fe80000100800 */
[----:B------:R1:W2:Y:S04]  /*15610*/  @!P0 LDG.E.U16 R3, desc[UR20][R4.64] ;  /* 0x0000001404038981 */ /* 0x0002a8000c1e1500 */
[----:B------:R-:W2:Y:S04]  /*15620*/  LDL.LU R115, [R1+0x9c] ;  /* 0x00009c0001737983 */ /* 0x000ea80000300800 */
[----:B------:R4:W-:Y:S01]  /*15630*/  STL [R1+0x8c], R62 ;  /* 0x00008c3e01007387 */ /* 0x0009e20000100800 */
[----:B-1----:R-:W-:-:S03]  /*15640*/  @!P0 IMAD.MOV.U32 R4, RZ, RZ, R31 ;  /* 0x000000ffff048224 */ /* 0x002fc600078e001f */
[----:B0-----:R-:W2:Y:S01]  /*15650*/  LDL.LU R31, [R1+0xb0] ;  /* 0x0000b000011f7983 */ /* 0x001ea20000300800 */
[----:B------:R-:W-:Y:S01]  /*15660*/  PRMT R37, RZ, 0x7610, R37 ;  /* 0x00007610ff257816 */ /* 0x000fe20000000025 */
[----:B------:R-:W-:Y:S01]  /*15670*/  @!P0 IMAD.MOV.U32 R5, RZ, RZ, R111 ;  /* 0x000000ffff058224 */ /* 0x000fe200078e006f */
[----:B------:R-:W-:Y:S01]  /*15680*/  PRMT R0, RZ, 0x7610, R0 ;  /* 0x00007610ff007816 */ /* 0x000fe20000000000 */
[----:B----4-:R-:W-:Y:S01]  /*15690*/  IMAD.X R19, R19, 0x1, R38, P1 ;  /* 0x0000000113137824 */ /* 0x010fe200008e0626 */
[----:B------:R-:W4:Y:S04]  /*156a0*/  LDL.LU R113, [R1+0xa4] ;  /* 0x0000a40001717983 */ /* 0x000f280000300800 */
[----:B------:R0:W4:Y:S04]  /*156b0*/  @!P0 LDG.E.U16 R37, desc[UR20][R4.64] ;  /* 0x0000001404258981 */ /* 0x000128000c1e1500 */
[----:B------:R1:W-:Y:S01]  /*156c0*/  STL [R1+0x94], R19 ;  /* 0x0000941301007387 */ /* 0x0003e20000100800 */
[----:B0-----:R-:W-:-:S02]  /*156d0*/  @!P0 IMAD.MOV.U32 R4, RZ, RZ, R36 ;  /* 0x000000ffff048224 */ /* 0x001fc400078e0024 */
[----:B------:R-:W-:Y:S02]  /*156e0*/  @!P0 IMAD.MOV.U32 R5, RZ, RZ, R62 ;  /* 0x000000ffff058224 */ /* 0x000fe400078e003e */
[----:B------:R-:W4:Y:S01]  /*156f0*/  LDL.LU R62, [R1+0xac] ;  /* 0x0000ac00013e7983 */ /* 0x000f220000300800 */
[----:B------:R-:W-:-:S03]  /*15700*/  PRMT R40, RZ, 0x7610, R40 ;  /* 0x00007610ff287816 */ /* 0x000fc60000000028 */
[----:B------:R0:W4:Y:S04]  /*15710*/  @!P0 LDG.E.U16 R0, desc[UR20][R4.64] ;  /* 0x0000001404008981 */ /* 0x000128000c1e1500 */
[----:B------:R-:W4:Y:S01]  /*15720*/  LDL.LU R111, [R1+0xb4] ;  /* 0x0000b400016f7983 */ /* 0x000f220000300800 */
[----:B0-----:R-:W-:Y:S02]  /*15730*/  @!P0 IMAD.MOV.U32 R5, RZ, RZ, R19 ;  /* 0x000000ffff058224 */ /* 0x001fe400078e0013 */
[----:B------:R-:W-:-:S05]  /*15740*/  @!P0 IMAD.MOV.U32 R4, RZ, RZ, R18 ;  /* 0x000000ffff048224 */ /* 0x000fca00078e0012 */
[----:B------:R0:W4:Y:S01]  /*15750*/  @!P0 LDG.E.U16 R40, desc[UR20][R4.64] ;  /* 0x0000001404288981 */ /* 0x000122000c1e1500 */
[-C--:B---3--:R-:W-:Y:S02]  /*15760*/  IADD3 R63, P1, PT, R63, R39.reuse, RZ ;  /* 0x000000273f3f7210 */ /* 0x088fe40007f3e0ff */
[----:B--2---:R-:W-:-:S03]  /*15770*/  IADD3 R30, P3, PT, R30, R39, RZ ;  /* 0x000000271e1e7210 */ /* 0x004fc60007f7e0ff */
[----:B------:R2:W-:Y:S04]  /*15780*/  STL [R1+0xa0], R63 ;  /* 0x0000a03f01007387 */ /* 0x0005e80000100800 */
[----:B-1----:R-:W3:Y:S04]  /*15790*/  LDL.LU R19, [R1+0xb8] ;  /* 0x0000b80001137983 */ /* 0x002ee80000300800 */
[----:B------:R-:W3:Y:S01]  /*157a0*/  LDL.LU R36, [R1+0xc0] ;  /* 0x0000c00001247983 */ /* 0x000ee20000300800 */
[----:B0-----:R-:W-:-:S03]  /*157b0*/  @!P0 IMAD.MOV.U32 R4, RZ, RZ, R63 ;  /* 0x000000ffff048224 */ /* 0x001fc600078e003f */
[----:B------:R-:W3:Y:S04]  /*157c0*/  LDL.LU R18, [R1+0xc8] ;  /* 0x0000c80001127983 */ /* 0x000ee80000300800 */
[----:B------:R0:W-:Y:S01]  /*157d0*/  STL [R1+0xa8], R30 ;  /* 0x0000a81e01007387 */ /* 0x0001e20000100800 */
[----:B------:R-:W-:Y:S01]  /*157e0*/  IMAD.X R115, R115, 0x1, R38, P1 ;  /* 0x0000000173737824 */ /* 0x000fe200008e0626 */
[----:B------:R-:W-:-:S04]  /*157f0*/  IADD3 R31, P1, PT, R31, R39, RZ ;  /* 0x000000271f1f7210 */ /* 0x000fc80007f3e0ff */
[----:B------:R-:W-:Y:S04]  /*15800*/  STL [R1+0x9c], R115 ;  /* 0x00009c7301007387 */ /* 0x000fe80000100800 */
[----:B------:R-:W-:Y:S04]  /*15810*/  STL [R1+0xb0], R31 ;  /* 0x0000b01f01007387 */ /* 0x000fe80000100800 */
[----:B--2---:R-:W2:Y:S01]  /*15820*/  LDL.LU R63, [R1+0xbc] ;  /* 0x0000bc00013f7983 */ /* 0x004ea20000300800 */
[----:B------:R-:W-:Y:S01]  /*15830*/  PRMT R41, RZ, 0x7610, R41 ;  /* 0x00007610ff297816 */ /* 0x000fe20000000029 */
[----:B------:R-:W-:-:S02]  /*15840*/  @!P0 IMAD.MOV.U32 R5, RZ, RZ, R115 ;  /* 0x000000ffff058224 */ /* 0x000fc400078e0073 */
[----:B----4-:R-:W-:Y:S01]  /*15850*/  IMAD.X R113, R113, 0x1, R38, P3 ;  /* 0x0000000171717824 */ /* 0x010fe200018e0626 */
[----:B------:R-:W-:Y:S02]  /*15860*/  PRMT R124, RZ, 0x7610, R124 ;  /* 0x00007610ff7c7816 */ /* 0x000fe4000000007c */
[----:B------:R1:W4:Y:S04]  /*15870*/  @!P0 LDG.E.U16 R41, desc[UR20][R4.64] ;  /* 0x0000001404298981 */ /* 0x000328000c1e1500 */
[----:B------:R-:W-:Y:S01]  /*15880*/  STL [R1+0xa4], R113 ;  /* 0x0000a47101007387 */ /* 0x000fe20000100800 */
[----:B------:R-:W-:Y:S02]  /*15890*/  IMAD.X R62, R62, 0x1, R38, P1 ;  /* 0x000000013e3e7824 */ /* 0x000fe400008e0626 */
[----:B-1----:R-:W-:-:S02]  /*158a0*/  @!P0 IMAD.MOV.U32 R4, RZ, RZ, R30 ;  /* 0x000000ffff048224 */ /* 0x002fc400078e001e */
[----:B------:R-:W-:Y:S01]  /*158b0*/  @!P0 IMAD.MOV.U32 R5, RZ, RZ, R113 ;  /* 0x000000ffff058224 */ /* 0x000fe200078e0071 */
[----:B0-----:R-:W4:Y:S01]  /*158c0*/  LDL.LU R30, [R1+0xc4] ;  /* 0x0000c400011e7983 */ /* 0x001f220000300800 */
[----:B------:R-:W-:-:S03]  /*158d0*/  PRMT R122, RZ, 0x7610, R122 ;  /* 0x00007610ff7a7816 */ /* 0x000fc6000000007a */
[----:B------:R0:W4:Y:S04]  /*158e0*/  @!P0 LDG.E.U16 R124, desc[UR20][R4.64] ;  /* 0x00000014047c8981 */ /* 0x000128000c1e1500 */
[----:B------:R1:W-:Y:S01]  /*158f0*/  STL [R1+0xac], R62 ;  /* 0x0000ac3e01007387 */ /* 0x0003e20000100800 */
[----:B0-----:R-:W-:Y:S02]  /*15900*/  @!P0 IMAD.MOV.U32 R5, RZ, RZ, R62 ;  /* 0x000000ffff058224 */ /* 0x001fe400078e003e */
[----:B------:R-:W-:Y:S01]  /*15910*/  @!P0 IMAD.MOV.U32 R4, RZ, RZ, R31 ;  /* 0x000000ffff048224 */ /* 0x000fe200078e001f */
[----:B-1----:R-:W4:Y:S04]  /*15920*/  LDL.LU R62, [R1+0xd0] ;  /* 0x0000d000013e7983 */ /* 0x002f280000300800 */
[----:B------:R-:W4:Y:S04]  /*15930*/  LDL.LU R31, [R1+0xd8] ;  /* 0x0000d800011f7983 */ /* 0x000f280000300800 */
[----:B------:R0:W4:Y:S01]  /*15940*/  @!P0 LDG.E.U16 R122, desc[UR20][R4.64] ;  /* 0x00000014047a8981 */ /* 0x000122000c1e1500 */
[----:B---3--:R-:W-:-:S02]  /*15950*/  IADD3 R19, P1, PT, R19, R39, RZ ;  /* 0x0000002713137210 */ /* 0x008fc40007f3e0ff */
[----:B------:R-:W-:-:S03]  /*15960*/  IADD3 R36, P3, PT, R36, R39, RZ ;  /* 0x0000002724247210 */ /* 0x000fc60007f7e0ff */
[----:B------:R-:W-:Y:S01]  /*15970*/  IMAD.X R111, R111, 0x1, R38, P1 ;  /* 0x000000016f6f7824 */ /* 0x000fe200008e0626 */
[----:B------:R1:W-:Y:S01]  /*15980*/  STL [R1+0xb8], R19 ;  /* 0x0000b81301007387 */ /* 0x0003e20000100800 */
[----:B------:R-:W-:-:S03]  /*15990*/  IADD3 R18, P1, PT, R18, R39, RZ ;  /* 0x0000002712127210 */ /* 0x000fc60007f3e0ff */
[----:B------:R-:W-:Y:S01]  /*159a0*/  STL [R1+0xc0], R36 ;  /* 0x0000c02401007387 */ /* 0x000fe20000100800 */
[----:B0-----:R-:W-:-:S03]  /*159b0*/  @!P0 IMAD.MOV.U32 R4, RZ, RZ, R19 ;  /* 0x000000ffff048224 */ /* 0x001fc600078e0013 */
[----:B------:R-:W-:Y:S04]  /*159c0*/  STL [R1+0xb4], R111 ;  /* 0x0000b46f01007387 */ /* 0x000fe80000100800 */
[----:B------:R-:W-:Y:S04]  /*159d0*/  STL [R1+0xc8], R18 ;  /* 0x0000c81201007387 */ /* 0x000fe80000100800 */
[----:B------:R-:W3:Y:S01]  /*159e0*/  LDL.LU R115, [R1+0xcc] ;  /* 0x0000cc0001737983 */ /* 0x000ee20000300800 */
[----:B--2---:R-:W-:-:S05]  /*159f0*/  IMAD.X R63, R63, 0x1, R38, P3 ;  /* 0x000000013f3f7824 */ /* 0x004fca00018e0626 */
[----:B------:R0:W-:Y:S04]  /*15a00*/  STL [R1+0xbc], R63 ;  /* 0x0000bc3f01007387 */ /* 0x0001e80000100800 */
[----:B-1----:R-:W2:Y:S01]  /*15a10*/  LDL.LU R19, [R1+0xe0] ;  /* 0x0000e00001137983 */ /* 0x002ea20000300800 */
[----:B------:R-:W-:Y:S01]  /*15a20*/  PRMT R120, RZ, 0x7610, R120 ;  /* 0x00007610ff787816 */ /* 0x000fe20000000078 */
[----:B------:R-:W-:Y:S01]  /*15a30*/  @!P0 IMAD.MOV.U32 R5, RZ, RZ, R111 ;  /* 0x000000ffff058224 */ /* 0x000fe200078e006f */
[----:B------:R-:W-:Y:S01]  /*15a40*/  PRMT R118, RZ, 0x7610, R118 ;  /* 0x00007610ff767816 */ /* 0x000fe20000000076 */
[----:B------:R-:W2:Y:S04]  /*15a50*/  LDL.LU R113, [R1+0xd4] ;  /* 0x0000d40001717983 */ /* 0x000ea80000300800 */
[----:B------:R1:W2:Y:S01]  /*15a60*/  @!P0 LDG.E.U16 R120, desc[UR20][R4.64] ;  /* 0x0000001404788981 */ /* 0x0002a2000c1e1500 */
[----:B----4-:R-:W-:-:S02]  /*15a70*/  IMAD.X R30, R30, 0x1, R38, P1 ;  /* 0x000000011e1e7824 */ /* 0x010fc400008e0626 */
[----:B-1----:R-:W-:Y:S02]  /*15a80*/  @!P0 IMAD.MOV.U32 R4, RZ, RZ, R36 ;  /* 0x000000ffff048224 */ /* 0x002fe400078e0024 */
[----:B------:R-:W-:Y:S01]  /*15a90*/  @!P0 IMAD.MOV.U32 R5, RZ, RZ, R63 ;  /* 0x000000ffff058224 */ /* 0x000fe200078e003f */
[----:B------:R1:W-:Y:S01]  /*15aa0*/  STL [R1+0xc4], R30 ;  /* 0x0000c41e01007387 */ /* 0x0003e20000100800 */
[----:B------:R-:W-:-:S03]  /*15ab0*/  PRMT R116, RZ, 0x7610, R116 ;  /* 0x00007610ff747816 */ /* 0x000fc60000000074 */
[----:B0-----:R-:W4:Y:S01]  /*15ac0*/  LDL.LU R63, [R1+0xdc] ;  /* 0x0000dc00013f7983 */ /* 0x001f220000300800 */
[----:B------:R-:W-:-:S03]  /*15ad0*/  IADD3 R62, P1, PT, R62, R39, RZ ;  /* 0x000000273e3e7210 */ /* 0x000fc60007f3e0ff */
[----:B------:R0:W4:Y:S04]  /*15ae0*/  @!P0 LDG.E.U16 R118, desc[UR20][R4.64] ;  /* 0x0000001404768981 */ /* 0x000128000c1e1500 */
[----:B------:R-:W4:Y:S01]  /*15af0*/  LDL.LU R111, [R1+0xe4] ;  /* 0x0000e400016f7983 */ /* 0x000f220000300800 */
[----:B------:R-:W-:-:S03]  /*15b00*/  IADD3 R31, P3, PT, R31, R39, RZ ;  /* 0x000000271f1f7210 */ /* 0x000fc60007f7e0ff */
[----:B------:R2:W-:Y:S01]  /*15b10*/  STL [R1+0xd0], R62 ;  /* 0x0000d03e01007387 */ /* 0x0005e20000100800 */
[----:B0-----:R-:W-:-:S03]  /*15b20*/  @!P0 IMAD.MOV.U32 R5, RZ, RZ, R30 ;  /* 0x000000ffff058224 */ /* 0x001fc600078e001e */
[----:B-1----:R-:W4:Y:S01]  /*15b30*/  LDL.LU R30, [R1+0xe8] ;  /* 0x0000e800011e7983 */ /* 0x002f220000300800 */
[----:B------:R-:W-:-:S03]  /*15b40*/  @!P0 IMAD.MOV.U32 R4, RZ, RZ, R18 ;  /* 0x000000ffff048224 */ /* 0x000fc600078e0012 */
[----:B------:R-:W4:Y:S04]  /*15b50*/  LDL.LU R36, [R1+0xf0] ;  /* 0x0000f00001247983 */ /* 0x000f280000300800 */
[----:B------:R-:W4:Y:S04]  /*15b60*/  LDL.LU R18, [R1+0xf8] ;  /* 0x0000f80001127983 */ /* 0x000f280000300800 */
[----:B------:R0:W-:Y:S04]  /*15b70*/  STL [R1+0xd8], R31 ;  /* 0x0000d81f01007387 */ /* 0x0001e80000100800 */
[----:B------:R1:W4:Y:S02]  /*15b80*/  @!P0 LDG.E.U16 R116, desc[UR20][R4.64] ;  /* 0x0000001404748981 */ /* 0x000324000c1e1500 */
[----:B-1----:R-:W-:-:S02]  /*15b90*/  @!P0 IMAD.MOV.U32 R4, RZ, RZ, R62 ;  /* 0x000000ffff048224 */ /* 0x002fc400078e003e */
[----:B---3--:R-:W-:-:S05]  /*15ba0*/  IMAD.X R115, R115, 0x1, R38, P1 ;  /* 0x0000000173737824 */ /* 0x008fca00008e0626 */
[----:B------:R-:W-:Y:S01]  /*15bb0*/  STL [R1+0xcc], R115 ;  /* 0x0000cc7301007387 */ /* 0x000fe20000100800 */
[----:B--2---:R-:W-:-:S05]  /*15bc0*/  IADD3 R19, P1, PT, R19, R39, RZ ;  /* 0x0000002713137210 */ /* 0x004fca0007f3e0ff */
[----:B------:R-:W-:Y:S04]  /*15bd0*/  STL [R1+0xe0], R19 ;  /* 0x0000e01301007387 */ /* 0x000fe80000100800 */
[----:B------:R-:W2:Y:S01]  /*15be0*/  LDL.LU R62, [R1+0xec] ;  /* 0x0000ec00013e7983 */ /* 0x000ea20000300800 */
[----:B------:R-:W-:Y:S01]  /*15bf0*/  PRMT R114, RZ, 0x7610, R114 ;  /* 0x00007610ff727816 */ /* 0x000fe20000000072 */
[----:B------:R-:W-:Y:S02]  /*15c00*/  @!P0 IMAD.MOV.U32 R5, RZ, RZ, R115 ;  /* 0x000000ffff058224 */ /* 0x000fe400078e0073 */
[----:B------:R-:W-:Y:S01]  /*15c10*/  IMAD.X R113, R113, 0x1, R38, P3 ;  /* 0x0000000171717824 */ /* 0x000fe200018e0626 */
[----:B------:R-:W-:Y:S02]  /*15c20*/  PRMT R112, RZ, 0x7610, R112 ;  /* 0x00007610ff707816 */ /* 0x000fe40000000070 */
[----:B------:R1:W3:Y:S04]  /*15c30*/  @!P0 LDG.E.U16 R114, desc[UR20][R4.64] ;  /* 0x0000001404728981 */ /* 0x0002e8000c1e1500 */
[----:B------:R-:W-:Y:S01]  /*15c40*/  STL [R1+0xd4], R113 ;  /* 0x0000d47101007387 */ /* 0x000fe20000100800 */
[----:B----4-:R-:W-:-:S02]  /*15c50*/  IMAD.X R63, R63, 0x1, R38, P1 ;  /* 0x000000013f3f7824 */ /* 0x010fc400008e0626 */
[----:B-1----:R-:W-:Y:S02]  /*15c60*/  @!P0 IMAD.MOV.U32 R4, RZ, RZ, R31 ;  /* 0x000000ffff048224 */ /* 0x002fe400078e001f */
[----:B------:R-:W-:Y:S01]  /*15c70*/  @!P0 IMAD.MOV.U32 R5, RZ, RZ, R113 ;  /* 0x000000ffff058224 */ /* 0x000fe200078e0071 */
[----:B0-----:R-:W4:Y:S01]  /*15c80*/  LDL.LU R31, [R1+0xf4] ;  /* 0x0000f400011f7983 */ /* 0x001f220000300800 */
[----:B------:R-:W-:-:S03]  /*15c90*/  PRMT R110, RZ, 0x7610, R110 ;  /* 0x00007610ff6e7816 */ /* 0x000fc6000000006e */
[----:B------:R0:W3:Y:S01]  /*15ca0*/  @!P0 LDG.E.U16 R112, desc[UR20][R4.64] ;  /* 0x0000001404708981 */ /* 0x0000e2000c1e1500 */
[----:B------:R-:W-:-:S03]  /*15cb0*/  IADD3 R30, P1, PT, R30, R39, RZ ;  /* 0x000000271e1e7210 */ /* 0x000fc60007f3e0ff */
[----:B------:R1:W-:Y:S01]  /*15cc0*/  STL [R1+0xdc], R63 ;  /* 0x0000dc3f01007387 */ /* 0x0003e20000100800 */
[----:B0-----:R-:W-:Y:S01]  /*15cd0*/  @!P0 IMAD.MOV.U32 R5, RZ, RZ, R63 ;  /* 0x000000ffff058224 */ /* 0x001fe200078e003f */
[-C--:B------:R-:W-:Y:S01]  /*15ce0*/  IADD3 R36, P3, PT, R36, R39.reuse, RZ ;  /* 0x0000002724247210 */ /* 0x080fe20007f7e0ff */
[----:B------:R-:W-:Y:S02]  /*15cf0*/  IMAD.X R111, R111, 0x1, R38, P1 ;  /* 0x000000016f6f7824 */ /* 0x000fe400008e0626 */
[----:B------:R-:W-:Y:S01]  /*15d00*/  @!P0 IMAD.MOV.U32 R4, RZ, RZ, R19 ;  /* 0x000000ffff048224 */ /* 0x000fe200078e0013 */
[----:B------:R-:W-:Y:S01]  /*15d10*/  IADD3 R18, P1, PT, R18, R39, RZ ;  /* 0x0000002712127210 */ /* 0x000fe20007f3e0ff */
[----:B-1----:R-:W3:Y:S04]  /*15d20*/  LDL.LU R63, [R1+0x100] ;  /* 0x00010000013f7983 */ /* 0x002ee80000300800 */
[----:B------:R-:W3:Y:S04]  /*15d30*/  LDL.LU R19, [R1+0x108] ;  /* 0x0001080001137983 */ /* 0x000ee80000300800 */
[----:B------:R0:W-:Y:S04]  /*15d40*/  STL [R1+0xe8], R30 ;  /* 0x0000e81e01007387 */ /* 0x0001e80000100800 */
[----:B------:R-:W-:Y:S04]  /*15d50*/  STL [R1+0xf0], R36 ;  /* 0x0000f02401007387 */ /* 0x000fe80000100800 */
[----:B------:R-:W-:Y:S04]  /*15d60*/  STL [R1+0xe4], R111 ;  /* 0x0000e46f01007387 */ /* 0x000fe80000100800 */
[----:B------:R-:W-:Y:S04]  /*15d70*/  STL [R1+0xf8], R18 ;  /* 0x0000f81201007387 */ /* 0x000fe80000100800 */
[----:B------:R1:W3:Y:S04]  /*15d80*/  @!P0 LDG.E.U16 R110, desc[UR20][R4.64] ;  /* 0x00000014046e8981 */ /* 0x0002e8000c1e1500 */
[----:B------:R-:W3:Y:S01]  /*15d90*/  LDL.LU R115, [R1+0xfc] ;  /* 0x0000fc0001737983 */ /* 0x000ee20000300800 */
[----:B-1----:R-:W-:-:S02]  /*15da0*/  @!P0 IMAD.MOV.U32 R4, RZ, RZ, R30 ;  /* 0x000000ffff048224 */ /* 0x002fc400078e001e */
[----:B--2---:R-:W-:-:S05]  /*15db0*/  IMAD.X R62, R62, 0x1, R38, P3 ;  /* 0x000000013e3e7824 */ /* 0x004fca00018e0626 */
[----:B------:R1:W-:Y:S04]  /*15dc0*/  STL [R1+0xec], R62 ;  /* 0x0000ec3e01007387 */ /* 0x0003e80000100800 */
[----:B0-----:R-:W2:Y:S01]  /*15dd0*/  LDL.LU R30, [R1+0x110] ;  /* 0x00011000011e7983 */ /* 0x001ea20000300800 */
[----:B------:R-:W-:Y:S01]  /*15de0*/  PRMT R108, RZ, 0x7610, R108 ;  /* 0x00007610ff6c7816 */ /* 0x000fe2000000006c */
[----:B------:R-:W-:Y:S01]  /*15df0*/  @!P0 IMAD.MOV.U32 R5, RZ, RZ, R111 ;  /* 0x000000ffff058224 */ /* 0x000fe200078e006f */
[----:B------:R-:W-:Y:S01]  /*15e00*/  PRMT R106, RZ, 0x7610, R106 ;  /* 0x00007610ff6a7816 */ /* 0x000fe2000000006a */
[----:B------:R-:W2:Y:S04]  /*15e10*/  LDL.LU R113, [R1+0x104] ;  /* 0x0001040001717983 */ /* 0x000ea80000300800 */
[----:B------:R0:W2:Y:S01]  /*15e20*/  @!P0 LDG.E.U16 R108, desc[UR20][R4.64] ;  /* 0x00000014046c8981 */ /* 0x0000a2000c1e1500 */
[----:B----4-:R-:W-:-:S02]  /*15e30*/  IMAD.X R31, R31, 0x1, R38, P1 ;  /* 0x000000011f1f7824 */ /* 0x010fc400008e0626 */
[----:B0-----:R-:W-:Y:S02]  /*15e40*/  @!P0 IMAD.MOV.U32 R4, RZ, RZ, R36 ;  /* 0x000000ffff048224 */ /* 0x001fe400078e0024 */
[----:B------:R-:W-:Y:S01]  /*15e50*/  @!P0 IMAD.MOV.U32 R5, RZ, RZ, R62 ;  /* 0x000000ffff058224 */ /* 0x000fe200078e003e */
[----:B------:R0:W-:Y:S01]  /*15e60*/  STL [R1+0xf4], R31 ;  /* 0x0000f41f01007387 */ /* 0x0001e20000100800 */
[----:B------:R-:W-:-:S03]  /*15e70*/  PRMT R104, RZ, 0x7610, R104 ;  /* 0x00007610ff687816 */ /* 0x000fc60000000068 */
[----:B-1----:R-:W4:Y:S04]  /*15e80*/  LDL.LU R62, [R1+0x10c] ;  /* 0x00010c00013e7983 */ /* 0x002f280000300800 */
[----:B------:R1:W4:Y:S04]  /*15e90*/  @!P0 LDG.E.U16 R106, desc[UR20][R4.64] ;  /* 0x00000014046a8981 */ /* 0x000328000c1e1500 */
[----:B------:R-:W4:Y:S01]  /*15ea0*/  LDL.LU R111, [R1+0x114] ;  /* 0x00011400016f7983 */ /* 0x000f220000300800 */
[----:B---3--:R-:W-:Y:S01]  /*15eb0*/  IADD3 R63, P1, PT, R63, R39, RZ ;  /* 0x000000273f3f7210 */ /* 0x008fe20007f3e0ff */
[----:B-1----:R-:W-:-:S04]  /*15ec0*/  @!P0 IMAD.MOV.U32 R5, RZ, RZ, R31 ;  /* 0x000000ffff058224 */ /* 0x002fc800078e001f */
[----:B------:R1:W-:Y:S01]  /*15ed0*/  STL [R1+0x100], R63 ;  /* 0x0001003f01007387 */ /* 0x0003e20000100800 */
[----:B------:R-:W-:Y:S01]  /*15ee0*/  IADD3 R19, P3, PT, R19, R39, RZ ;  /* 0x0000002713137210 */ /* 0x000fe20007f7e0ff */
[----:B------:R-:W-:Y:S02]  /*15ef0*/  @!P0 IMAD.MOV.U32 R4, RZ, RZ, R18 ;  /* 0x000000ffff048224 */ /* 0x000fe400078e0012 */
[----:B0-----:R-:W3:Y:S04]  /*15f00*/  LDL.LU R31, [R1+0x118] ;  /* 0x00011800011f7983 */ /* 0x001ee80000300800 */
[----:B------:R-:W3:Y:S04]  /*15f10*/  LDL.LU R36, [R1+0x120] ;  /* 0x0001200001247983 */ /* 0x000ee80000300800 */
[----:B------:R-:W3:Y:S04]  /*15f20*/  LDL.LU R18, [R1+0x128] ;  /* 0x0001280001127983 */ /* 0x000ee80000300800 */
[----:B------:R0:W-:Y:S04]  /*15f30*/  STL [R1+0x108], R19 ;  /* 0x0001081301007387 */ /* 0x0001e80000100800 */
[----:B------:R0:W3:Y:S01]  /*15f40*/  @!P0 LDG.E.U16 R104, desc[UR20][R4.64] ;  /* 0x0000001404688981 */ /* 0x0000e2000c1e1500 */
[----:B------:R-:W-:-:S05]  /*15f50*/  IMAD.X R115, R115, 0x1, R38, P1 ;  /* 0x0000000173737824 */ /* 0x000fca00008e0626 */
[----:B------:R-:W-:Y:S01]  /*15f60*/  STL [R1+0xfc], R115 ;  /* 0x0000fc7301007387 */ /* 0x000fe20000100800 */
[----:B0-----:R-:W-:Y:S01]  /*15f70*/  @!P0 IMAD.MOV.U32 R4, RZ, RZ, R63 ;  /* 0x000000ffff048224 */ /* 0x001fe200078e003f */
[----:B--2---:R-:W-:-:S05]  /*15f80*/  IADD3 R30, P1, PT, R30, R39, RZ ;  /* 0x000000271e1e7210 */ /* 0x004fca0007f3e0ff */
[----:B------:R-:W-:Y:S04]  /*15f90*/  STL [R1+0x110], R30 ;  /* 0x0001101e01007387 */ /* 0x000fe80000100800 */
[----:B-1----:R-:W2:Y:S01]  /*15fa0*/  LDL.LU R63, [R1+0x11c] ;  /* 0x00011c00013f7983 */ /* 0x002ea20000300800 */
[----:B------:R-:W-:Y:S01]  /*15fb0*/  PRMT R102, RZ, 0x7610, R102 ;  /* 0x00007610ff667816 */ /* 0x000fe20000000066 */
[----:B------:R-:W-:Y:S02]  /*15fc0*/  @!P0 IMAD.MOV.U32 R5, RZ, RZ, R115 ;  /* 0x000000ffff058224 */ /* 0x000fe400078e0073 */
[----:B------:R-:W-:Y:S01]  /*15fd0*/  IMAD.X R113, R113, 0x1, R38, P3 ;  /* 0x0000000171717824 */ /* 0x000fe200018e0626 */
[----:B------:R-:W-:Y:S02]  /*15fe0*/  PRMT R100, RZ, 0x7610, R100 ;  /* 0x00007610ff647816 */ /* 0x000fe40000000064 */
[----:B------:R0:W2:Y:S04]  /*15ff0*/  @!P0 LDG.E.U16 R102, desc[UR20][R4.64] ;  /* 0x0000001404668981 */ /* 0x0000a8000c1e1500 */
[----:B------:R-:W-:Y:S01]  /*16000*/  STL [R1+0x104], R113 ;  /* 0x0001047101007387 */ /* 0x000fe20000100800 */
[----:B----4-:R-:W-:-:S02]  /*16010*/  IMAD.X R62, R62, 0x1, R38, P1 ;  /* 0x000000013e3e7824 */ /* 0x010fc400008e0626 */
[----:B0-----:R-:W-:Y:S02]  /*16020*/  @!P0 IMAD.MOV.U32 R4, RZ, RZ, R19 ;  /* 0x000000ffff048224 */ /* 0x001fe400078e0013 */
[----:B------:R-:W-:Y:S01]  /*16030*/  @!P0 IMAD.MOV.U32 R5, RZ, RZ, R113 ;  /* 0x000000ffff058224 */ /* 0x000fe200078e0071 */
[----:B------:R-:W4:Y:S01]  /*16040*/  LDL.LU R19, [R1+0x124] ;  /* 0x0001240001137983 */ /* 0x000f220000300800 */
[----:B------:R-:W-:-:S03]  /*16050*/  PRMT R98, RZ, 0x7610, R98 ;  /* 0x00007610ff627816 */ /* 0x000fc60000000062 */
[----:B------:R0:W4:Y:S04]  /*16060*/  @!P0 LDG.E.U16 R100, desc[UR20][R4.64] ;  /* 0x0000001404648981 */ /* 0x000128000c1e1500 */
[----:B------:R1:W-:Y:S01]  /*16070*/  STL [R1+0x10c], R62 ;  /* 0x00010c3e01007387 */ /* 0x0003e20000100800 */
[-C--:B---3--:R-:W-:Y:S01]  /*16080*/  IADD3 R31, P1, PT, R31, R39.reuse, RZ ;  /* 0x000000271f1f7210 */ /* 0x088fe20007f3e0ff */
[----:B0-----:R-:W-:Y:S01]  /*16090*/  @!P0 IMAD.MOV.U32 R5, RZ, RZ, R62 ;  /* 0x000000ffff058224 */ /* 0x001fe200078e003e */
[----:B------:R-:W-:-:S03]  /*160a0*/  IADD3 R36, P3, PT, R36, R39, RZ ;  /* 0x0000002724247210 */ /* 0x000fc60007f7e0ff */
[----:B------:R-:W-:Y:S01]  /*160b0*/  IMAD.X R111, R111, 0x1, R38, P1 ;  /* 0x000000016f6f7824 */ /* 0x000fe200008e0626 */
[----:B-1----:R-:W3:Y:S01]  /*160c0*/  LDL.LU R62, [R1+0x130] ;  /* 0x00013000013e7983 */ /* 0x002ee20000300800 */
[----:B------:R-:W-:Y:S01]  /*160d0*/  @!P0 IMAD.MOV.U32 R4, RZ, RZ, R30 ;  /* 0x000000ffff048224 */ /* 0x000fe200078e001e */
[----:B------:R-:W-:Y:S02]  /*160e0*/  IADD3 R18, P1, PT, R18, R39, RZ ;  /* 0x0000002712127210 */ /* 0x000fe40007f3e0ff */
        /* <DEDUP_REMOVED lines=22> */
[----:B------:R1:W4:Y:S01]  /*16250*/  @!P0 LDG.E.U16 R94, desc[UR20][R4.64] ;  /* 0x00000014045e8981 */ /* 0x000322000c1e1500 */
[----:B---3--:R-:W-:-:S03]  /*16260*/  IADD3 R62, P1, PT, R62, R39, RZ ;  /* 0x000000273e3e7210 */ /* 0x008fc60007f3e0ff */
[----:B------:R-:W3:Y:S01]  /*16270*/  LDL.LU R111, [R1+0x144] ;  /* 0x00014400016f7983 */ /* 0x000ee20000300800 */
[----:B------:R-:W-:-:S03]  /*16280*/  IADD3 R30, P3, PT, R30, R39, RZ ;  /* 0x000000271e1e7210 */ /* 0x000fc60007f7e0ff */
[----:B------:R2:W-:Y:S01]  /*16290*/  STL [R1+0x130], R62 ;  /* 0x0001303e01007387 */ /* 0x0005e20000100800 */
[----:B-1----:R-:W-:-:S03]  /*162a0*/  @!P0 IMAD.MOV.U32 R5, RZ, RZ, R19 ;  /* 0x000000ffff058224 */ /* 0x002fc600078e0013 */
[----:B0-----:R-:W3:Y:S01]  /*162b0*/  LDL.LU R19, [R1+0x148] ;  /* 0x0001480001137983 */ /* 0x001ee20000300800 */
[----:B------:R-:W-:-:S03]  /*162c0*/  @!P0 IMAD.MOV.U32 R4, RZ, RZ, R18 ;  /* 0x000000ffff048224 */ /* 0x000fc600078e0012 */
[----:B------:R-:W3:Y:S04]  /*162d0*/  LDL.LU R36, [R1+0x150] ;  /* 0x0001500001247983 */ /* 0x000ee80000300800 */
[----:B------:R-:W3:Y:S04]  /*162e0*/  LDL.LU R18, [R1+0x158] ;  /* 0x0001580001127983 */ /* 0x000ee80000300800 */
[----:B------:R0:W-:Y:S04]  /*162f0*/  STL [R1+0x138], R30 ;  /* 0x0001381e01007387 */ /* 0x0001e80000100800 */
[----:B------:R1:W3:Y:S01]  /*16300*/  @!P0 LDG.E.U16 R92, desc[UR20][R4.64] ;  /* 0x00000014045c8981 */ /* 0x0002e2000c1e1500 */
[----:B------:R-:W-:-:S05]  /*16310*/  IMAD.X R115, R115, 0x1, R38, P1 ;  /* 0x0000000173737824 */ /* 0x000fca00008e0626 */
[----:B------:R-:W-:Y:S01]  /*16320*/  STL [R1+0x12c], R115 ;  /* 0x00012c7301007387 */ /* 0x000fe20000100800 */
[----:B-1----:R-:W-:Y:S01]  /*16330*/  @!P0 IMAD.MOV.U32 R4, RZ, RZ, R62 ;  /* 0x000000ffff048224 */ /* 0x002fe200078e003e */
[----:B--2---:R-:W-:-:S05]  /*16340*/  IADD3 R31, P1, PT, R31, R39, RZ ;  /* 0x000000271f1f7210 */ /* 0x004fca0007f3e0ff */
[----:B------:R-:W-:Y:S04]  /*16350*/  STL [R1+0x140], R31 ;  /* 0x0001401f01007387 */ /* 0x000fe80000100800 */
[----:B------:R-:W2:Y:S01]  /*16360*/  LDL.LU R62, [R1+0x14c] ;  /* 0x00014c00013e7983 */ /* 0x000ea20000300800 */
[----:B------:R-:W-:Y:S01]  /*16370*/  PRMT R90, RZ, 0x7610, R90 ;  /* 0x00007610ff5a7816 */ /* 0x000fe2000000005a */
[----:B------:R-:W-:Y:S02]  /*16380*/  @!P0 IMAD.MOV.U32 R5, RZ, RZ, R115 ;  /* 0x000000ffff058224 */ /* 0x000fe400078e0073 */
[----:B------:R-:W-:Y:S01]  /*16390*/  IMAD.X R113, R113, 0x1, R38, P3 ;  /* 0x0000000171717824 */ /* 0x000fe200018e0626 */
[----:B------:R-:W-:Y:S02]  /*163a0*/  PRMT R88, RZ, 0x7610, R88 ;  /* 0x00007610ff587816 */ /* 0x000fe40000000058 */
[----:B------:R1:W2:Y:S04]  /*163b0*/  @!P0 LDG.E.U16 R90, desc[UR20][R4.64] ;  /* 0x00000014045a8981 */ /* 0x0002a8000c1e1500 */
[----:B------:R-:W-:Y:S01]  /*163c0*/  STL [R1+0x134], R113 ;  /* 0x0001347101007387 */ /* 0x000fe20000100800 */
[----:B----4-:R-:W-:-:S02]  /*163d0*/  IMAD.X R63, R63, 0x1, R38, P1 ;  /* 0x000000013f3f7824 */ /* 0x010fc400008e0626 */
[----:B-1----:R-:W-:Y:S02]  /*163e0*/  @!P0 IMAD.MOV.U32 R4, RZ, RZ, R30 ;  /* 0x000000ffff048224 */ /* 0x002fe400078e001e */
[----:B------:R-:W-:Y:S01]  /*163f0*/  @!P0 IMAD.MOV.U32 R5, RZ, RZ, R113 ;  /* 0x000000ffff058224 */ /* 0x000fe200078e0071 */
[----:B0-----:R-:W4:Y:S01]  /*16400*/  LDL.LU R30, [R1+0x154] ;  /* 0x00015400011e7983 */ /* 0x001f220000300800 */
[----:B------:R-:W-:-:S03]  /*16410*/  PRMT R86, RZ, 0x7610, R86 ;  /* 0x00007610ff567816 */ /* 0x000fc60000000056 */
[----:B------:R0:W4:Y:S01]  /*16420*/  @!P0 LDG.E.U16 R88, desc[UR20][R4.64] ;  /* 0x0000001404588981 */ /* 0x000122000c1e1500 */
[----:B---3--:R-:W-:-:S03]  /*16430*/  IADD3 R19, P1, PT, R19, R39, RZ ;  /* 0x0000002713137210 */ /* 0x008fc60007f3e0ff */
[----:B------:R1:W-:Y:S01]  /*16440*/  STL [R1+0x13c], R63 ;  /* 0x00013c3f01007387 */ /* 0x0003e20000100800 */
[-C--:B------:R-:W-:Y:S01]  /*16450*/  IADD3 R36, P3, PT, R36, R39.reuse, RZ ;  /* 0x0000002724247210 */ /* 0x080fe20007f7e0ff */
[----:B0-----:R-:W-:Y:S02]  /*16460*/  @!P0 IMAD.MOV.U32 R5, RZ, RZ, R63 ;  /* 0x000000ffff058224 */ /* 0x001fe400078e003f */
[----:B------:R-:W-:Y:S01]  /*16470*/  IMAD.X R111, R111, 0x1, R38, P1 ;  /* 0x000000016f6f7824 */ /* 0x000fe200008e0626 */
[----:B------:R-:W-:Y:S01]  /*16480*/  IADD3 R18, P1, PT, R18, R39, RZ ;  /* 0x0000002712127210 */ /* 0x000fe20007f3e0ff */
[----:B------:R-:W-:Y:S01]  /*16490*/  @!P0 IMAD.MOV.U32 R4, RZ, RZ, R31 ;  /* 0x000000ffff048224 */ /* 0x000fe200078e001f */
        /* <DEDUP_REMOVED lines=25> */
[-C--:B---3--:R-:W-:Y:S02]  /*16630*/  IADD3 R63, P1, PT, R63, R39.reuse, RZ ;  /* 0x000000273f3f7210 */ /* 0x088fe40007f3e0ff */
[----:B------:R-:W-:Y:S01]  /*16640*/  IADD3 R31, P3, PT, R31, R39, RZ ;  /* 0x000000271f1f7210 */ /* 0x000fe20007f7e0ff */
[----:B-1----:R-:W-:-:S02]  /*16650*/  @!P0 IMAD.MOV.U32 R5, RZ, RZ, R30 ;  /* 0x000000ffff058224 */ /* 0x002fc400078e001e */
[----:B------:R1:W-:Y:S01]  /*16660*/  STL [R1+0x160], R63 ;  /* 0x0001603f01007387 */ /* 0x0003e20000100800 */
[----:B------:R-:W-:-:S03]  /*16670*/  @!P0 IMAD.MOV.U32 R4, RZ, RZ, R18 ;  /* 0x000000ffff048224 */ /* 0x000fc600078e0012 */
        /* <DEDUP_REMOVED lines=133> */
[--C-:B------:R-:W-:Y:S01]  /*16ed0*/  IMAD.X R113, R113, 0x1, R38.reuse, P3 ;  /* 0x0000000171717824 */ /* 0x100fe200018e0626 */
        /* <DEDUP_REMOVED lines=59> */
[--C-:B------:R-:W-:Y:S01]  /*17290*/  IMAD.X R113, R113, 0x1, R38.reuse, P3 ;  /* 0x0000000171717824 */ /* 0x100fe200018e0626 */
        /* <DEDUP_REMOVED lines=33> */
[----:B----4-:R-:W-:Y:S01]  /*174b0*/  IMAD.X R31, R31, 0x1, R38, P1 ;  /* 0x000000011f1f7824 */ /* 0x010fe200008e0626 */
[----:B------:R-:W-:-:S04]  /*174c0*/  PRMT R10, RZ, 0x7610, R10 ;  /* 0x00007610ff0a7816 */ /* 0x000fc8000000000a */
[----:B------:R4:W-:Y:S01]  /*174d0*/  STL [R1+0x228], R31 ;  /* 0x0002281f01007387 */ /* 0x0009e20000100800 */
[----:B0-----:R-:W-:Y:S02]  /*174e0*/  @!P0 IMAD.MOV.U32 R4, RZ, RZ, R36 ;  /* 0x000000ffff048224 */ /* 0x001fe400078e0024 */
[----:B------:R-:W-:Y:S02]  /*174f0*/  @!P0 IMAD.MOV.U32 R5, RZ, RZ, R62 ;  /* 0x000000ffff058224 */ /* 0x000fe400078e003e */
[----:B-1----:R-:W2:Y:S04]  /*17500*/  LDL.LU R62, [R1+0x240] ;  /* 0x00024000013e7983 */ /* 0x002ea80000300800 */
[----:B------:R-:W2:Y:S04]  /*17510*/  LDL.LU R111, [R1+0x248] ;  /* 0x00024800016f7983 */ /* 0x000ea80000300800 */
[----:B------:R0:W2:Y:S01]  /*17520*/  @!P0 LDG.E.U16 R26, desc[UR20][R4.64] ;  /* 0x00000014041a8981 */ /* 0x0000a2000c1e1500 */
[----:B---3--:R-:W-:-:S02]  /*17530*/  IADD3 R63, P1, PT, R63, R39, RZ ;  /* 0x000000273f3f7210 */ /* 0x008fc40007f3e0ff */
[----:B------:R-:W-:-:S03]  /*17540*/  IADD3 R19, P3, PT, R19, R39, RZ ;  /* 0x0000002713137210 */ /* 0x000fc60007f7e0ff */
[----:B------:R1:W-:Y:S01]  /*17550*/  STL [R1+0x234], R63 ;  /* 0x0002343f01007387 */ /* 0x0003e20000100800 */
[----:B0-----:R-:W-:Y:S02]  /*17560*/  @!P0 IMAD.MOV.U32 R4, RZ, RZ, R18 ;  /* 0x000000ffff048224 */ /* 0x001fe400078e0012 */
[----:B------:R-:W-:Y:S01]  /*17570*/  @!P0 IMAD.MOV.U32 R5, RZ, RZ, R31 ;  /* 0x000000ffff058224 */ /* 0x000fe200078e001f */
[----:B------:R-:W3:Y:S04]  /*17580*/  LDL.LU R36, [R1+0x24c] ;  /* 0x00024c0001247983 */ /* 0x000ee80000300800 */
[----:B----4-:R-:W4:Y:S04]  /*17590*/  LDL.LU R31, [R1+0x254] ;  /* 0x00025400011f7983 */ /* 0x010f280000300800 */
[----:B------:R-:W4:Y:S04]  /*175a0*/  LDL.LU R18, [R1+0x25c] ;  /* 0x00025c0001127983 */ /* 0x000f280000300800 */
[----:B------:R0:W-:Y:S04]  /*175b0*/  STL [R1+0x23c], R19 ;  /* 0x00023c1301007387 */ /* 0x0001e80000100800 */
[----:B------:R0:W4:Y:S01]  /*175c0*/  @!P0 LDG.E.U16 R10, desc[UR20][R4.64] ;  /* 0x00000014040a8981 */ /* 0x000122000c1e1500 */
        /* <DEDUP_REMOVED lines=10> */
[----:B------:R0:W2:Y:S01]  /*17670*/  @!P0 LDG.E.U16 R57, desc[UR20][R4.64] ;  /* 0x0000001404398981 */ /* 0x0000a2000c1e1500 */
[----:B------:R-:W-:-:S03]  /*17680*/  IMAD.X R62, R62, 0x1, R38, P1 ;  /* 0x000000013e3e7824 */ /* 0x000fc600008e0626 */
[----:B------:R-:W-:Y:S01]  /*17690*/  STL [R1+0x238], R113 ;  /* 0x0002387101007387 */ /* 0x000fe20000100800 */
[----:B0-----:R-:W-:Y:S02]  /*176a0*/  @!P0 IMAD.MOV.U32 R4, RZ, RZ, R19 ;  /* 0x000000ffff048224 */ /* 0x001fe400078e0013 */
[----:B------:R-:W-:Y:S01]  /*176b0*/  @!P0 IMAD.MOV.U32 R5, RZ, RZ, R113 ;  /* 0x000000ffff058224 */ /* 0x000fe200078e0071 */
[----:B------:R-:W2:Y:S01]  /*176c0*/  LDL.LU R19, [R1+0x258] ;  /* 0x0002580001137983 */ /* 0x000ea20000300800 */
[----:B------:R-:W-:-:S03]  /*176d0*/  PRMT R25, RZ, 0x7610, R25 ;  /* 0x00007610ff197816 */ /* 0x000fc60000000019 */
[----:B------:R0:W2:Y:S04]  /*176e0*/  @!P0 LDG.E.U16 R44, desc[UR20][R4.64] ;  /* 0x00000014042c8981 */ /* 0x0000a8000c1e1500 */
[----:B------:R1:W-:Y:S01]  /*176f0*/  STL [R1+0x240], R62 ;  /* 0x0002403e01007387 */ /* 0x0003e20000100800 */
[-C--:B---3--:R-:W-:Y:S01]  /*17700*/  IADD3 R36, P1, PT, R36, R39.reuse, RZ ;  /* 0x0000002724247210 */ /* 0x088fe20007f3e0ff */
[----:B0-----:R-:W-:Y:S01]  /*17710*/  @!P0 IMAD.MOV.U32 R5, RZ, RZ, R62 ;  /* 0x000000ffff058224 */ /* 0x001fe200078e003e */
[----:B----4-:R-:W-:-:S03]  /*17720*/  IADD3 R31, P3, PT, R31, R39, RZ ;  /* 0x000000271f1f7210 */ /* 0x010fc60007f7e0ff */
[----:B------:R-:W-:Y:S01]  /*17730*/  IMAD.X R111, R111, 0x1, R38, P1 ;  /* 0x000000016f6f7824 */ /* 0x000fe200008e0626 */
[----:B-1----:R-:W3:Y:S01]  /*17740*/  LDL.LU R62, [R1+0x264] ;  /* 0x00026400013e7983 */ /* 0x002ee20000300800 */
[----:B------:R-:W-:Y:S01]  /*17750*/  @!P0 IMAD.MOV.U32 R4, RZ, RZ, R30 ;  /* 0x000000ffff048224 */ /* 0x000fe200078e001e */
[----:B------:R-:W-:Y:S02]  /*17760*/  IADD3 R18, P1, PT, R18, R39, RZ ;  /* 0x0000002712127210 */ /* 0x000fe40007f3e0ff */
[----:B------:R-:W4:Y:S04]  /*17770*/  LDL.LU R30, [R1+0x26c] ;  /* 0x00026c00011e7983 */ /* 0x000f280000300800 */
[----:B------:R0:W-:Y:S04]  /*17780*/  STL [R1+0x24c], R36 ;  /* 0x00024c2401007387 */ /* 0x0001e80000100800 */
[----:B------:R-:W-:Y:S04]  /*17790*/  STL [R1+0x254], R31 ;  /* 0x0002541f01007387 */ /* 0x000fe80000100800 */
[----:B------:R1:W-:Y:S04]  /*177a0*/  STL [R1+0x248], R111 ;  /* 0x0002486f01007387 */ /* 0x0003e80000100800 */
[----:B------:R-:W-:Y:S04]  /*177b0*/  STL [R1+0x25c], R18 ;  /* 0x00025c1201007387 */ /* 0x000fe80000100800 */
[----:B------:R0:W4:Y:S04]  /*177c0*/  @!P0 LDG.E.U16 R25, desc[UR20][R4.64] ;  /* 0x0000001404198981 */ /* 0x000128000c1e1500 */
[----:B------:R-:W4:Y:S01]  /*177d0*/  LDL.LU R115, [R1+0x260] ;  /* 0x0002600001737983 */ /* 0x000f220000300800 */
[----:B0-----:R-:W-:-:S02]  /*177e0*/  @!P0 IMAD.MOV.U32 R4, RZ, RZ, R36 ;  /* 0x000000ffff048224 */ /* 0x001fc400078e0024 */
[----:B--2---:R-:W-:-:S05]  /*177f0*/  IMAD.X R63, R63, 0x1, R38, P3 ;  /* 0x000000013f3f7824 */ /* 0x004fca00018e0626 */
[----:B------:R0:W-:Y:S04]  /*17800*/  STL [R1+0x250], R63 ;  /* 0x0002503f01007387 */ /* 0x0001e80000100800 */
[----:B------:R-:W2:Y:S01]  /*17810*/  LDL.LU R36, [R1+0x274] ;  /* 0x0002740001247983 */ /* 0x000ea20000300800 */
[----:B------:R-:W-:Y:S01]  /*17820*/  PRMT R6, RZ, 0x7610, R6 ;  /* 0x00007610ff067816 */ /* 0x000fe20000000006 */
[----:B------:R-:W-:Y:S01]  /*17830*/  @!P0 IMAD.MOV.U32 R5, RZ, RZ, R111 ;  /* 0x000000ffff058224 */ /* 0x000fe200078e006f */
[----:B------:R-:W-:Y:S01]  /*17840*/  PRMT R56, RZ, 0x7610, R56 ;  /* 0x00007610ff387816 */ /* 0x000fe20000000038 */
[----:B------:R-:W2:Y:S04]  /*17850*/  LDL.LU R113, [R1+0x268] ;  /* 0x0002680001717983 */ /* 0x000ea80000300800 */
[----:B------:R0:W2:Y:S01]  /*17860*/  @!P0 LDG.E.U16 R6, desc[UR20][R4.64] ;  /* 0x0000001404068981 */ /* 0x0000a2000c1e1500 */
[----:B------:R-:W-:-:S02]  /*17870*/  IMAD.X R19, R19, 0x1, R38, P1 ;  /* 0x0000000113137824 */ /* 0x000fc400008e0626 */
[----:B0-----:R-:W-:Y:S02]  /*17880*/  @!P0 IMAD.MOV.U32 R4, RZ, RZ, R31 ;  /* 0x000000ffff048224 */ /* 0x001fe400078e001f */
[----:B------:R-:W-:Y:S01]  /*17890*/  @!P0 IMAD.MOV.U32 R5, RZ, RZ, R63 ;  /* 0x000000ffff058224 */ /* 0x000fe200078e003f */
[----:B------:R0:W-:Y:S01]  /*178a0*/  STL [R1+0x258], R19 ;  /* 0x0002581301007387 */ /* 0x0001e20000100800 */
[----:B------:R-:W-:-:S03]  /*178b0*/  PRMT R43, RZ, 0x7610, R43 ;  /* 0x00007610ff2b7816 */ /* 0x000fc6000000002b */
[----:B-1----:R-:W2:Y:S04]  /*178c0*/  LDL.LU R111, [R1+0x270] ;  /* 0x00027000016f7983 */ /* 0x002ea80000300800 */
[----:B------:R1:W2:Y:S01]  /*178d0*/  @!P0 LDG.E.U16 R56, desc[UR20][R4.64] ;  /* 0x0000001404388981 */ /* 0x0002a2000c1e1500 */
[----:B---3--:R-:W-:-:S03]  /*178e0*/  IADD3 R62, P1, PT, R62, R39, RZ ;  /* 0x000000273e3e7210 */ /* 0x008fc60007f3e0ff */
[----:B------:R-:W3:Y:S01]  /*178f0*/  LDL.LU R63, [R1+0x278] ;  /* 0x00027800013f7983 */ /* 0x000ee20000300800 */
[----:B----4-:R-:W-:-:S03]  /*17900*/  IADD3 R30, P3, PT, R30, R39, RZ ;  /* 0x000000271e1e7210 */ /* 0x010fc60007f7e0ff */
[----:B------:R4:W-:Y:S01]  /*17910*/  STL [R1+0x264], R62 ;  /* 0x0002643e01007387 */ /* 0x0009e20000100800 */
[----:B-1----:R-:W-:-:S03]  /*17920*/  @!P0 IMAD.MOV.U32 R4, RZ, RZ, R18 ;  /* 0x000000ffff048224 */ /* 0x002fc600078e0012 */
[----:B------:R-:W3:Y:S01]  /*17930*/  LDL.LU R18, [R1+0x27c] ;  /* 0x00027c0001127983 */ /* 0x000ee20000300800 */
[----:B------:R-:W-:-:S03]  /*17940*/  @!P0 IMAD.MOV.U32 R5, RZ, RZ, R19 ;  /* 0x000000ffff058224 */ /* 0x000fc600078e0013 */
[----:B------:R-:W3:Y:S04]  /*17950*/  LDL.LU R31, [R1+0x284] ;  /* 0x00028400011f7983 */ /* 0x000ee80000300800 */
[----:B0-----:R-:W3:Y:S04]  /*17960*/  LDL.LU R19, [R1+0x28c] ;  /* 0x00028c0001137983 */ /* 0x001ee80000300800 */
[----:B------:R0:W-:Y:S04]  /*17970*/  STL [R1+0x26c], R30 ;  /* 0x00026c1e01007387 */ /* 0x0001e80000100800 */
[----:B------:R1:W3:Y:S01]  /*17980*/  @!P0 LDG.E.U16 R43, desc[UR20][R4.64] ;  /* 0x00000014042b8981 */ /* 0x0002e2000c1e1500 */
[----:B------:R-:W-:-:S05]  /*17990*/  IMAD.X R115, R115, 0x1, R38, P1 ;  /* 0x0000000173737824 */ /* 0x000fca00008e0626 */
[----:B------:R-:W-:Y:S01]  /*179a0*/  STL [R1+0x260], R115 ;  /* 0x0002607301007387 */ /* 0x000fe20000100800 */
[----:B-1----:R-:W-:Y:S01]  /*179b0*/  @!P0 IMAD.MOV.U32 R4, RZ, RZ, R62 ;  /* 0x000000ffff048224 */ /* 0x002fe200078e003e */
[----:B--2---:R-:W-:-:S05]  /*179c0*/  IADD3 R36, P1, PT, R36, R39, RZ ;  /* 0x0000002724247210 */ /* 0x004fca0007f3e0ff */
[----:B------:R-:W-:Y:S04]  /*179d0*/  STL [R1+0x274], R36 ;  /* 0x0002742401007387 */ /* 0x000fe80000100800 */
[----:B----4-:R-:W2:Y:S01]  /*179e0*/  LDL.LU R62, [R1+0x280] ;  /* 0x00028000013e7983 */ /* 0x010ea20000300800 */
[----:B------:R-:W-:Y:S01]  /*179f0*/  PRMT R24, RZ, 0x7610, R24 ;  /* 0x00007610ff187816 */ /* 0x000fe20000000018 */
[----:B------:R-:W-:Y:S02]  /*17a00*/  @!P0 IMAD.MOV.U32 R5, RZ, RZ, R115 ;  /* 0x000000ffff058224 */ /* 0x000fe400078e0073 */
[----:B------:R-:W-:Y:S01]  /*17a10*/  IMAD.X R113, R113, 0x1, R38, P3 ;  /* 0x0000000171717824 */ /* 0x000fe200018e0626 */
[----:B------:R-:W-:Y:S02]  /*17a20*/  PRMT R14, RZ, 0x7610, R14 ;  /* 0x00007610ff0e7816 */ /* 0x000fe4000000000e */
[----:B------:R1:W4:Y:S04]  /*17a30*/  @!P0 LDG.E.U16 R24, desc[UR20][R4.64] ;  /* 0x0000001404188981 */ /* 0x000328000c1e1500 */
[----:B------:R-:W-:Y:S01]  /*17a40*/  STL [R1+0x268], R113 ;  /* 0x0002687101007387 */ /* 0x000fe20000100800 */
[----:B------:R-:W-:-:S02]  /*17a50*/  IMAD.X R111, R111, 0x1, R38, P1 ;  /* 0x000000016f6f7824 */ /* 0x000fc400008e0626 */
        /* <DEDUP_REMOVED lines=32> */
[----:B------:R0:W-:Y:S04]  /*17c60*/  STL [R1+0x288], R30 ;  /* 0x0002881e01007387 */ /* 0x0001e80000100800 */
[----:B------:R4:W2:Y:S01]  /*17c70*/  @!P0 LDG.E.U16 R23, desc[UR20][R4.64] ;  /* 0x0000001404178981 */ /* 0x0008a2000c1e1500 */
[----:B------:R-:W-:-:S03]  /*17c80*/  PRMT R13, RZ, 0x7610, R13 ;  /* 0x00007610ff0d7816 */ /* 0x000fc6000000000d */
[----:B-1----:R-:W2:Y:S01]  /*17c90*/  LDL.LU R62, [R1+0x2a0] ;  /* 0x0002a000013e7983 */ /* 0x002ea20000300800 */
[-C--:B---3--:R-:W-:Y:S01]  /*17ca0*/  IADD3 R111, P1, PT, R111, R39.reuse, RZ ;  /* 0x000000276f6f7210 */ /* 0x088fe20007f3e0ff */
[----:B----4-:R-:W-:Y:S02]  /*17cb0*/  @!P0 IMAD.MOV.U32 R5, RZ, RZ, R30 ;  /* 0x000000ffff058224 */ /* 0x010fe400078e001e */
[----:B0-----:R-:W3:Y:S01]  /*17cc0*/  LDL.LU R30, [R1+0x2a8] ;  /* 0x0002a800011e7983 */ /* 0x001ee20000300800 */
[----:B------:R-:W-:Y:S01]  /*17cd0*/  @!P0 IMAD.MOV.U32 R4, RZ, RZ, R19 ;  /* 0x000000ffff048224 */ /* 0x000fe200078e0013 */
[----:B------:R-:W-:Y:S02]  /*17ce0*/  IADD3 R36, P3, PT, R36, R39, RZ ;  /* 0x0000002724247210 */ /* 0x000fe40007f7e0ff */
[----:B------:R0:W-:Y:S04]  /*17cf0*/  STL [R1+0x294], R111 ;  /* 0x0002946f01007387 */ /* 0x0001e80000100800 */
[----:B------:R-:W4:Y:S04]  /*17d00*/  LDL.LU R19, [R1+0x2ac] ;  /* 0x0002ac0001137983 */ /* 0x000f280000300800 */
        /* <DEDUP_REMOVED lines=8> */
[----:B------:R0:W-:Y:S04]  /*17d90*/  STL [R1+0x2a4], R18 ;  /* 0x0002a41201007387 */ /* 0x0001e80000100800 */
[----:B------:R-:W2:Y:S01]  /*17da0*/  LDL.LU R111, [R1+0x2b0] ;  /* 0x0002b000016f7983 */ /* 0x000ea20000300800 */
[----:B------:R-:W-:Y:S01]  /*17db0*/  PRMT R54, RZ, 0x7610, R54 ;  /* 0x00007610ff367816 */ /* 0x000fe20000000036 */
[----:B------:R-:W-:Y:S02]  /*17dc0*/  @!P0 IMAD.MOV.U32 R5, RZ, RZ, R115 ;  /* 0x000000ffff058224 */ /* 0x000fe400078e0073 */
[----:B------:R-:W-:Y:S01]  /*17dd0*/  IMAD.X R113, R113, 0x1, R38, P3 ;  /* 0x0000000171717824 */ /* 0x000fe200018e0626 */
[----:B------:R-:W-:Y:S02]  /*17de0*/  PRMT R35, RZ, 0x7610, R35 ;  /* 0x00007610ff237816 */ /* 0x000fe40000000023 */
[----:B------:R0:W2:Y:S01]  /*17df0*/  @!P0 LDG.E.U16 R54, desc[UR20][R4.64] ;  /* 0x0000001404368981 */ /* 0x0000a2000c1e1500 */
[----:B------:R-:W-:-:S03]  /*17e00*/  PRMT R22, RZ, 0x7610, R22 ;  /* 0x00007610ff167816 */ /* 0x000fc60000000016 */
[----:B------:R-:W-:Y:S01]  /*17e10*/  STL [R1+0x298], R113 ;  /* 0x0002987101007387 */ /* 0x000fe20000100800 */
[----:B0-----:R-:W-:Y:S02]  /*17e20*/  @!P0 IMAD.MOV.U32 R4, RZ, RZ, R36 ;  /* 0x000000ffff048224 */ /* 0x001fe400078e0024 */
[----:B------:R-:W-:Y:S01]  /*17e30*/  @!P0 IMAD.MOV.U32 R5, RZ, RZ, R113 ;  /* 0x000000ffff058224 */ /* 0x000fe200078e0071 */
[----:B-1----:R-:W2:Y:S01]  /*17e40*/  LDL.LU R36, [R1+0x2b8] ;  /* 0x0002b80001247983 */ /* 0x002ea20000300800 */
[----:B------:R-:W-:-:S03]  /*17e50*/  IMAD.X R62, R62, 0x1, R38, P1 ;  /* 0x000000013e3e7824 */ /* 0x000fc600008e0626 */
[----:B------:R0:W2:Y:S04]  /*17e60*/  @!P0 LDG.E.U16 R35, desc[UR20][R4.64] ;  /* 0x0000001404238981 */ /* 0x0000a8000c1e1500 */
[----:B------:R1:W-:Y:S01]  /*17e70*/  STL [R1+0x2a0], R62 ;  /* 0x0002a03e01007387 */ /* 0x0003e20000100800 */
[-C--:B----4-:R-:W-:Y:S01]  /*17e80*/  IADD3 R19, P1, PT, R19, R39.reuse, RZ ;  /* 0x0000002713137210 */ /* 0x090fe20007f3e0ff */
[----:B0-----:R-:W-:Y:S01]  /*17e90*/  @!P0 IMAD.MOV.U32 R4, RZ, RZ, R18 ;  /* 0x000000ffff048224 */ /* 0x001fe200078e0012 */
[-C--:B---3--:R-:W-:Y:S01]  /*17ea0*/  IADD3 R63, P3, PT, R63, R39.reuse, RZ ;  /* 0x000000273f3f7210 */ /* 0x088fe20007f7e0ff */
[----:B------:R-:W-:Y:S01]  /*17eb0*/  @!P0 IMAD.MOV.U32 R5, RZ, RZ, R62 ;  /* 0x000000ffff058224 */ /* 0x000fe200078e003e */
[----:B------:R-:W3:Y:S01]  /*17ec0*/  LDL.LU R18, [R1+0x2c4] ;  /* 0x0002c40001127983 */ /* 0x000ee20000300800 */
[----:B------:R-:W-:Y:S01]  /*17ed0*/  IMAD.X R30, R30, 0x1, R38, P1 ;  /* 0x000000011e1e7824 */ /* 0x000fe200008e0626 */
[----:B------:R-:W-:-:S02]  /*17ee0*/  IADD3 R31, P1, PT, R31, R39, RZ ;  /* 0x000000271f1f7210 */ /* 0x000fc40007f3e0ff */
[----:B-1----:R-:W4:Y:S04]  /*17ef0*/  LDL.LU R62, [R1+0x2cc] ;  /* 0x0002cc00013e7983 */ /* 0x002f280000300800 */
[----:B------:R0:W-:Y:S04]  /*17f00*/  STL [R1+0x2ac], R19 ;  /* 0x0002ac1301007387 */ /* 0x0001e80000100800 */
[----:B------:R-:W-:Y:S04]  /*17f10*/  STL [R1+0x2b4], R63 ;  /* 0x0002b43f01007387 */ /* 0x000fe80000100800 */
[----:B------:R1:W4:Y:S04]  /*17f20*/  @!P0 LDG.E.U16 R22, desc[UR20][R4.64] ;  /* 0x0000001404168981 */ /* 0x000328000c1e1500 */
[----:B------:R2:W-:Y:S04]  /*17f30*/  STL [R1+0x2a8], R30 ;  /* 0x0002a81e01007387 */ /* 0x0005e80000100800 */
[----:B------:R2:W-:Y:S01]  /*17f40*/  STL [R1+0x2bc], R31 ;  /* 0x0002bc1f01007387 */ /* 0x0005e20000100800 */
[----:B-1----:R-:W-:-:S03]  /*17f50*/  @!P0 IMAD.MOV.U32 R4, RZ, RZ, R19 ;  /* 0x000000ffff048224 */ /* 0x002fc600078e0013 */
[----:B0-----:R-:W4:Y:S01]  /*17f60*/  LDL.LU R19, [R1+0x2c0] ;  /* 0x0002c00001137983 */ /* 0x001f220000300800 */
[----:B------:R-:W-:Y:S02]  /*17f70*/  @!P0 IMAD.MOV.U32 R5, RZ, RZ, R30 ;  /* 0x000000ffff058224 */ /* 0x000fe400078e001e */
[----:B--2---:R-:W-:-:S05]  /*17f80*/  IMAD.X R111, R111, 0x1, R38, P3 ;  /* 0x000000016f6f7824 */ /* 0x004fca00018e0626 */
[----:B------:R-:W-:Y:S04]  /*17f90*/  STL [R1+0x2b0], R111 ;  /* 0x0002b06f01007387 */ /* 0x000fe80000100800 */
[----:B------:R-:W2:Y:S04]  /*17fa0*/  LDL.LU R30, [R1+0x2d4] ;  /* 0x0002d400011e7983 */ /* 0x000ea80000300800 */
[----:B------:R-:W2:Y:S01]  /*17fb0*/  LDL.LU R117, [R1+0x2c8] ;  /* 0x0002c80001757983 */ /* 0x000ea20000300800 */
[----:B------:R-:W-:Y:S02]  /*17fc0*/  PRMT R9, RZ, 0x7610, R9 ;  /* 0x00007610ff097816 */ /* 0x000fe40000000009 */
[----:B------:R-:W-:Y:S01]  /*17fd0*/  PRMT R53, RZ, 0x7610, R53 ;  /* 0x00007610ff357816 */ /* 0x000fe20000000035 */
[----:B------:R-:W-:-:S03]  /*17fe0*/  IMAD.X R36, R36, 0x1, R38, P1 ;  /* 0x0000000124247824 */ /* 0x000fc600008e0626 */
[----:B------:R0:W2:Y:S04]  /*17ff0*/  @!P0 LDG.E.U16 R9, desc[UR20][R4.64] ;  /* 0x0000001404098981 */ /* 0x0000a8000c1e1500 */
[----:B------:R1:W-:Y:S01]  /*18000*/  STL [R1+0x2b8], R36 ;  /* 0x0002b82401007387 */ /* 0x0003e20000100800 */
[----:B0-----:R-:W-:Y:S02]  /*18010*/  @!P0 IMAD.MOV.U32 R4, RZ, RZ, R63 ;  /* 0x000000ffff048224 */ /* 0x001fe400078e003f */
[----:B------:R-:W-:Y:S01]  /*18020*/  @!P0 IMAD.MOV.U32 R5, RZ, RZ, R111 ;  /* 0x000000ffff058224 */ /* 0x000fe200078e006f */
[----:B------:R-:W2:Y:S04]  /*18030*/  LDL.LU R63, [R1+0x2d0] ;  /* 0x0002d000013f7983 */ /* 0x000ea80000300800 */
[----:B------:R-:W2:Y:S01]  /*18040*/  LDL.LU R115, [R1+0x2d8] ;  /* 0x0002d80001737983 */ /* 0x000ea20000300800 */
[----:B---3--:R-:W-:-:S03]  /*18050*/  IADD3 R18, P1, PT, R18, R39, RZ ;  /* 0x0000002712127210 */ /* 0x008fc60007f3e0ff */
[----:B------:R0:W3:Y:S01]  /*18060*/  @!P0 LDG.E.U16 R53, desc[UR20][R4.64] ;  /* 0x0000001404358981 */ /* 0x0000e2000c1e1500 */
[----:B----4-:R-:W-:-:S03]  /*18070*/  IADD3 R62, P3, PT, R62, R39, RZ ;  /* 0x000000273e3e7210 */ /* 0x010fc60007f7e0ff */
[----:B------:R4:W-:Y:S04]  /*18080*/  STL [R1+0x2c4], R18 ;  /* 0x0002c41201007387 */ /* 0x0009e80000100800 */
[----:B------:R-:W3:Y:S01]  /*18090*/  LDL.LU R113, [R1+0x2dc] ;  /* 0x0002dc0001717983 */ /* 0x000ee20000300800 */
[----:B0-----:R-:W-:Y:S02]  /*180a0*/  @!P0 IMAD.MOV.U32 R4, RZ, RZ, R31 ;  /* 0x000000ffff048224 */ /* 0x001fe400078e001f */
[----:B------:R-:W-:Y:S01]  /*180b0*/  @!P0 IMAD.MOV.U32 R5, RZ, RZ, R36 ;  /* 0x000000ffff058224 */ /* 0x000fe200078e0024 */
[----:B------:R-:W3:Y:S01]  /*180c0*/  LDL.LU R31, [R1+0x2e4] ;  /* 0x0002e400011f7983 */ /* 0x000ee20000300800 */
[----:B------:R-:W-:-:S03]  /*180d0*/  PRMT R21, RZ, 0x7610, R21 ;  /* 0x00007610ff157816 */ /* 0x000fc60000000015 */
[----:B-1----:R-:W3:Y:S04]  /*180e0*/  LDL.LU R36, [R1+0x2ec] ;  /* 0x0002ec0001247983 */ /* 0x002ee80000300800 */
[----:B------:R0:W-:Y:S01]  /*180f0*/  STL [R1+0x2cc], R62 ;  /* 0x0002cc3e01007387 */ /* 0x0001e20000100800 */
[----:B------:R-:W-:-:S05]  /*18100*/  IMAD.X R19, R19, 0x1, R38, P1 ;  /* 0x0000000113137824 */ /* 0x000fca00008e0626 */
[----:B------:R1:W-:Y:S04]  /*18110*/  STL [R1+0x2c0], R19 ;  /* 0x0002c01301007387 */ /* 0x0003e80000100800 */
[----:B------:R4:W3:Y:S02]  /*18120*/  @!P0 LDG.E.U16 R21, desc[UR20][R18.64] ;  /* 0x0000001412158981 */ /* 0x0008e4000c1e1500 */
[----:B----4-:R-:W-:Y:S01]  /*18130*/  @!P0 IMAD.MOV.U32 R18, RZ, RZ, R62 ;  /* 0x000000ffff128224 */ /* 0x010fe200078e003e */
[----:B--2---:R-:W-:Y:S01]  /*18140*/  IADD3 R30, P1, PT, R30, R39, RZ ;  /* 0x000000271e1e7210 */ /* 0x004fe20007f3e0ff */
[----:B------:R-:W-:-:S04]  /*18150*/  IMAD.X R117, R117, 0x1, R38, P3 ;  /* 0x0000000175757824 */ /* 0x000fc800018e0626 */
[----:B------:R-:W-:Y:S04]  /*18160*/  STL [R1+0x2d4], R30 ;  /* 0x0002d41e01007387 */ /* 0x000fe80000100800 */
[----:B------:R-:W2:Y:S04]  /*18170*/  LDL.LU R111, [R1+0x2e0] ;  /* 0x0002e000016f7983 */ /* 0x000ea80000300800 */
[----:B------:R-:W-:Y:S04]  /*18180*/  STL [R1+0x2c8], R117 ;  /* 0x0002c87501007387 */ /* 0x000fe80000100800 */
[----:B0-----:R-:W4:Y:S01]  /*18190*/  LDL.LU R62, [R1+0x2e8] ;  /* 0x0002e800013e7983 */ /* 0x001f220000300800 */
[----:B------:R-:W-:Y:S01]  /*181a0*/  PRMT R34, RZ, 0x7610, R34 ;  /* 0x00007610ff227816 */ /* 0x000fe20000000022 */
[----:B-1----:R-:W-:-:S05]  /*181b0*/  @!P0 IMAD.MOV.U32 R19, RZ, RZ, R117 ;  /* 0x000000ffff138224 */ /* 0x002fca00078e0075 */
[----:B------:R0:W4:Y:S01]  /*181c0*/  @!P0 LDG.E.U16 R34, desc[UR20][R4.64] ;  /* 0x0000001404228981 */ /* 0x000122000c1e1500 */
[----:B------:R-:W-:Y:S01]  /*181d0*/  IMAD.X R63, R63, 0x1, R38, P1 ;  /* 0x000000013f3f7824 */ /* 0x000fe200008e0626 */
[----:B------:R-:W-:Y:S02]  /*181e0*/  PRMT R52, RZ, 0x7610, R52 ;  /* 0x00007610ff347816 */ /* 0x000fe40000000034 */
[----:B0-----:R-:W-:Y:S02]  /*181f0*/  PRMT R5, RZ, 0x7610, R5 ;  /* 0x00007610ff057816 */ /* 0x001fe40000000005 */
[----:B------:R0:W-:Y:S04]  /*18200*/  STL [R1+0x2d0], R63 ;  /* 0x0002d03f01007387 */ /* 0x0001e80000100800 */
[----:B------:R1:W4:Y:S01]  /*18210*/  @!P0 LDG.E.U16 R5, desc[UR20][R18.64] ;  /* 0x0000001412058981 */ /* 0x000322000c1e1500 */
[----:B---3--:R-:W-:-:S02]  /*18220*/  IADD3 R113, P1, PT, R113, R39, RZ ;  /* 0x0000002771717210 */ /* 0x008fc40007f3e0ff */
[----:B------:R-:W-:-:S03]  /*18230*/  IADD3 R31, P3, PT, R31, R39, RZ ;  /* 0x000000271f1f7210 */ /* 0x000fc60007f7e0ff */
[----:B------:R-:W-:Y:S02]  /*18240*/  IMAD.X R115, R115, 0x1, R38, P1 ;  /* 0x0000000173737824 */ /* 0x000fe400008e0626 */
[----:B-1----:R-:W-:Y:S02]  /*18250*/  @!P0 IMAD.MOV.U32 R18, RZ, RZ, R30 ;  /* 0x000000ffff128224 */ /* 0x002fe400078e001e */
[----:B------:R-:W-:Y:S01]  /*18260*/  @!P0 IMAD.MOV.U32 R19, RZ, RZ, R63 ;  /* 0x000000ffff138224 */ /* 0x000fe200078e003f */
[----:B------:R-:W-:Y:S01]  /*18270*/  IADD3 R36, P1, PT, R36, R39, RZ ;  /* 0x0000002724247210 */ /* 0x000fe20007f3e0ff */
[----:B0-----:R-:W3:Y:S01]  /*18280*/  LDL.LU R63, [R1+0x2f4] ;  /* 0x0002f400013f7983 */ /* 0x001ee20000300800 */
[----:B------:R-:W-:-:S03]  /*18290*/  PRMT R33, RZ, 0x7610, R33 ;  /* 0x00007610ff217816 */ /* 0x000fc60000000021 */
[----:B------:R-:W3:Y:S04]  /*182a0*/  LDL.LU R30, [R1+0x2fc] ;  /* 0x0002fc00011e7983 */ /* 0x000ee80000300800 */
[----:B------:R0:W-:Y:S04]  /*182b0*/  STL [R1+0x2dc], R113 ;  /* 0x0002dc7101007387 */ /* 0x0001e80000100800 */
[----:B------:R1:W3:Y:S04]  /*182c0*/  @!P0 LDG.E.U16 R52, desc[UR20][R18.64] ;  /* 0x0000001412348981 */ /* 0x0002e8000c1e1500 */
[----:B------:R0:W-:Y:S04]  /*182d0*/  STL [R1+0x2e4], R31 ;  /* 0x0002e41f01007387 */ /* 0x0001e80000100800 */
[----:B------:R2:W-:Y:S01]  /*182e0*/  STL [R1+0x2d8], R115 ;  /* 0x0002d87301007387 */ /* 0x0005e20000100800 */
[----:B-1----:R-:W-:-:S02]  /*182f0*/  @!P0 IMAD.MOV.U32 R18, RZ, RZ, R113 ;  /* 0x000000ffff128224 */ /* 0x002fc400078e0071 */
[----:B------:R-:W-:Y:S01]  /*18300*/  @!P0 IMAD.MOV.U32 R19, RZ, RZ, R115 ;  /* 0x000000ffff138224 */ /* 0x000fe200078e0073 */
[----:B------:R1:W-:Y:S04]  /*18310*/  STL [R1+0x2ec], R36 ;  /* 0x0002ec2401007387 */ /* 0x0003e80000100800 */
[----:B0-----:R-:W3:Y:S04]  /*18320*/  LDL.LU R113, [R1+0x2f0] ;  /* 0x0002f00001717983 */ /* 0x001ee80000300800 */
[----:B------:R0:W3:Y:S02]  /*18330*/  @!P0 LDG.E.U16 R33, desc[UR20][R18.64] ;  /* 0x0000001412218981 */ /* 0x0000e4000c1e1500 */
[----:B0-----:R-:W-:-:S02]  /*18340*/  @!P0 IMAD.MOV.U32 R18, RZ, RZ, R31 ;  /* 0x000000ffff128224 */ /* 0x001fc400078e001f */
[----:B--2---:R-:W-:-:S05]  /*18350*/  IMAD.X R111, R111, 0x1, R38, P3 ;  /* 0x000000016f6f7824 */ /* 0x004fca00018e0626 */
[----:B------:R-:W-:Y:S01]  /*18360*/  STL [R1+0x2e0], R111 ;  /* 0x0002e06f01007387 */ /* 0x000fe20000100800 */
[----:B----4-:R-:W-:-:S03]  /*18370*/  IMAD.X R62, R62, 0x1, R38, P1 ;  /* 0x000000013e3e7824 */ /* 0x010fc600008e0626 */
[----:B------:R-:W2:Y:S04]  /*18380*/  LDL.LU R117, [R1+0x304] ;  /* 0x0003040001757983 */ /* 0x000ea80000300800 */
[----:B------:R-:W4:Y:S04]  /*18390*/  LDL.LU R31, [R1+0x2f8] ;  /* 0x0002f800011f7983 */ /* 0x000f280000300800 */
[----:B------:R0:W-:Y:S04]  /*183a0*/  STL [R1+0x2e8], R62 ;  /* 0x0002e83e01007387 */ /* 0x0001e80000100800 */
[----:B------:R-:W4:Y:S01]  /*183b0*/  LDL.LU R119, [R1+0x300] ;  /* 0x0003000001777983 */ /* 0x000f220000300800 */
[----:B------:R-:W-:Y:S01]  /*183c0*/  PRMT R20, RZ, 0x7610, R20 ;  /* 0x00007610ff147816 */ /* 0x000fe20000000014 */
[----:B------:R-:W-:-:S02]  /*183d0*/  @!P0 IMAD.MOV.U32 R19, RZ, RZ, R111 ;  /* 0x000000ffff138224 */ /* 0x000fc400078e006f */
[----:B------:R-:W4:Y:S01]  /*183e0*/  LDL.LU R115, [R1+0x308] ;  /* 0x0003080001737983 */ /* 0x000f220000300800 */
[----:B------:R-:W-:-:S03]  /*183f0*/  PRMT R12, RZ, 0x7610, R12 ;  /* 0x00007610ff0c7816 */ /* 0x000fc6000000000c */
[----:B------:R0:W4:Y:S02]  /*18400*/  @!P0 LDG.E.U16 R20, desc[UR20][R18.64] ;  /* 0x0000001412148981 */ /* 0x000124000c1e1500 */
[----:B0-----:R-:W-:Y:S01]  /*18410*/  @!P0 IMAD.MOV.U32 R18, RZ, RZ, R36 ;  /* 0x000000ffff128224 */ /* 0x001fe200078e0024 */
[-C--:B---3--:R-:W-:Y:S01]  /*18420*/  IADD3 R63, P1, PT, R63, R39.reuse, RZ ;  /* 0x000000273f3f7210 */ /* 0x088fe20007f3e0ff */
[----:B------:R-:W-:Y:S01]  /*18430*/  @!P0 IMAD.MOV.U32 R19, RZ, RZ, R62 ;  /* 0x000000ffff138224 */ /* 0x000fe200078e003e */
[----:B------:R-:W-:-:S03]  /*18440*/  IADD3 R30, P3, PT, R30, R39, RZ ;  /* 0x000000271e1e7210 */ /* 0x000fc60007f7e0ff */
[----:B------:R0:W-:Y:S04]  /*18450*/  STL [R1+0x2f4], R63 ;  /* 0x0002f43f01007387 */ /* 0x0001e80000100800 */
[----:B-1----:R-:W3:Y:S04]  /*18460*/  LDL.LU R36, [R1+0x30c] ;  /* 0x00030c0001247983 */ /* 0x002ee80000300800 */
[----:B------:R-:W3:Y:S04]  /*18470*/  LDL.LU R62, [R1+0x314] ;  /* 0x00031400013e7983 */ /* 0x000ee80000300800 */
[----:B------:R-:W3:Y:S04]  /*18480*/  LDL.LU R111, [R1+0x31c] ;  /* 0x00031c00016f7983 */ /* 0x000ee80000300800 */
[----:B------:R-:W-:Y:S04]  /*18490*/  STL [R1+0x2fc], R30 ;  /* 0x0002fc1e01007387 */ /* 0x000fe80000100800 */
[----:B------:R1:W3:Y:S01]  /*184a0*/  @!P0 LDG.E.U16 R12, desc[UR20][R18.64] ;  /* 0x00000014120c8981 */ /* 0x0002e2000c1e1500 */
[----:B------:R-:W-:-:S05]  /*184b0*/  IMAD.X R113, R113, 0x1, R38, P1 ;  /* 0x0000000171717824 */ /* 0x000fca00008e0626 */
[----:B------:R0:W-:Y:S01]  /*184c0*/  STL [R1+0x2f0], R113 ;  /* 0x0002f07101007387 */ /* 0x0001e20000100800 */
[----:B-1----:R-:W-:Y:S02]  /*184d0*/  @!P0 IMAD.MOV.U32 R18, RZ, RZ, R63 ;  /* 0x000000ffff128224 */ /* 0x002fe400078e003f */
[----:B------:R-:W-:Y:S01]  /*184e0*/  @!P0 IMAD.MOV.U32 R19, RZ, RZ, R113 ;  /* 0x000000ffff138224 */ /* 0x000fe200078e0071 */
[----:B--2---:R-:W-:Y:S01]  /*184f0*/  IADD3 R117, P1, PT, R117, R39, RZ ;  /* 0x0000002775757210 */ /* 0x004fe20007f3e0ff */
[----:B----4-:R-:W-:-:S04]  /*18500*/  IMAD.X R31, R31, 0x1, R38, P3 ;  /* 0x000000011f1f7824 */ /* 0x010fc800018e0626 */
[----:B------:R-:W-:Y:S04]  /*18510*/  STL [R1+0x304], R117 ;  /* 0x0003047501007387 */ /* 0x000fe80000100800 */
[----:B0-----:R-:W2:Y:S01]  /*18520*/  LDL.LU R63, [R1+0x310] ;  /* 0x00031000013f7983 */ /* 0x001ea20000300800 */
[----:B------:R-:W-:-:S03]  /*18530*/  IMAD.X R119, R119, 0x1, R38, P1 ;  /* 0x0000000177777824 */ /* 0x000fc600008e0626 */
[----:B------:R0:W-:Y:S04]  /*18540*/  STL [R1+0x2f8], R31 ;  /* 0x0002f81f01007387 */ /* 0x0001e80000100800 */
[----:B------:R-:W4:Y:S04]  /*18550*/  LDL.LU R113, [R1+0x318] ;  /* 0x0003180001717983 */ /* 0x000f280000300800 */
[----:B------:R1:W-:Y:S04]  /*18560*/  STL [R1+0x300], R119 ;  /* 0x0003007701007387 */ /* 0x0003e80000100800 */
[----:B------:R-:W4:Y:S01]  /*18570*/  LDL.LU R121, [R1+0x324] ;  /* 0x0003240001797983 */ /* 0x000f220000300800 */
[----:B------:R-:W-:-:S02]  /*18580*/  PRMT R51, RZ, 0x7610, R51 ;  /* 0x00007610ff337816 */ /* 0x000fc40000000033 */
[----:B------:R-:W-:-:S04]  /*18590*/  PRMT R32, RZ, 0x7610, R32 ;  /* 0x00007610ff207816 */ /* 0x000fc80000000020 */
[----:B------:R0:W4:Y:S04]  /*185a0*/  @!P0 LDG.E.U16 R51, desc[UR20][R18.64] ;  /* 0x0000001412338981 */ /* 0x000128000c1e1500 */
[----:B------:R1:W4:Y:S01]  /*185b0*/  @!P0 LDG.E.U16 R32, desc[UR20][R30.64] ;  /* 0x000000141e208981 */ /* 0x000322000c1e1500 */
[----:B0-----:R-:W-:Y:S02]  /*185c0*/  PRMT R19, RZ, 0x7610, R19 ;  /* 0x00007610ff137816 */ /* 0x001fe40000000013 */
[-C--:B---3--:R-:W-:Y:S01]  /*185d0*/  IADD3 R36, P1, PT, R36, R39.reuse, RZ ;  /* 0x0000002724247210 */ /* 0x088fe20007f3e0ff */
[----:B-1----:R-:W-:Y:S02]  /*185e0*/  @!P0 IMAD.MOV.U32 R30, RZ, RZ, R117 ;  /* 0x000000ffff1e8224 */ /* 0x002fe400078e0075 */
[----:B------:R-:W-:Y:S01]  /*185f0*/  @!P0 IMAD.MOV.U32 R31, RZ, RZ, R119 ;  /* 0x000000ffff1f8224 */ /* 0x000fe200078e0077 */
[-C--:B------:R-:W-:Y:S01]  /*18600*/  IADD3 R62, P3, PT, R62, R39.reuse, RZ ;  /* 0x000000273e3e7210 */ /* 0x080fe20007f7e0ff */
[----:B------:R-:W-:Y:S01]  /*18610*/  IMAD.X R115, R115, 0x1, R38, P1 ;  /* 0x0000000173737824 */ /* 0x000fe200008e0626 */
[----:B------:R-:W3:Y:S01]  /*18620*/  LDL.LU R119, [R1+0x32c] ;  /* 0x00032c0001777983 */ /* 0x000ee20000300800 */
[----:B------:R-:W-:-:S03]  /*18630*/  IADD3 R111, P1, PT, R111, R39, RZ ;  /* 0x000000276f6f7210 */ /* 0x000fc60007f3e0ff */
[----:B------:R0:W-:Y:S01]  /*18640*/  STL [R1+0x30c], R36 ;  /* 0x00030c2401007387 */ /* 0x0001e20000100800 */
[----:B------:R-:W-:Y:S02]  /*18650*/  PRMT R11, RZ, 0x7610, R11 ;  /* 0x00007610ff0b7816 */ /* 0x000fe4000000000b */
[----:B------:R-:W-:Y:S01]  /*18660*/  PRMT R50, RZ, 0x7610, R50 ;  /* 0x00007610ff327816 */ /* 0x000fe20000000032 */
[----:B------:R1:W3:Y:S04]  /*18670*/  @!P0 LDG.E.U16 R19, desc[UR20][R30.64] ;  /* 0x000000141e138981 */ /* 0x0002e8000c1e1500 */
[----:B------:R0:W-:Y:S04]  /*18680*/  STL [R1+0x314], R62 ;  /* 0x0003143e01007387 */ /* 0x0001e80000100800 */
[----:B------:R-:W-:Y:S01]  /*18690*/  STL [R1+0x308], R115 ;  /* 0x0003087301007387 */ /* 0x000fe20000100800 */
[----:B-1----:R-:W-:-:S02]  /*186a0*/  @!P0 IMAD.MOV.U32 R30, RZ, RZ, R36 ;  /* 0x000000ffff1e8224 */ /* 0x002fc400078e0024 */
[----:B------:R-:W-:Y:S01]  /*186b0*/  @!P0 IMAD.MOV.U32 R31, RZ, RZ, R115 ;  /* 0x000000ffff1f8224 */ /* 0x000fe200078e0073 */
[----:B------:R-:W-:Y:S04]  /*186c0*/  STL [R1+0x31c], R111 ;  /* 0x00031c6f01007387 */ /* 0x000fe80000100800 */
[----:B0-----:R-:W3:Y:S04]  /*186d0*/  LDL.LU R36, [R1+0x334] ;  /* 0x0003340001247983 */ /* 0x001ee80000300800 */
[----:B------:R0:W3:Y:S02]  /*186e0*/  @!P0 LDG.E.U16 R11, desc[UR20][R30.64] ;  /* 0x000000141e0b8981 */ /* 0x0000e4000c1e1500 */
[----:B0-----:R-:W-:Y:S01]  /*186f0*/  PRMT R31, RZ, 0x7610, R31 ;  /* 0x00007610ff1f7816 */ /* 0x001fe2000000001f */
[----:B--2---:R-:W-:-:S05]  /*18700*/  IMAD.X R63, R63, 0x1, R38, P3 ;  /* 0x000000013f3f7824 */ /* 0x004fca00018e0626 */
[----:B------:R0:W-:Y:S01]  /*18710*/  STL [R1+0x310], R63 ;  /* 0x0003103f01007387 */ /* 0x0001e20000100800 */
[----:B----4-:R-:W-:-:S03]  /*18720*/  IMAD.X R113, R113, 0x1, R38, P1 ;  /* 0x0000000171717824 */ /* 0x010fc600008e0626 */
[----:B------:R-:W2:Y:S04]  /*18730*/  LDL.LU R125, [R1+0x328] ;  /* 0x00032800017d7983 */ /* 0x000ea80000300800 */
[----:B------:R1:W4:Y:S01]  /*18740*/  @!P0 LDG.E.U16 R50, desc[UR20][R62.64] ;  /* 0x000000143e328981 */ /* 0x000322000c1e1500 */
[----:B------:R-:W-:-:S03]  /*18750*/  IADD3 R121, P1, PT, R121, R39, RZ ;  /* 0x0000002779797210 */ /* 0x000fc60007f3e0ff */
[----:B------:R0:W-:Y:S01]  /*18760*/  STL [R1+0x318], R113 ;  /* 0x0003187101007387 */ /* 0x0001e20000100800 */
[----:B-1----:R-:W-:Y:S02]  /*18770*/  @!P0 IMAD.MOV.U32 R62, RZ, RZ, R111 ;  /* 0x000000ffff3e8224 */ /* 0x002fe400078e006f */
[----:B0-----:R-:W-:Y:S01]  /*18780*/  @!P0 IMAD.MOV.U32 R63, RZ, RZ, R113 ;  /* 0x000000ffff3f8224 */ /* 0x001fe200078e0071 */
[----:B------:R-:W4:Y:S04]  /*18790*/  LDL.LU R111, [R1+0x330] ;  /* 0x00033000016f7983 */ /* 0x000f280000300800 */
[----:B------:R-:W4:Y:S04]  /*187a0*/  LDL.LU R123, [R1+0x338] ;  /* 0x00033800017b7983 */ /* 0x000f280000300800 */
[----:B------:R0:W-:Y:S04]  /*187b0*/  STL [R1+0x324], R121 ;  /* 0x0003247901007387 */ /* 0x0001e80000100800 */
[----:B------:R-:W4:Y:S04]  /*187c0*/  LDL.LU R117, [R1+0x33c] ;  /* 0x00033c0001757983 */ /* 0x000f280000300800 */
[----:B------:R-:W4:Y:S04]  /*187d0*/  LDL.LU R113, [R1+0x344] ;  /* 0x0003440001717983 */ /* 0x000f280000300800 */
[----:B------:R-:W4:Y:S04]  /*187e0*/  LDL.LU R115, [R1+0x34c] ;  /* 0x00034c0001737983 */ /* 0x000f280000300800 */
[----:B------:R1:W4:Y:S04]  /*187f0*/  @!P0 LDG.E.U16 R31, desc[UR20][R62.64] ;  /* 0x000000143e1f8981 */ /* 0x000328000c1e1500 */
[----:B------:R-:W4:Y:S01]  /*18800*/  LDL.LU R63, [R1+0x320] ;  /* 0x00032000013f7983 */ /* 0x000f220000300800 */
[----:B---3--:R-:W-:Y:S01]  /*18810*/  IADD3 R119, P3, PT, R119, R39, RZ ;  /* 0x0000002777777210 */ /* 0x008fe20007f7e0ff */
[----:B-1----:R-:W-:Y:S01]  /*18820*/  @!P0 IMAD.MOV.U32 R62, RZ, RZ, R121 ;  /* 0x000000ffff3e8224 */ /* 0x002fe200078e0079 */
[----:B------:R-:W-:-:S03]  /*18830*/  PRMT R18, RZ, 0x7610, R18 ;  /* 0x00007610ff127816 */ /* 0x000fc60000000012 */
[----:B------:R-:W-:Y:S01]  /*18840*/  STL [R1+0x32c], R119 ;  /* 0x00032c7701007387 */ /* 0x000fe20000100800 */
[----:B------:R-:W-:Y:S01]  /*18850*/  PRMT R8, RZ, 0x7610, R8 ;  /* 0x00007610ff087816 */ /* 0x000fe20000000008 */
[--C-:B--2---:R-:W-:Y:S02]  /*18860*/  IMAD.X R125, R125, 0x1, R38.reuse, P3 ;  /* 0x000000017d7d7824 */ /* 0x104fe400018e0626 */
[----:B----4-:R-:W-:Y:S01]  /*18870*/  IMAD.X R63, R63, 0x1, R38, P1 ;  /* 0x000000013f3f7824 */ /* 0x010fe200008e0626 */
[----:B------:R-:W-:-:S04]  /*18880*/  IADD3 R36, P1, PT, R36, R39, RZ ;  /* 0x0000002724247210 */ /* 0x000fc80007f3e0ff */
[----:B------:R1:W-:Y:S01]  /*18890*/  STL [R1+0x320], R63 ;  /* 0x0003203f01007387 */ /* 0x0003e20000100800 */
[----:B------:R-:W-:-:S03]  /*188a0*/  IMAD.X R111, R111, 0x1, R38, P1 ;  /* 0x000000016f6f7824 */ /* 0x000fc600008e0626 */
[----:B------:R-:W-:Y:S04]  /*188b0*/  STL [R1+0x334], R36 ;  /* 0x0003342401007387 */ /* 0x000fe80000100800 */
[----:B0-----:R-:W2:Y:S04]  /*188c0*/  LDL.LU R121, [R1+0x340] ;  /* 0x0003400001797983 */ /* 0x001ea80000300800 */
[----:B------:R0:W3:Y:S04]  /*188d0*/  @!P0 LDG.E.U16 R18, desc[UR20][R62.64] ;  /* 0x000000143e128981 */ /* 0x0000e8000c1e1500 */
[----:B------:R-:W-:Y:S01]  /*188e0*/  STL [R1+0x328], R125 ;  /* 0x0003287d01007387 */ /* 0x000fe20000100800 */
[----:B0-----:R-:W-:-:S02]  /*188f0*/  @!P0 IMAD.MOV.U32 R62, RZ, RZ, R119 ;  /* 0x000000ffff3e8224 */ /* 0x001fc400078e0077 */
[----:B-1----:R-:W-:Y:S01]  /*18900*/  @!P0 IMAD.MOV.U32 R63, RZ, RZ, R125 ;  /* 0x000000ffff3f8224 */ /* 0x002fe200078e007d */
[----:B------:R-:W4:Y:S04]  /*18910*/  LDL.LU R119, [R1+0x348] ;  /* 0x0003480001777983 */ /* 0x000f280000300800 */
[----:B------:R0:W3:Y:S04]  /*18920*/  @!P0 LDG.E.U16 R8, desc[UR20][R62.64] ;  /* 0x000000143e088981 */ /* 0x0000e8000c1e1500 */
[----:B------:R1:W-:Y:S01]  /*18930*/  STL [R1+0x330], R111 ;  /* 0x0003306f01007387 */ /* 0x0003e20000100800 */
[----:B0-----:R-:W-:-:S03]  /*18940*/  @!P0 IMAD.MOV.U32 R63, RZ, RZ, R111 ;  /* 0x000000ffff3f8224 */ /* 0x001fc600078e006f */
[----:B-1----:R-:W3:Y:S01]  /*18950*/  LDL.LU R111, [R1+0x354] ;  /* 0x00035400016f7983 */ /* 0x002ee20000300800 */
[-C--:B------:R-:W-:Y:S01]  /*18960*/  IADD3 R117, P1, PT, R117, R39.reuse, RZ ;  /* 0x0000002775757210 */ /* 0x080fe20007f3e0ff */
[----:B------:R-:W-:Y:S01]  /*18970*/  @!P0 IMAD.MOV.U32 R62, RZ, RZ, R36 ;  /* 0x000000ffff3e8224 */ /* 0x000fe200078e0024 */
[----:B------:R-:W-:Y:S01]  /*18980*/  PRMT R49, RZ, 0x7610, R49 ;  /* 0x00007610ff317816 */ /* 0x000fe20000000031 */
[----:B------:R-:W3:Y:S01]  /*18990*/  LDL.LU R36, [R1+0x35c] ;  /* 0x00035c0001247983 */ /* 0x000ee20000300800 */
[-C--:B------:R-:W-:Y:S01]  /*189a0*/  IADD3 R113, P3, PT, R113, R39.reuse, RZ ;  /* 0x0000002771717210 */ /* 0x080fe20007f7e0ff */
[----:B------:R-:W-:Y:S01]  /*189b0*/  IMAD.X R123, R123, 0x1, R38, P1 ;  /* 0x000000017b7b7824 */ /* 0x000fe200008e0626 */
[----:B------:R-:W-:Y:S02]  /*189c0*/  PRMT R30, RZ, 0x7610, R30 ;  /* 0x00007610ff1e7816 */ /* 0x000fe4000000001e */
[----:B------:R0:W3:Y:S01]  /*189d0*/  @!P0 LDG.E.U16 R49, desc[UR20][R62.64] ;  /* 0x000000143e318981 */ /* 0x0000e2000c1e1500 */
[----:B------:R-:W-:-:S02]  /*189e0*/  IADD3 R115, P1, PT, R115, R39, RZ ;  /* 0x0000002773737210 */ /* 0x000fc40007f3e0ff */
[----:B------:R-:W-:Y:S01]  /*189f0*/  PRMT R17, RZ, 0x7610, R17 ;  /* 0x00007610ff117816 */ /* 0x000fe20000000011 */
[----:B------:R1:W-:Y:S01]  /*18a00*/  STL [R1+0x33c], R117 ;  /* 0x00033c7501007387 */ /* 0x0003e20000100800 */
[----:B0-----:R-:W-:Y:S02]  /*18a10*/  @!P0 IMAD.MOV.U32 R62, RZ, RZ, R117 ;  /* 0x000000ffff3e8224 */ /* 0x001fe400078e0075 */
[----:B------:R-:W-:Y:S01]  /*18a20*/  @!P0 IMAD.MOV.U32 R63, RZ, RZ, R123 ;  /* 0x000000ffff3f8224 */ /* 0x000fe200078e007b */
[----:B------:R0:W-:Y:S04]  /*18a30*/  STL [R1+0x344], R113 ;  /* 0x0003447101007387 */ /* 0x0001e80000100800 */
[----:B------:R0:W3:Y:S04]  /*18a40*/  @!P0 LDG.E.U16 R30, desc[UR20][R62.64] ;  /* 0x000000143e1e8981 */ /* 0x0000e8000c1e1500 */
[----:B------:R-:W-:Y:S01]  /*18a50*/  STL [R1+0x338], R123 ;  /* 0x0003387b01007387 */ /* 0x000fe20000100800 */
[----:B------:R-:W-:-:S03]  /*18a60*/  PRMT R4, RZ, 0x7610, R4 ;  /* 0x00007610ff047816 */ /* 0x000fc60000000004 */
[----:B------:R2:W-:Y:S01]  /*18a70*/  STL [R1+0x34c], R115 ;  /* 0x00034c7301007387 */ /* 0x0005e20000100800 */
[----:B0-----:R-:W-:-:S03]  /*18a80*/  @!P0 IMAD.MOV.U32 R62, RZ, RZ, R113 ;  /* 0x000000ffff3e8224 */ /* 0x001fc600078e0071 */
[----:B-1----:R-:W3:Y:S01]  /*18a90*/  LDL.LU R117, [R1+0x364] ;  /* 0x0003640001757983 */ /* 0x002ee20000300800 */
[----:B--2---:R-:W-:-:S04]  /*18aa0*/  IMAD.X R121, R121, 0x1, R38, P3 ;  /* 0x0000000179797824 */ /* 0x004fc800018e0626 */
[----:B------:R-:W-:Y:S01]  /*18ab0*/  @!P0 IMAD.MOV.U32 R63, RZ, RZ, R121 ;  /* 0x000000ffff3f8224 */ /* 0x000fe200078e0079 */
[----:B------:R-:W-:Y:S04]  /*18ac0*/  STL [R1+0x340], R121 ;  /* 0x0003407901007387 */ /* 0x000fe80000100800 */
[----:B------:R-:W2:Y:S04]  /*18ad0*/  LDL.LU R113, [R1+0x358] ;  /* 0x0003580001717983 */ /* 0x000ea80000300800 */
[----:B------:R0:W2:Y:S01]  /*18ae0*/  @!P0 LDG.E.U16 R17, desc[UR20][R62.64] ;  /* 0x000000143e118981 */ /* 0x0000a2000c1e1500 */
[----:B----4-:R-:W-:-:S05]  /*18af0*/  IMAD.X R119, R119, 0x1, R38, P1 ;  /* 0x0000000177777824 */ /* 0x010fca00008e0626 */
[----:B------:R1:W-:Y:S01]  /*18b00*/  STL [R1+0x348], R119 ;  /* 0x0003487701007387 */ /* 0x0003e20000100800 */
[----:B0-----:R-:W-:Y:S02]  /*18b10*/  @!P0 IMAD.MOV.U32 R62, RZ, RZ, R115 ;  /* 0x000000ffff3e8224 */ /* 0x001fe400078e0073 */
[----:B------:R-:W-:Y:S01]  /*18b20*/  @!P0 IMAD.MOV.U32 R63, RZ, RZ, R119 ;  /* 0x000000ffff3f8224 */ /* 0x000fe200078e0077 */
[----:B------:R-:W4:Y:S04]  /*18b30*/  LDL.LU R115, [R1+0x360] ;  /* 0x0003600001737983 */ /* 0x000f280000300800 */
[----:B------:R0:W4:Y:S04]  /*18b40*/  @!P0 LDG.E.U16 R4, desc[UR20][R62.64] ;  /* 0x000000143e048981 */ /* 0x000128000c1e1500 */
[----:B-1----:R-:W4:Y:S01]  /*18b50*/  LDL.LU R119, [R1+0x36c] ;  /* 0x00036c0001777983 */ /* 0x002f220000300800 */
[----:B---3--:R-:W-:-:S05]  /*18b60*/  IADD3 R111, P1, PT, R111, R39, RZ ;  /* 0x000000276f6f7210 */ /* 0x008fca0007f3e0ff */
[----:B------:R1:W-:Y:S01]  /*18b70*/  STL [R1+0x354], R111 ;  /* 0x0003546f01007387 */ /* 0x0003e20000100800 */
[----:B0-----:R-:W-:-:S03]  /*18b80*/  IMAD.MOV.U32 R63, RZ, RZ, R111 ;  /* 0x000000ffff3f7224 */ /* 0x001fc600078e006f */
[----:B------:R-:W3:Y:S04]  /*18b90*/  LDL.LU R121, [R1+0x370] ;  /* 0x0003700001797983 */ /* 0x000ee80000300800 */
[----:B------:R-:W3:Y:S04]  /*18ba0*/  LDL.LU R123, [R1+0x374] ;  /* 0x00037400017b7983 */ /* 0x000ee80000300800 */
[----:B------:R-:W3:Y:S04]  /*18bb0*/  LDL.LU R125, [R1+0x37c] ;  /* 0x00037c00017d7983 */ /* 0x000ee80000300800 */
[----:B-1----:R-:W3:Y:S04]  /*18bc0*/  LDL.LU R111, [R1+0x690] ;  /* 0x00069000016f7983 */ /* 0x002ee80000300800 */
[----:B------:R-:W3:Y:S01]  /*18bd0*/  LDL.LU R62, [R1+0x350] ;  /* 0x00035000013e7983 */ /* 0x000ee20000300800 */
[----:B------:R-:W-:-:S05]  /*18be0*/  IADD3 R36, P3, PT, R36, R39, RZ ;  /* 0x0000002724247210 */ /* 0x000fca0007f7e0ff */
[----:B------:R-:W-:Y:S01]  /*18bf0*/  STL [R1+0x35c], R36 ;  /* 0x00035c2401007387 */ /* 0x000fe20000100800 */
[----:B------:R-:W-:Y:S02]  /*18c00*/  PRMT R64, RZ, 0x7610, R64 ;  /* 0x00007610ff407816 */ /* 0x000fe40000000040 */
[----:B------:R-:W-:Y:S02]  /*18c10*/  PRMT R65, RZ, 0x7610, R65 ;  /* 0x00007610ff417816 */ /* 0x000fe40000000041 */
[----:B------:R-:W-:Y:S01]  /*18c20*/  PRMT R67, RZ, 0x7610, R67 ;  /* 0x00007610ff437816 */ /* 0x000fe20000000043 */
[--C-:B--2---:R-:W-:Y:S02]  /*18c30*/  IMAD.X R113, R113, 0x1, R38.reuse, P3 ;  /* 0x0000000171717824 */ /* 0x104fe400018e0626 */
[----:B---3--:R-:W-:-:S05]  /*18c40*/  IMAD.X R62, R62, 0x1, R38, P1 ;  /* 0x000000013e3e7824 */ /* 0x008fca00008e0626 */
[-C--:B------:R-:W-:Y:S01]  /*18c50*/  @!P0 LOP3.LUT R63, R63, R62.reuse, RZ, 0x3c, !PT ;  /* 0x0000003e3f3f8212 */ /* 0x080fe200078e3cff */
[----:B------:R0:W-:Y:S01]  /*18c60*/  STL [R1+0x350], R62 ;  /* 0x0003503e01007387 */ /* 0x0001e20000100800 */
[----:B------:R-:W-:Y:S02]  /*18c70*/  IADD3 R117, P1, PT, R117, R39, RZ ;  /* 0x0000002775757210 */ /* 0x000fe40007f3e0ff */
[----:B0-----:R-:W-:-:S04]  /*18c80*/  @!P0 LOP3.LUT R62, R63, R62, RZ, 0x3c, !PT ;  /* 0x0000003e3f3e8212 */ /* 0x001fc800078e3cff */
[----:B------:R-:W-:Y:S01]  /*18c90*/  @!P0 LOP3.LUT R63, R63, R62, RZ, 0x3c, !PT ;  /* 0x0000003e3f3f8212 */ /* 0x000fe200078e3cff */
[----:B----4-:R-:W-:-:S04]  /*18ca0*/  IMAD.X R115, R115, 0x1, R38, P1 ;  /* 0x0000000173737824 */ /* 0x010fc800008e0626 */
[----:B------:R0:W2:Y:S02]  /*18cb0*/  @!P0 LDG.E.U16 R64, desc[UR20][R62.64] ;  /* 0x000000143e408981 */ /* 0x0000a4000c1e1500 */
[----:B0-----:R-:W-:Y:S02]  /*18cc0*/  @!P0 IMAD.MOV.U32 R62, RZ, RZ, R36 ;  /* 0x000000ffff3e8224 */ /* 0x001fe400078e0024 */
[----:B------:R-:W-:-:S05]  /*18cd0*/  @!P0 IMAD.MOV.U32 R63, RZ, RZ, R113 ;  /* 0x000000ffff3f8224 */ /* 0x000fca00078e0071 */
[----:B------:R0:W3:Y:S02]  /*18ce0*/  @!P0 LDG.E.U16 R65, desc[UR20][R62.64] ;  /* 0x000000143e418981 */ /* 0x0000e4000c1e1500 */
[----:B0-----:R-:W-:Y:S02]  /*18cf0*/  IMAD.MOV.U32 R62, RZ, RZ, R115 ;  /* 0x000000ffff3e7224 */ /* 0x001fe400078e0073 */
[----:B------:R-:W-:-:S05]  /*18d00*/  IMAD.MOV.U32 R63, RZ, RZ, R117 ;  /* 0x000000ffff3f7224 */ /* 0x000fca00078e0075 */
[-C--:B------:R-:W-:Y:S01]  /*18d10*/  @!P0 LOP3.LUT R63, R63, R62.reuse, RZ, 0x3c, !PT ;  /* 0x0000003e3f3f8212 */ /* 0x080fe200078e3cff */
[----:B------:R-:W-:Y:S03]  /*18d20*/  STL [R1+0x364], R117 ;  /* 0x0003647501007387 */ /* 0x000fe60000100800 */
[----:B------:R-:W-:Y:S01]  /*18d30*/  @!P0 LOP3.LUT R62, R63, R62, RZ, 0x3c, !PT ;  /* 0x0000003e3f3e8212 */ /* 0x000fe200078e3cff */
[----:B------:R0:W-:Y:S01]  /*18d40*/  STL [R1+0x358], R113 ;  /* 0x0003587101007387 */ /* 0x0001e20000100800 */
[----:B------:R-:W-:Y:S02]  /*18d50*/  IADD3 R119, P3, PT, R119, R39, RZ ;  /* 0x0000002777777210 */ /* 0x000fe40007f7e0ff */
[----:B------:R-:W-:-:S05]  /*18d60*/  @!P0 LOP3.LUT R63, R63, R62, RZ, 0x3c, !PT ;  /* 0x0000003e3f3f8212 */ /* 0x000fca00078e3cff */
[----:B------:R1:W4:Y:S04]  /*18d70*/  @!P0 LDG.E.U16 R67, desc[UR20][R62.64] ;  /* 0x000000143e438981 */ /* 0x000328000c1e1500 */
[----:B0-----:R-:W2:Y:S04]  /*18d80*/  LDL.LU R113, [R1+0x68c] ;  /* 0x00068c0001717983 */ /* 0x001ea80000300800 */
[----:B------:R-:W2:Y:S04]  /*18d90*/  LDL.LU R36, [R1+0x384] ;  /* 0x0003840001247983 */ /* 0x000ea80000300800 */
[----:B------:R0:W-:Y:S01]  /*18da0*/  STL [R1+0x360], R115 ;  /* 0x0003607301007387 */ /* 0x0001e20000100800 */
[----:B-1----:R-:W-:-:S03]  /*18db0*/  IMAD.MOV.U32 R63, RZ, RZ, R119 ;  /* 0x000000ffff3f7224 */ /* 0x002fc600078e0077 */
[----:B0-----:R-:W2:Y:S04]  /*18dc0*/  LDL.LU R115, [R1+0x688] ;  /* 0x0006880001737983 */ /* 0x001ea80000300800 */
[----:B------:R-:W2:Y:S04]  /*18dd0*/  LDL.LU R117, [R1+0x684] ;  /* 0x0006840001757983 */ /* 0x000ea80000300800 */
[----:B------:R0:W-:Y:S04]  /*18de0*/  STL [R1+0x36c], R119 ;  /* 0x00036c7701007387 */ /* 0x0001e80000100800 */
[----:B0-----:R-:W2:Y:S04]  /*18df0*/  LDL.LU R119, [R1+0x680] ;  /* 0x0006800001777983 */ /* 0x001ea80000300800 */
[----:B------:R-:W2:Y:S01]  /*18e00*/  LDL.LU R62, [R1+0x368] ;  /* 0x00036800013e7983 */ /* 0x000ea20000300800 */
[----:B------:R-:W-:-:S05]  /*18e10*/  IADD3 R123, P1, PT, R123, R39, RZ ;  /* 0x000000277b7b7210 */ /* 0x000fca0007f3e0ff */
[----:B------:R-:W-:Y:S01]  /*18e20*/  STL [R1+0x374], R123 ;  /* 0x0003747b01007387 */ /* 0x000fe20000100800 */
[----:B------:R-:W-:Y:S01]  /*18e30*/  PRMT R70, RZ, 0x7610, R70 ;  /* 0x00007610ff467816 */ /* 0x000fe20000000046 */
[--C-:B------:R-:W-:Y:S01]  /*18e40*/  IMAD.X R121, R121, 0x1, R38.reuse, P1 ;  /* 0x0000000179797824 */ /* 0x100fe200008e0626 */
[----:B------:R-:W-:Y:S02]  /*18e50*/  PRMT R71, RZ, 0x7610, R71 ;  /* 0x00007610ff477816 */ /* 0x000fe40000000047 */
[----:B------:R-:W-:Y:S01]  /*18e60*/  IADD3 R125, P1, PT, R125, R39, RZ ;  /* 0x000000277d7d7210 */ /* 0x000fe20007f3e0ff */
[----:B--2---:R-:W-:-:S05]  /*18e70*/  IMAD.X R62, R62, 0x1, R38, P3 ;  /* 0x000000013e3e7824 */ /* 0x004fca00018e0626 */
[-C--:B------:R-:W-:Y:S01]  /*18e80*/  @!P0 LOP3.LUT R63, R63, R62.reuse, RZ, 0x3c, !PT ;  /* 0x0000003e3f3f8212 */ /* 0x080fe200078e3cff */
[----:B------:R0:W-:Y:S03]  /*18e90*/  STL [R1+0x368], R62 ;  /* 0x0003683e01007387 */ /* 0x0001e60000100800 */
[----:B0-----:R-:W-:-:S04]  /*18ea0*/  @!P0 LOP3.LUT R62, R63, R62, RZ, 0x3c, !PT ;  /* 0x0000003e3f3e8212 */ /* 0x001fc800078e3cff */
[----:B------:R-:W-:Y:S01]  /*18eb0*/  @!P0 LOP3.LUT R63, R63, R62, RZ, 0x3c, !PT ;  /* 0x0000003e3f3f8212 */ /* 0x000fe200078e3cff */
[----:B------:R0:W-:Y:S04]  /*18ec0*/  STL [R1+0x370], R121 ;  /* 0x0003707901007387 */ /* 0x0001e80000100800 */
[----:B------:R1:W2:Y:S02]  /*18ed0*/  @!P0 LDG.E.U16 R70, desc[UR20][R62.64] ;  /* 0x000000143e468981 */ /* 0x0002a4000c1e1500 */
[----:B-1----:R-:W-:Y:S02]  /*18ee0*/  @!P0 IMAD.MOV.U32 R62, RZ, RZ, R123 ;  /* 0x000000ffff3e8224 */ /* 0x002fe400078e007b */
[----:B------:R-:W-:Y:S02]  /*18ef0*/  @!P0 IMAD.MOV.U32 R63, RZ, RZ, R121 ;  /* 0x000000ffff3f8224 */ /* 0x000fe400078e0079 */
[----:B0-----:R-:W2:Y:S04]  /*18f00*/  LDL.LU R121, [R1+0x67c] ;  /* 0x00067c0001797983 */ /* 0x001ea80000300800 */
[----:B------:R-:W2:Y:S04]  /*18f10*/  LDL.LU R123, [R1+0x678] ;  /* 0x00067800017b7983 */ /* 0x000ea80000300800 */
[----:B------:R0:W-:Y:S04]  /*18f20*/  STL [R1+0x37c], R125 ;  /* 0x00037c7d01007387 */ /* 0x0001e80000100800 */
[----:B------:R1:W2:Y:S04]  /*18f30*/  @!P0 LDG.E.U16 R71, desc[UR20][R62.64] ;  /* 0x000000143e478981 */ /* 0x0002a8000c1e1500 */
[----:B------:R-:W2:Y:S01]  /*18f40*/  LDL.LU R63, [R1+0x378] ;  /* 0x00037800013f7983 */ /* 0x000ea20000300800 */
[----:B------:R-:W-:Y:S01]  /*18f50*/  PRMT R75, RZ, 0x7610, R75 ;  /* 0x00007610ff4b7816 */ /* 0x000fe2000000004b */
[----:B-1----:R-:W-:-:S02]  /*18f60*/  @!P0 IMAD.MOV.U32 R62, RZ, RZ, R125 ;  /* 0x000000ffff3e8224 */ /* 0x002fc400078e007d */
[----:B--2---:R-:W-:-:S05]  /*18f70*/  IMAD.X R63, R63, 0x1, R38, P1 ;  /* 0x000000013f3f7824 */ /* 0x004fca00008e0626 */
[----:B------:R1:W-:Y:S04]  /*18f80*/  STL [R1+0x378], R63 ;  /* 0x0003783f01007387 */ /* 0x0003e80000100800 */
[----:B0-----:R-:W2:Y:S04]  /*18f90*/  LDL.LU R125, [R1+0x674] ;  /* 0x00067400017d7983 */ /* 0x001ea80000300800 */
[----:B------:R0:W2:Y:S04]  /*18fa0*/  @!P0 LDG.E.U16 R75, desc[UR20][R62.64] ;  /* 0x000000143e4b8981 */ /* 0x0000a8000c1e1500 */
[----:B-1----:R-:W2:Y:S01]  /*18fb0*/  LDL.LU R63, [R1+0x380] ;  /* 0x00038000013f7983 */ /* 0x002ea20000300800 */
[----:B------:R-:W-:-:S02]  /*18fc0*/  IADD3 R36, P1, PT, R36, R39, RZ ;  /* 0x0000002724247210 */ /* 0x000fc40007f3e0ff */
[----:B------:R-:W-:-:S03]  /*18fd0*/  PRMT R77, RZ, 0x7610, R77 ;  /* 0x00007610ff4d7816 */ /* 0x000fc6000000004d */
[----:B0-----:R-:W-:Y:S01]  /*18fe0*/  @!P0 IMAD.MOV.U32 R62, RZ, RZ, R36 ;  /* 0x000000ffff3e8224 */ /* 0x001fe200078e0024 */
[----:B------:R0:W-:Y:S01]  /*18ff0*/  STL [R1+0x384], R36 ;  /* 0x0003842401007387 */ /* 0x0001e20000100800 */
[----:B--2---:R-:W-:-:S05]  /*19000*/  IMAD.X R63, R63, 0x1, R38, P1 ;  /* 0x000000013f3f7824 */ /* 0x004fca00008e0626 */
[----:B------:R1:W-:Y:S04]  /*19010*/  STL [R1+0x380], R63 ;  /* 0x0003803f01007387 */ /* 0x0003e80000100800 */
[----:B0-----:R-:W2:Y:S04]  /*19020*/  LDL.LU R36, [R1+0x670] ;  /* 0x0006700001247983 */ /* 0x001ea80000300800 */
[----:B------:R0:W2:Y:S04]  /*19030*/  @!P0 LDG.E.U16 R77, desc[UR20][R62.64] ;  /* 0x000000143e4d8981 */ /* 0x0000a8000c1e1500 */
[----:B------:R-:W2:Y:S04]  /*19040*/  LDL.LU R62, [R1+0x388] ;  /* 0x00038800013e7983 */ /* 0x000ea80000300800 */
[----:B-1----:R-:W0:Y:S01]  /*19050*/  LDL.LU R63, [R1+0x38c] ;  /* 0x00038c00013f7983 */ /* 0x002e220000300800 */
[----:B------:R-:W-:-:S02]  /*19060*/  PRMT R79, RZ, 0x7610, R79 ;  /* 0x00007610ff4f7816 */ /* 0x000fc4000000004f */
[----:B0-----:R-:W-:-:S05]  /*19070*/  IADD3 R63, P1, PT, R63, R39, RZ ;  /* 0x000000273f3f7210 */ /* 0x001fca0007f3e0ff */
[----:B--2---:R-:W-:Y:S01]  /*19080*/  IMAD.X R62, R62, 0x1, R38, P1 ;  /* 0x000000013e3e7824 */ /* 0x004fe200008e0626 */
[----:B------:R0:W-:Y:S04]  /*19090*/  STL [R1+0x38c], R63 ;  /* 0x00038c3f01007387 */ /* 0x0001e80000100800 */
[----:B------:R1:W-:Y:S01]  /*190a0*/  STL [R1+0x388], R62 ;  /* 0x0003883e01007387 */ /* 0x0003e20000100800 */
[----:B0-----:R-:W-:-:S04]  /*190b0*/  @!P0 LOP3.LUT R63, R63, R62, RZ, 0x3c, !PT ;  /* 0x0000003e3f3f8212 */ /* 0x001fc800078e3cff */
[----:B-1----:R-:W-:-:S04]  /*190c0*/  @!P0 LOP3.LUT R62, R63, R62, RZ, 0x3c, !PT ;  /* 0x0000003e3f3e8212 */ /* 0x002fc800078e3cff */
[----:B------:R-:W-:-:S05]  /*190d0*/  @!P0 LOP3.LUT R63, R63, R62, RZ, 0x3c, !PT ;  /* 0x0000003e3f3f8212 */ /* 0x000fca00078e3cff */
[----:B------:R0:W2:Y:S04]  /*190e0*/  @!P0 LDG.E.U16 R79, desc[UR20][R62.64] ;  /* 0x000000143e4f8981 */ /* 0x0000a8000c1e1500 */
[----:B------:R-:W2:Y:S04]  /*190f0*/  LDL.LU R62, [R1+0x390] ;  /* 0x00039000013e7983 */ /* 0x000ea80000300800 */
[----:B------:R-:W0:Y:S01]  /*19100*/  LDL.LU R63, [R1+0x394] ;  /* 0x00039400013f7983 */ /* 0x000e220000300800 */
[----:B------:R-:W-:Y:S02]  /*19110*/  PRMT R81, RZ, 0x7610, R81 ;  /* 0x00007610ff517816 */ /* 0x000fe40000000051 */
        /* <DEDUP_REMOVED lines=249> */
[----:B------:R0:W2:Y:S01]  /*1a0b0*/  @!P0 LDG.E.U16 R125, desc[UR20][R62.64] ;  /* 0x000000143e7d8981 */ /* 0x0000a2000c1e1500 */
[----:B------:R-:W-:Y:S06]  /*1a0c0*/  BAR.SYNC.DEFER_BLOCKING 0x0 ;  /* 0x0000000000007b1d */ /* 0x000fec0000010000 */
[----:B------:R-:W2:Y:S04]  /*1a0d0*/  LDL.LU R62, [R1+0x34] ;  /* 0x00003400013e7983 */ /* 0x000ea80000300800 */
[----:B------:R-:W2:Y:S04]  /*1a0e0*/  LDL.LU R63, [R1+0x24] ;  /* 0x00002400013f7983 */ /* 0x000ea80000300800 */
[----:B------:R1:W-:Y:S04]  /*1a0f0*/  STS.U16 [R36+UR9+0x8800], R2 ;  /* 0x0088000224007988 */ /* 0x0003e80008000409 */
[----:B------:R0:W-:Y:S04]  /*1a100*/  STS.U16 [R36+UR9+0x8c00], R40 ;  /* 0x008c002824007988 */ /* 0x0001e80008000409 */
[----:B------:R-:W-:Y:S04]  /*1a110*/  STS.U16 [R36+UR9+0x9000], R120 ;  /* 0x0090007824007988 */ /* 0x000fe80008000409 */
[----:B-1----:R-:W3:Y:S04]  /*1a120*/  LDL.LU R2, [R1+0x66c] ;  /* 0x00066c0001027983 */ /* 0x002ee80000300800 */
[----:B0-----:R-:W3:Y:S04]  /*1a130*/  LDL.LU R40, [R1+0x668] ;  /* 0x0006680001287983 */ /* 0x001ee80000300800 */
[----:B--2---:R0:W-:Y:S04]  /*1a140*/  STS.U16 [R36+UR9+0x8400], R63 ;  /* 0x0084003f24007988 */ /* 0x0041e80008000409 */
[----:B0-----:R-:W2:Y:S04]  /*1a150*/  LDL.LU R63, [R1+0x20] ;  /* 0x00002000013f7983 */ /* 0x001ea80000300800 */
        /* <DEDUP_REMOVED lines=30> */
[----:B--2---:R-:W-:Y:S04]  /*1a340*/  STS.U16 [R62+UR9+0x8100], R120 ;  /* 0x008100783e007988 */ /* 0x004fe80008000409 */
[----:B------:R-:W-:Y:S04]  /*1a350*/  STS.U16 [R62+UR9+0x8500], R63 ;  /* 0x0085003f3e007988 */ /* 0x000fe80008000409 */
[----:B------:R0:W-:Y:S04]  /*1a360*/  STS.U16 [R62+UR9+0x8900], R3 ;  /* 0x008900033e007988 */ /* 0x0001e80008000409 */
[----:B------:R1:W-:Y:S04]  /*1a370*/  STS.U16 [R62+UR9+0x8d00], R41 ;  /* 0x008d00293e007988 */ /* 0x0003e80008000409 */
[----:B0-----:R-:W2:Y:S04]  /*1a380*/  LDL.LU R3, [R1+0x664] ;  /* 0x0006640001037983 */ /* 0x001ea80000300800 */
[----:B-1----:R-:W2:Y:S04]  /*1a390*/  LDL.LU R41, [R1+0x660] ;  /* 0x0006600001297983 */ /* 0x002ea80000300800 */
        /* <DEDUP_REMOVED lines=30> */
[----:B--2---:R0:W-:Y:S04]  /*1a580*/  STS.U16 [R5+UR9+0x8200], R41 ;  /* 0x0082002905007988 */ /* 0x0041e80008000409 */
[----:B---3--:R1:W-:Y:S04]  /*1a590*/  STS.U16 [R5+UR9+0x8600], R40 ;  /* 0x0086002805007988 */ /* 0x0083e80008000409 */
[----:B------:R2:W-:Y:S04]  /*1a5a0*/  STS.U16 [R5+UR9+0x8a00], R37 ;  /* 0x008a002505007988 */ /* 0x0005e80008000409 */
        /* <DEDUP_REMOVED lines=27> */
[----:B0-----:R0:W5:Y:S04]  /*1a760*/  LDL.LU R41, [R1+0x65c] ;  /* 0x00065c0001297983 */ /* 0x0011680000300800 */
[----:B------:R-:W-:Y:S04]  /*1a770*/  STS.U16 [R5+UR9+0xfa00], R117 ;  /* 0x00fa007505007988 */ /* 0x000fe80008000409 */
[----:B-1----:R0:W5:Y:S04]  /*1a780*/  LDL.LU R40, [R1+0x658] ;  /* 0x0006580001287983 */ /* 0x0021680000300800 */
[----:B------:R-:W-:Y:S04]  /*1a790*/  STS.U16 [R5+UR9+0xfe00], R119 ;  /* 0x00fe007705007988 */ /* 0x000fe80008000409 */
[----:B--2---:R0:W5:Y:S04]  /*1a7a0*/  LDL.LU R37, [R1+0x654] ;  /* 0x0006540001257983 */ /* 0x0041680000300800 */
[----:B------:R1:W-:Y:S04]  /*1a7b0*/  STS.U16 [R4+UR9+0x8300], R3 ;  /* 0x0083000304007988 */ /* 0x0003e80008000409 */
[----:B------:R2:W-:Y:S04]  /*1a7c0*/  STS.U16 [R4+UR9+0x8700], R2 ;  /* 0x0087000204007988 */ /* 0x0005e80008000409 */
[----:B------:R3:W-:Y:S04]  /*1a7d0*/  STS.U16 [R4+UR9+0x8b00], R0 ;  /* 0x008b000004007988 */ /* 0x0007e80008000409 */
[----:B-1----:R0:W5:Y:S04]  /*1a7e0*/  LDL.LU R3, [R1+0x650] ;  /* 0x0006500001037983 */ /* 0x0021680000300800 */
[----:B--2---:R0:W5:Y:S04]  /*1a7f0*/  LDL.LU R2, [R1+0x64c] ;  /* 0x00064c0001027983 */ /* 0x0041680000300800 */
[----:B---3--:R0:W5:Y:S04]  /*1a800*/  LDL.LU R0, [R1+0x648] ;  /* 0x0006480001007983 */ /* 0x0081680000300800 */
        /* <DEDUP_REMOVED lines=27> */
[----:B------:R0:W-:Y:S04]  /*1a9c0*/  STS.U16 [R4+UR9+0xfb00], R123 ;  /* 0x00fb007b04007988 */ /* 0x0001e80008000409 */
[----:B------:R0:W-:Y:S01]  /*1a9d0*/  STS.U16 [R4+UR9+0xff00], R125 ;  /* 0x00ff007d04007988 */ /* 0x0001e20008000409 */
[----:B------:R1:W-:Y:S06]  /*1a9e0*/  MEMBAR.ALL.CTA ;  /* 0x0000000000007992 */ /* 0x0003ec0000008000 */
[----:B-1----:R-:W1:Y:S01]  /*1a9f0*/  FENCE.VIEW.ASYNC.S ;  /* 0x00000000000073c6 */ /* 0x002e620000000000 */
[----:B------:R-:W-:-:S04]  /*1aa00*/  ULEA UR6, UR19, UR9, 0x3 ;  /* 0x0000000913067291 */ /* 0x000fc8000f8e18ff */
[----:B------:R-:W-:Y:S01]  /*1aa10*/  UIADD3 UR6, UPT, UPT, UR6, 0x10000, URZ ;  /* 0x0001000006067890 */ /* 0x000fe2000fffe0ff */
[----:B-1----:R-:W-:Y:S06]  /*1aa20*/  BAR.SYNC.DEFER_BLOCKING 0x0 ;  /* 0x0000000000007b1d */ /* 0x002fec0000010000 */
[----:B0-----:R-:W-:Y:S05]  /*1aa30*/  @P5 BRA `(.L_x_10) ;  /* 0x0000000000545947 */ /* 0x001fea0003800000 */
[----:B------:R-:W-:Y:S02]  /*1aa40*/  UIADD3 UR26, UPT, UPT, UR8, 0x108, URZ ;  /* 0x00000108081a7890 */ /* 0x000fe4000fffe0ff */
[----:B------:R-:W-:Y:S02]  /*1aa50*/  UIADD3 UR27, UPT, UPT, UR8, 0x110, URZ ;  /* 0x00000110081b7890 */ /* 0x000fe4000fffe0ff */
[----:B------:R-:W-:Y:S01]  /*1aa60*/  UIADD3 UR32, UPT, UPT, UR8, 0x118, URZ ;  /* 0x0000011808207890 */ /* 0x000fe2000fffe0ff */
[----:B------:R-:W-:Y:S01]  /*1aa70*/  UMOV UR16, 0x0 ;  /* 0x0000000000107882 */ /* 0x000fe20000000000 */
[----:B------:R-:W-:Y:S01]  /*1aa80*/  UMOV UR17, 0x8400490 ;  /* 0x0840049000117882 */ /* 0x000fe20000000000 */
[----:B------:R-:W-:Y:S01]  /*1aa90*/  UMOV UR12, UR18 ;  /* 0x00000012000c7c82 */ /* 0x000fe20008000000 */
[----:B------:R-:W-:Y:S01]  /*1aaa0*/  UMOV UR13, 0x40004040 ;  /* 0x40004040000d7882 */ /* 0x000fe20000000000 */
[----:B------:R-:W-:Y:S01]  /*1aab0*/  UMOV UR28, 0x0 ;  /* 0x00000000001c7882 */ /* 0x000fe20000000000 */
[----:B------:R-:W-:Y:S01]  /*1aac0*/  UMOV UR29, 0x8400490 ;  /* 0x08400490001d7882 */ /* 0x000fe20000000000 */
[----:B------:R-:W-:Y:S01]  /*1aad0*/  UMOV UR30, 0x0 ;  /* 0x00000000001e7882 */ /* 0x000fe20000000000 */
[----:B------:R-:W-:Y:S01]  /*1aae0*/  UMOV UR31, 0x8400490 ;  /* 0x08400490001f7882 */ /* 0x000fe20000000000 */
[----:B------:R-:W-:Y:S01]  /*1aaf0*/  UMOV UR7, URZ ;  /* 0x000000ff00077c82 */ /* 0x000fe20008000000 */
[----:B------:R0:W-:Y:S01]  /*1ab00*/  UTCHMMA tmem[UR11], gdesc[UR12], tmem[UR8], tmem[UR16], idesc[UR17], UPT ;  /* 0x00ff100c0b0079ea */ /* 0x0001e2000b800008 */
        /* <DEDUP_REMOVED lines=8> */
.L_x_10:
[----:B------:R-:W2:Y:S01]  /*1ab90*/  LDL R4, [R1+0x63c] ;  /* 0x00063c0001047983 */ /* 0x000ea20000100800 */
[----:B------:R-:W-:-:S04]  /*1aba0*/  UIADD3 UR19, UPT, UPT, UR19, 0x1, URZ ;  /* 0x0000000113137890 */ /* 0x000fc8000fffe0ff */
[----:B------:R-:W-:-:S04]  /*1abb0*/  UISETP.GT.AND UP1, UPT, UR19, 0x1, UPT ;  /* 0x000000011300788c */ /* 0x000fc8000bf24270 */
[----:B0-----:R-:W-:Y:S02]  /*1abc0*/  USEL UR4, URZ, 0x1, !UP1 ;  /* 0x00000001ff047887 */ /* 0x001fe4000c800000 */
[----:B------:R-:W-:Y:S02]  /*1abd0*/  USEL UR19, UR19, URZ, !UP1 ;  /* 0x000000ff13137287 */ /* 0x000fe4000c800000 */
[----:B------:R-:W-:-:S03]  /*1abe0*/  ULOP3.LUT UR7, UR5, UR4, URZ, 0x3c, !UPT ;  /* 0x0000000405077292 */ /* 0x000fc6000f8e3cff */
[----:B------:R-:W-:-:S04]  /*1abf0*/  UMOV UR4, UR5 ;  /* 0x0000000500047c82 */ /* 0x000fc80008000000 */
[----:B------:R-:W-:Y:S01]  /*1ac00*/  UMOV UR5, UR7 ;  /* 0x0000000700057c82 */ /* 0x000fe20008000000 */
[----:B--2--5:R-:W-:-:S13]  /*1ac10*/  ISETP.NE.U32.AND P0, PT, R37, R4, PT ;  /* 0x000000042500720c */ /* 0x024fda0003f05070 */
[----:B------:R-:W-:Y:S05]  /*1ac20*/  @P0 BRA `(.L_x_11) ;  /* 0xffffff7000a00947 */ /* 0x000fea000383ffff */
.L_x_8:
[----:B------:R-:W2:Y:S01]  /*1ac30*/  LDL.LU R5, [R1+0x640] ;  /* 0x0006400001057983 */ /* 0x000ea20000300800 */
[----:B------:R-:W0:Y:S03]  /*1ac40*/  LDCU.128 UR12, c[0x0][0x390] ;  /* 0x00007200ff0c77ac */ /* 0x000e260008000c00 */
[----:B------:R-:W0:Y:S01]  /*1ac50*/  LDL.LU R4, [R1+0x644] ;  /* 0x0006440001047983 */ /* 0x000e220000300800 */
[----:B------:R-:W1:Y:S01]  /*1ac60*/  LDCU UR11, c[0x0][0x39c] ;  /* 0x00007380ff0b77ac */ /* 0x000e620008000800 */
[----:B------:R-:W-:Y:S01]  /*1ac70*/  VIADD R0, R2, 0x1 ;  /* 0x0000000102007836 */ /* 0x000fe20000000000 */
[----:B------:R-:W3:Y:S01]  /*1ac80*/  LDCU UR7, c[0x0][0x3b4] ;  /* 0x00007680ff0777ac */ /* 0x000ee20008000800 */
[----:B------:R-:W4:Y:S01]  /*1ac90*/  LDCU UR5, c[0x0][0x3b8] ;  /* 0x00007700ff0577ac */ /* 0x000f220008000800 */
[----:B------:R-:W0:Y:S01]  /*1aca0*/  LDCU UR16, c[0x0][0x39c] ;  /* 0x00007380ff1077ac */ /* 0x000e220008000800 */
[----:B------:R-:W0:Y:S01]  /*1acb0*/  LDCU UR17, c[0x0][0x39c] ;  /* 0x00007380ff1177ac */ /* 0x000e220008000800 */
[----:B------:R-:W0:Y:S01]  /*1acc0*/  LDCU UR18, c[0x0][0x39c] ;  /* 0x00007380ff1277ac */ /* 0x000e220008000800 */
[----:B--2---:R-:W-:-:S02]  /*1acd0*/  ISETP.GE.AND P1, PT, R5, 0x40, PT ;  /* 0x000000400500780c */ /* 0x004fc40003f26270 */
[C---:B0-----:R-:W-:Y:S01]  /*1ace0*/  ISETP.GE.AND P0, PT, R4.reuse, UR14, PT ;  /* 0x0000000e04007c0c */ /* 0x041fe2000bf06270 */
[----:B---3--:R-:W-:-:S03]  /*1acf0*/  IMAD R3, R4, UR7, RZ ;  /* 0x0000000704037c24 */ /* 0x008fc6000f8e02ff */
[----:B-1----:R-:W-:Y:S01]  /*1ad00*/  ISETP.LT.AND P3, PT, R0, UR11, !P0 ;  /* 0x0000000b00007c0c */ /* 0x002fe2000c761270 */
[----:B------:R-:W-:-:S06]  /*1ad10*/  VIADD R0, R2, 0x2 ;  /* 0x0000000202007836 */ /* 0x000fcc0000000000 */
[----:B----4-:R-:W-:Y:S06]  /*1ad20*/  @!P1 BRA `(.L_x_12) ;  /* 0x0000000000109947 */ /* 0x010fec0003800000 */
[----:B------:R-:W-:-:S06]  /*1ad30*/  USHF.L.U32 UR4, UR4, 0x1f, URZ ;  /* 0x0000001f04047899 */ /* 0x000fcc00080006ff */
[----:B------:R-:W-:-:S04]  /*1ad40*/  IMAD.U32 R4, RZ, RZ, UR4 ;  /* 0x00000004ff047e24 */ /* 0x000fc8000f8e00ff */
[----:B------:R-:W0:Y:S02]  /*1ad50*/  SYNCS.PHASECHK.TRANS64.TRYWAIT P1, [UR6], R4 ;  /* 0x00000004ff0075a7 */ /* 0x000e240008021106 */
[----:B0-----:R-:W-:Y:S05]  /*1ad60*/  @!P1 BRA `(.L_x_13) ;  /* 0x000000a800789947 */ /* 0x001fea0003800000 */
.L_x_12:
[----:B------:R-:W-:Y:S06]  /*1ad70*/  BAR.SYNC.DEFER_BLOCKING 0x0 ;  /* 0x0000000000007b1d */ /* 0x000fec0000010000 */
[----:B------:R-:W-:Y:S01]  /*1ad80*/  STL [R1+0x7ac], R66 ;  /* 0x0007ac4201007387 */ /* 0x000fe20000100800 */
[----:B------:R-:W-:Y:S01]  /*1ad90*/  ISETP.LT.AND P1, PT, R0, UR16, !P0 ;  /* 0x0000001000007c0c */ /* 0x000fe2000c721270 */
[----:B------:R-:W0:Y:S02]  /*1ada0*/  LDCU UR4, c[0x0][0x39c] ;  /* 0x00007380ff0477ac */ /* 0x000e240008000800 */
[----:B------:R-:W-:Y:S01]  /*1adb0*/  STL [R1+0x7a8], R63 ;  /* 0x0007a83f01007387 */ /* 0x000fe20000100800 */
[----:B------:R-:W1:Y:S03]  /*1adc0*/  LDCU UR7, c[0x0][0x39c] ;  /* 0x00007380ff0777ac */ /* 0x000e660008000800 */
[----:B------:R-:W-:Y:S01]  /*1add0*/  STL [R1+0x7a4], R60 ;  /* 0x0007a43c01007387 */ /* 0x000fe20000100800 */
[----:B------:R-:W2:Y:S03]  /*1ade0*/  LDCU UR6, c[0x0][0x39c] ;  /* 0x00007380ff0677ac */ /* 0x000ea60008000800 */
[----:B------:R-:W-:Y:S04]  /*1adf0*/  STL [R1+0x7a0], R57 ;  /* 0x0007a03901007387 */ /* 0x000fe80000100800 */
[----:B------:R-:W-:Y:S01]  /*1ae00*/  STL [R1+0x79c], R54 ;  /* 0x00079c3601007387 */ /* 0x000fe20000100800 */
[----:B------:R-:W3:Y:S03]  /*1ae10*/  @!P2 SYNCS.CCTL.IV [UR9+0x10000] ;  /* 0x01000000ff00a9b1 */ /* 0x000ee60008000009 */
[----:B------:R-:W-:Y:S04]  /*1ae20*/  STL [R1+0x798], R51 ;  /* 0x0007983301007387 */ /* 0x000fe80000100800 */
        /* <DEDUP_REMOVED lines=12> */
[----:B------:R4:W-:Y:S01]  /*1aef0*/  STL [R1+0x764], R12 ;  /* 0x0007640c01007387 */ /* 0x0009e20000100800 */
[----:B---3--:R-:W-:Y:S06]  /*1af00*/  BAR.SYNC.DEFER_BLOCKING 0x0 ;  /* 0x0000000000007b1d */ /* 0x008fec0000010000 */
[----:B----4-:R-:W3:Y:S01]  /*1af10*/  LDTM.x64 R4, tmem[UR10] ;  /* 0x0000000a000479ee */ /* 0x010ee20008340000 */
[----:B------:R-:W-:Y:S01]  /*1af20*/  LEA R0, P5, R3, UR12, 0x1 ;  /* 0x0000000c03007c11 */ /* 0x000fe2000f8a08ff */
[----:B------:R-:W4:Y:S01]  /*1af30*/  @!P2 SYNCS.CCTL.IV [UR9+0x10008] ;  /* 0x01000800ff00a9b1 */ /* 0x000f220008000009 */
[----:B---3--:R-:W-:Y:S01]  /*1af40*/  STL.64 [R1], R4 ;  /* 0x0000000401007387 */ /* 0x008fe20000100a00 */
[----:B------:R-:W-:-:S02]  /*1af50*/  IMAD.MOV.U32 R107, RZ, RZ, R66 ;  /* 0x000000ffff6b7224 */ /* 0x000fc400078e0042 */
[----:B------:R-:W-:Y:S01]  /*1af60*/  IMAD.MOV.U32 R108, RZ, RZ, R67 ;  /* 0x000000ffff6c7224 */ /* 0x000fe200078e0043 */
[----:B------:R-:W-:Y:S01]  /*1af70*/  STL.64 [R1+0x8], R6 ;  /* 0x0000080601007387 */ /* 0x000fe20000100a00 */
[----:B------:R-:W-:Y:S02]  /*1af80*/  IMAD.MOV.U32 R81, RZ, RZ, R63 ;  /* 0x000000ffff517224 */ /* 0x000fe400078e003f */
[----:B------:R-:W-:Y:S01]  /*1af90*/  IMAD.MOV.U32 R103, RZ, RZ, R65 ;  /* 0x000000ffff677224 */ /* 0x000fe200078e0041 */
[----:B------:R-:W-:Y:S01]  /*1afa0*/  STL.64 [R1+0x10], R8 ;  /* 0x0000100801007387 */ /* 0x000fe20000100a00 */
[----:B------:R-:W-:Y:S02]  /*1afb0*/  IMAD.MOV.U32 R67, RZ, RZ, R60 ;  /* 0x000000ffff437224 */ /* 0x000fe400078e003c */
[----:B------:R-:W-:Y:S01]  /*1afc0*/  IMAD.MOV.U32 R102, RZ, RZ, R64 ;  /* 0x000000ffff667224 */ /* 0x000fe200078e0040 */
[----:B------:R-:W-:Y:S01]  /*1afd0*/  STL.64 [R1+0x18], R10 ;  /* 0x0000180a01007387 */ /* 0x000fe20000100a00 */
[----:B------:R-:W-:-:S02]  /*1afe0*/  IMAD.MOV.U32 R80, RZ, RZ, R62 ;  /* 0x000000ffff507224 */ /* 0x000fc400078e003e */
[----:B------:R-:W-:Y:S01]  /*1aff0*/  IMAD.MOV.U32 R68, RZ, RZ, R61 ;  /* 0x000000ffff447224 */ /* 0x000fe200078e003d */
[----:B------:R-:W-:Y:S01]  /*1b000*/  STL.64 [R1+0x20], R12 ;  /* 0x0000200c01007387 */ /* 0x000fe20000100a00 */
[----:B------:R-:W-:Y:S01]  /*1b010*/  LEA.HI.X.SX32 R3, R3, UR13, 0x1, P5 ;  /* 0x0000000d03037c11 */ /* 0x000fe2000a8f0eff */
[----:B------:R-:W3:Y:S02]  /*1b020*/  LDCU UR9, c[0x0][0x39c] ;  /* 0x00007380ff0977ac */ /* 0x000ee40008000800 */
[----:B------:R-:W-:Y:S04]  /*1b030*/  STL.64 [R1+0x28], R14 ;  /* 0x0000280e01007387 */ /* 0x000fe80000100a00 */
        /* <DEDUP_REMOVED lines=20> */
[----:B------:R5:W-:Y:S04]  /*1b180*/  STL.64 [R1+0xd0], R56 ;  /* 0x0000d03801007387 */ /* 0x000be80000100a00 */
[----:B------:R0:W-:Y:S04]  /*1b190*/  STL.64 [R1+0xd8], R58 ;  /* 0x0000d83a01007387 */ /* 0x0001e80000100a00 */
[----:B------:R0:W2:Y:S04]  /*1b1a0*/  LDL.LU R66, [R1+0x7ac] ;  /* 0x0007ac0001427983 */ /* 0x0000a80000300800 */
[----:B------:R0:W2:Y:S04]  /*1b1b0*/  LDL.LU R63, [R1+0x7a8] ;  /* 0x0007a800013f7983 */ /* 0x0000a80000300800 */
[----:B------:R0:W2:Y:S04]  /*1b1c0*/  LDL.LU R60, [R1+0x7a4] ;  /* 0x0007a400013c7983 */ /* 0x0000a80000300800 */
[----:B-----5:R0:W5:Y:S04]  /*1b1d0*/  LDL.LU R57, [R1+0x7a0] ;  /* 0x0007a00001397983 */ /* 0x0201680000300800 */
[----:B------:R0:W2:Y:S04]  /*1b1e0*/  LDL.LU R54, [R1+0x79c] ;  /* 0x00079c0001367983 */ /* 0x0000a80000300800 */
[----:B------:R0:W3:Y:S04]  /*1b1f0*/  LDL.LU R51, [R1+0x798] ;  /* 0x0007980001337983 */ /* 0x0000e80000300800 */
        /* <DEDUP_REMOVED lines=13> */
[----:B------:R-:W3:Y:S04]  /*1b2d0*/  LDL.LU R65, [R1+0xdc] ;  /* 0x0000dc0001417983 */ /* 0x000ee80000300800 */
[----:B------:R-:W3:Y:S04]  /*1b2e0*/  LDL.LU R64, [R1+0xd8] ;  /* 0x0000d80001407983 */ /* 0x000ee80000300800 */
[----:B------:R-:W4:Y:S04]  /*1b2f0*/  LDL.LU R62, [R1+0xd4] ;  /* 0x0000d400013e7983 */ /* 0x000f280000300800 */
[----:B------:R-:W4:Y:S04]  /*1b300*/  LDL.LU R61, [R1+0xd0] ;  /* 0x0000d000013d7983 */ /* 0x000f280000300800 */
[----:B0-----:R-:W5:Y:S04]  /*1b310*/  LDL.LU R59, [R1+0xcc] ;  /* 0x0000cc00013b7983 */ /* 0x001f680000300800 */
[----:B------:R-:W5:Y:S04]  /*1b320*/  LDL.LU R58, [R1+0xc8] ;  /* 0x0000c800013a7983 */ /* 0x000f680000300800 */
        /* <DEDUP_REMOVED lines=49> */
[----:B------:R-:W5:Y:S01]  /*1b640*/  LDL.LU R74, [R1] ;  /* 0x00000000014a7983 */ /* 0x000f620000300800 */
[----:B------:R-:W-:Y:S01]  /*1b650*/  IMAD R4, R2, UR5, RZ ;  /* 0x0000000502047c24 */ /* 0x000fe2000f8e02ff */
[----:B------:R-:W-:Y:S01]  /*1b660*/  F2FP.BF16.F32.PACK_AB R106, R108, R107 ;  /* 0x0000006b6c6a723e */ /* 0x000fe200000010ff */
[----:B------:R-:W-:Y:S01]  /*1b670*/  VIADD R6, R2, 0x3 ;  /* 0x0000000302067836 */ /* 0x000fe20000000000 */
[----:B------:R-:W-:Y:S01]  /*1b680*/  F2FP.BF16.F32.PACK_AB R101, R103, R102 ;  /* 0x000000666765723e */ /* 0x000fe200000010ff */
[C---:B------:R-:W-:Y:S01]  /*1b690*/  VIADD R5, R4.reuse, UR5 ;  /* 0x0000000504057c36 */ /* 0x040fe20008000000 */
[-C--:B------:R-:W-:Y:S01]  /*1b6a0*/  LEA R110, P5, R4, R0.reuse, 0x1 ;  /* 0x00000000046e7211 */ /* 0x080fe200078a08ff */
[----:B------:R-:W-:Y:S01]  /*1b6b0*/  VIADD R7, R2, 0x4 ;  /* 0x0000000402077836 */ /* 0x000fe20000000000 */
[----:B------:R-:W-:Y:S01]  /*1b6c0*/  ISETP.LT.AND P4, PT, R6, UR17, !P0 ;  /* 0x0000001106007c0c */ /* 0x000fe2000c781270 */
[C---:B------:R-:W-:Y:S01]  /*1b6d0*/  VIADD R6, R5.reuse, UR5 ;  /* 0x0000000505067c36 */ /* 0x040fe20008000000 */
[----:B------:R-:W-:-:S02]  /*1b6e0*/  LEA R104, P6, R5, R0, 0x1 ;  /* 0x0000000005687211 */ /* 0x000fc400078c08ff */
[-C--:B------:R-:W-:Y:S01]  /*1b6f0*/  LEA.HI.X.SX32 R111, R4, R3.reuse, 0x1, P5 ;  /* 0x00000003046f7211 */ /* 0x080fe200028f0eff */
[----:B------:R-:W-:Y:S01]  /*1b700*/  VIADD R4, R6, UR5 ;  /* 0x0000000506047c36 */ /* 0x000fe20008000000 */
[----:B------:R-:W-:Y:S02]  /*1b710*/  LEA.HI.X.SX32 R105, R5, R3, 0x1, P6 ;  /* 0x0000000305697211 */ /* 0x000fe400030f0eff */
[----:B------:R-:W-:Y:S01]  /*1b720*/  ISETP.LT.AND P5, PT, R7, UR18, !P0 ;  /* 0x0000001207007c0c */ /* 0x000fe2000c7a1270 */
[----:B------:R-:W-:Y:S01]  /*1b730*/  VIADD R5, R4, UR5 ;  /* 0x0000000504057c36 */ /* 0x000fe20008000000 */
[----:B------:R-:W-:Y:S01]  /*1b740*/  F2FP.BF16.F32.PACK_AB R69, R81, R80 ;  /* 0x000000505145723e */ /* 0x000fe200000010ff */
[----:B------:R0:W-:Y:S01]  /*1b750*/  STL.64 [R1+0x110], R104 ;  /* 0x0001106801007387 */ /* 0x0001e20000100a00 */
[----:B------:R-:W-:Y:S01]  /*1b760*/  VIADD R7, R2, 0x5 ;  /* 0x0000000502077836 */ /* 0x000fe20000000000 */
[----:B--2---:R-:W-:Y:S02]  /*1b770*/  F2FP.BF16.F32.PACK_AB R66, R68, R67 ;  /* 0x000000434442723e */ /* 0x004fe400000010ff */
[----:B------:R-:W-:Y:S01]  /*1b780*/  STL.64 [R1+0x118], R110 ;  /* 0x0001186e01007387 */ /* 0x000fe20000100a00 */
[----:B0-----:R-:W-:-:S04]  /*1b790*/  LEA R104, P6, R6, R0, 0x1 ;  /* 0x0000000006687211 */ /* 0x001fc800078c08ff */
[----:B------:R-:W-:Y:S02]  /*1b7a0*/  LEA.HI.X.SX32 R105, R6, R3, 0x1, P6 ;  /* 0x0000000306697211 */ /* 0x000fe400030f0eff */
[----:B------:R-:W-:Y:S01]  /*1b7b0*/  ISETP.LT.AND P6, PT, R7, UR4, !P0 ;  /* 0x0000000407007c0c */ /* 0x000fe2000c7c1270 */
[----:B------:R-:W0:Y:S02]  /*1b7c0*/  LDCU UR4, c[0x0][0x39c] ;  /* 0x00007380ff0477ac */ /* 0x000e240008000800 */
[----:B------:R2:W-:Y:S04]  /*1b7d0*/  STL.64 [R1+0x108], R104 ;  /* 0x0001086801007387 */ /* 0x0005e80000100a00 */
[----:B------:R-:W-:Y:S01]  /*1b7e0*/  STL [R1+0x19c], R106 ;  /* 0x00019c6a01007387 */ /* 0x000fe20000100800 */
[----:B--2---:R-:W-:-:S04]  /*1b7f0*/  LEA R104, P2, R4, R0, 0x1 ;  /* 0x0000000004687211 */ /* 0x004fc800078408ff */
[----:B------:R-:W-:Y:S01]  /*1b800*/  LEA.HI.X.SX32 R105, R4, R3, 0x1, P2 ;  /* 0x0000000304697211 */ /* 0x000fe200010f0eff */
[C---:B------:R-:W-:Y:S01]  /*1b810*/  VIADD R4, R5.reuse, UR5 ;  /* 0x0000000505047c36 */ /* 0x040fe20008000000 */
[----:B------:R-:W-:-:S03]  /*1b820*/  LEA R6, P2, R5, R0, 0x1 ;  /* 0x0000000005067211 */ /* 0x000fc600078408ff */
[----:B------:R-:W-:Y:S01]  /*1b830*/  STL.64 [R1+0x100], R104 ;  /* 0x0001006801007387 */ /* 0x000fe20000100a00 */
[----:B------:R-:W-:Y:S01]  /*1b840*/  LEA.HI.X.SX32 R7, R5, R3, 0x1, P2 ;  /* 0x0000000305077211 */ /* 0x000fe200010f0eff */
[C---:B------:R-:W-:Y:S02]  /*1b850*/  VIADD R5, R4.reuse, UR5 ;  /* 0x0000000504057c36 */ /* 0x040fe40008000000 */
[----:B------:R-:W-:Y:S04]  /*1b860*/  STL [R1+0x194], R101 ;  /* 0x0001946501007387 */ /* 0x000fe80000100800 */
[----:B------:R2:W-:Y:S04]  /*1b870*/  STL.64 [R1+0xf8], R6 ;  /* 0x0000f80601007387 */ /* 0x0005e80000100a00 */
[----:B------:R-:W-:Y:S04]  /*1b880*/  STL [R1+0x18c], R69 ;  /* 0x00018c4501007387 */ /* 0x000fe80000100800 */
[----:B------:R-:W-:Y:S01]  /*1b890*/  STL [R1+0x184], R66 ;  /* 0x0001844201007387 */ /* 0x000fe20000100800 */
[----:B--2---:R-:W-:-:S02]  /*1b8a0*/  LEA R6, P2, R4, R0, 0x1 ;  /* 0x0000000004067211 */ /* 0x004fc400078408ff */
[----:B---3--:R-:W-:Y:S02]  /*1b8b0*/  F2FP.BF16.F32.PACK_AB R63, R65, R64 ;  /* 0x00000040413f723e */ /* 0x008fe400000010ff */
[----:B------:R-:W-:Y:S01]  /*1b8c0*/  LEA.HI.X.SX32 R7, R4, R3, 0x1, P2 ;  /* 0x0000000304077211 */ /* 0x000fe200010f0eff */
[----:B------:R-:W-:-:S04]  /*1b8d0*/  VIADD R4, R5, UR5 ;  /* 0x0000000505047c36 */ /* 0x000fc80008000000 */
[----:B------:R2:W-:Y:S01]  /*1b8e0*/  STL.64 [R1+0xe8], R6 ;  /* 0x0000e80601007387 */ /* 0x0005e20000100a00 */
[----:B----4-:R-:W-:-:S03]  /*1b8f0*/  F2FP.BF16.F32.PACK_AB R60, R62, R61 ;  /* 0x0000003d3e3c723e */ /* 0x010fc600000010ff */
[----:B------:R-:W-:Y:S04]  /*1b900*/  STL [R1+0x17c], R63 ;  /* 0x00017c3f01007387 */ /* 0x000fe80000100800 */
[----:B------:R-:W-:Y:S01]  /*1b910*/  STL [R1+0x178], R60 ;  /* 0x0001783c01007387 */ /* 0x000fe20000100800 */
[----:B-----5:R-:W-:Y:S02]  /*1b920*/  F2FP.BF16.F32.PACK_AB R57, R59, R58 ;  /* 0x0000003a3b39723e */ /* 0x020fe400000010ff */
[----:B--2---:R-:W-:-:S04]  /*1b930*/  LEA R6, P2, R5, R0, 0x1 ;  /* 0x0000000005067211 */ /* 0x004fc800078408ff */
[----:B------:R-:W-:Y:S01]  /*1b940*/  LEA.HI.X.SX32 R7, R5, R3, 0x1, P2 ;  /* 0x0000000305077211 */ /* 0x000fe200010f0eff */
[----:B------:R-:W-:Y:S01]  /*1b950*/  VIADD R5, R4, UR5 ;  /* 0x0000000504057c36 */ /* 0x000fe20008000000 */
[----:B------:R-:W-:-:S03]  /*1b960*/  F2FP.BF16.F32.PACK_AB R54, R56, R55 ;  /* 0x000000373836723e */ /* 0x000fc600000010ff */
[----:B------:R2:W-:Y:S04]  /*1b970*/  STL.64 [R1+0xd8], R6 ;  /* 0x0000d80601007387 */ /* 0x0005e80000100a00 */
[----:B------:R-:W-:Y:S01]  /*1b980*/  STL [R1+0x174], R57 ;  /* 0x0001743901007387 */ /* 0x000fe20000100800 */
[----:B------:R-:W-:-:S03]  /*1b990*/  F2FP.BF16.F32.PACK_AB R51, R53, R52 ;  /* 0x000000343533723e */ /* 0x000fc600000010ff */
[----:B------:R-:W-:Y:S01]  /*1b9a0*/  STL [R1+0x170], R54 ;  /* 0x0001703601007387 */ /* 0x000fe20000100800 */
[----:B--2---:R-:W-:Y:S02]  /*1b9b0*/  LEA R6, P2, R4, R0, 0x1 ;  /* 0x0000000004067211 */ /* 0x004fe400078408ff */
[----:B------:R-:W-:Y:S02]  /*1b9c0*/  F2FP.BF16.F32.PACK_AB R48, R50, R49 ;  /* 0x000000313230723e */ /* 0x000fe400000010ff */
        /* <DEDUP_REMOVED lines=10> */
[----:B------:R-:W-:-:S04]  /*1ba70*/  VIADD R5, R4, UR5 ;  /* 0x0000000504057c36 */ /* 0x000fc80008000000 */
[----:B------:R2:W-:Y:S01]  /*1ba80*/  STL.64 [R1+0xb8], R6 ;  /* 0x0000b80601007387 */ /* 0x0005e20000100a00 */
[----:B------:R-:W-:-:S03]  /*1ba90*/  F2FP.BF16.F32.PACK_AB R36, R38, R37 ;  /* 0x000000252624723e */ /* 0x000fc600000010ff */
[----:B------:R-:W-:Y:S04]  /*1baa0*/  STL [R1+0x160], R45 ;  /* 0x0001602d01007387 */ /* 0x000fe80000100800 */
[----:B------:R-:W-:Y:S01]  /*1bab0*/  STL [R1+0x158], R42 ;  /* 0x0001582a01007387 */ /* 0x000fe20000100800 */
[----:B------:R-:W-:Y:S02]  /*1bac0*/  F2FP.BF16.F32.PACK_AB R33, R35, R34 ;  /* 0x000000222321723e */ /* 0x000fe400000010ff */
        /* <DEDUP_REMOVED lines=8> */
[C---:B--2---:R-:W-:Y:S02]  /*1bb50*/  LEA R6, P2, R5.reuse, R0, 0x1 ;  /* 0x0000000005067211 */ /* 0x044fe400078408ff */
        /* <DEDUP_REMOVED lines=11> */
[----:B------:R-:W-:-:S04]  /*1bc10*/  VIADD R4, R5, UR5 ;  /* 0x0000000505047c36 */ /* 0x000fc80008000000 */
[----:B------:R2:W-:Y:S01]  /*1bc20*/  STL.64 [R1+0x88], R6 ;  /* 0x0000880601007387 */ /* 0x0005e20000100a00 */
[----:B------:R-:W-:-:S03]  /*1bc30*/  F2FP.BF16.F32.PACK_AB R12, R14, R13 ;  /* 0x0000000d0e0c723e */ /* 0x000fc600000010ff */
[----:B------:R-:W-:Y:S04]  /*1bc40*/  STL [R1+0x134], R27 ;  /* 0x0001341b01007387 */ /* 0x000fe80000100800 */
[----:B------:R-:W-:Y:S01]  /*1bc50*/  STL [R1+0x12c], R24 ;  /* 0x00012c1801007387 */ /* 0x000fe20000100800 */
[----:B--2---:R-:W-:-:S04]  /*1bc60*/  LEA R6, P2, R5, R0, 0x1 ;  /* 0x0000000005067211 */ /* 0x004fc800078408ff */
[----:B------:R-:W-:Y:S01]  /*1bc70*/  LEA.HI.X.SX32 R7, R5, R3, 0x1, P2 ;  /* 0x0000000305077211 */ /* 0x000fe200010f0eff */
[----:B------:R-:W-:Y:S01]  /*1bc80*/  VIADD R5, R4, UR5 ;  /* 0x0000000504057c36 */ /* 0x000fe20008000000 */
[----:B------:R-:W-:-:S03]  /*1bc90*/  F2FP.BF16.F32.PACK_AB R100, R9, R8 ;  /* 0x000000080964723e */ /* 0x000fc600000010ff */
[----:B------:R2:W-:Y:S01]  /*1bca0*/  STL.64 [R1+0x78], R6 ;  /* 0x0000780601007387 */ /* 0x0005e20000100a00 */
[----:B------:R-:W-:-:S03]  /*1bcb0*/  VIADD R69, R5, UR5 ;  /* 0x0000000505457c36 */ /* 0x000fc60008000000 */
[----:B------:R-:W-:Y:S01]  /*1bcc0*/  STL [R1+0x124], R21 ;  /* 0x0001241501007387 */ /* 0x000fe20000100800 */
[----:B------:R-:W-:Y:S01]  /*1bcd0*/  VIADD R68, R69, UR5 ;  /* 0x0000000545447c36 */ /* 0x000fe20008000000 */
[----:B------:R-:W-:Y:S02]  /*1bce0*/  F2FP.BF16.F32.PACK_AB R95, R99, R98 ;  /* 0x00000062635f723e */ /* 0x000fe400000010ff */
[----:B------:R-:W-:Y:S01]  /*1bcf0*/  STL [R1+0x120], R18 ;  /* 0x0001201201007387 */ /* 0x000fe20000100800 */
[----:B--2---:R-:W-:Y:S02]  /*1bd00*/  LEA R6, P2, R4, R0, 0x1 ;  /* 0x0000000004067211 */ /* 0x004fe400078408ff */
[----:B------:R-:W-:Y:S02]  /*1bd10*/  F2FP.BF16.F32.PACK_AB R92, R94, R93 ;  /* 0x0000005d5e5c723e */ /* 0x000fe400000010ff */
[----:B------:R-:W-:Y:S02]  /*1bd20*/  LEA.HI.X.SX32 R7, R4, R3, 0x1, P2 ;  /* 0x0000000304077211 */ /* 0x000fe400010f0eff */
[----:B------:R-:W-:-:S02]  /*1bd30*/  F2FP.BF16.F32.PACK_AB R4, R11, R10 ;  /* 0x0000000a0b04723e */ /* 0x000fc400000010ff */
[----:B------:R-:W-:Y:S01]  /*1bd40*/  F2FP.BF16.F32.PACK_AB R89, R91, R90 ;  /* 0x0000005a5b59723e */ /* 0x000fe200000010ff */
[----:B------:R2:W-:Y:S04]  /*1bd50*/  STL.64 [R1+0x68], R6 ;  /* 0x0000680601007387 */ /* 0x0005e80000100a00 */
[----:B------:R-:W-:Y:S01]  /*1bd60*/  STL [R1+0xf0], R15 ;  /* 0x0000f00f01007387 */ /* 0x000fe20000100800 */
[----:B------:R-:W-:-:S03]  /*1bd70*/  F2FP.BF16.F32.PACK_AB R86, R88, R87 ;  /* 0x000000575856723e */ /* 0x000fc600000010ff */
[----:B------:R-:W-:Y:S01]  /*1bd80*/  STL [R1+0xe4], R12 ;  /* 0x0000e40c01007387 */ /* 0x000fe20000100800 */
[----:B--2---:R-:W-:-:S03]  /*1bd90*/  LEA R6, P2, R5, R0, 0x1 ;  /* 0x0000000005067211 */ /* 0x004fc600078408ff */
[----:B------:R-:W-:Y:S01]  /*1bda0*/  STL [R1+0xd4], R4 ;  /* 0x0000d40401007387 */ /* 0x000fe20000100800 */
[----:B------:R-:W-:Y:S02]  /*1bdb0*/  F2FP.BF16.F32.PACK_AB R83, R85, R84 ;  /* 0x000000545553723e */ /* 0x000fe400000010ff */
[----:B------:R-:W-:Y:S02]  /*1bdc0*/  LEA.HI.X.SX32 R7, R5, R3, 0x1, P2 ;  /* 0x0000000305077211 */ /* 0x000fe400010f0eff */
[----:B------:R-:W-:-:S03]  /*1bdd0*/  LEA R80, P2, R69, R0, 0x1 ;  /* 0x0000000045507211 */ /* 0x000fc600078408ff */
[----:B------:R2:W-:Y:S01]  /*1bde0*/  STL.64 [R1+0x58], R6 ;  /* 0x0000580601007387 */ /* 0x0005e20000100a00 */
[----:B------:R-:W-:Y:S01]  /*1bdf0*/  LEA.HI.X.SX32 R81, R69, R3, 0x1, P2 ;  /* 0x0000000345517211 */ /* 0x000fe200010f0eff */
[----:B------:R-:W-:Y:S01]  /*1be00*/  VIADD R69, R68, UR5 ;  /* 0x0000000544457c36 */ /* 0x000fe20008000000 */
[----:B------:R-:W-:Y:S01]  /*1be10*/  F2FP.BF16.F32.PACK_AB R79, R82, R72 ;  /* 0x00000048524f723e */ /* 0x000fe200000010ff */
[----:B------:R-:W-:Y:S04]  /*1be20*/  STL [R1+0xc4], R100 ;  /* 0x0000c46401007387 */ /* 0x000fe80000100800 */
[----:B------:R3:W-:Y:S01]  /*1be30*/  STL.64 [R1+0x48], R80 ;  /* 0x0000485001007387 */ /* 0x0007e20000100a00 */
[----:B------:R-:W-:-:S03]  /*1be40*/  F2FP.BF16.F32.PACK_AB R76, R78, R77 ;  /* 0x0000004d4e4c723e */ /* 0x000fc600000010ff */
[----:B------:R-:W-:Y:S01]  /*1be50*/  STL [R1+0xb4], R95 ;  /* 0x0000b45f01007387 */ /* 0x000fe20000100800 */
[C---:B------:R-:W-:Y:S02]  /*1be60*/  PRMT R71, R76.reuse, 0x7632, R71 ;  /* 0x000076324c477816 */ /* 0x040fe40000000047 */
[----:B------:R-:W-:Y:S01]  /*1be70*/  PRMT R70, R76, 0x7610, R70 ;  /* 0x000076104c467816 */ /* 0x000fe20000000046 */
[----:B--2---:R-:W2:Y:S01]  /*1be80*/  LDTM.x64 R4, tmem[UR10+0x40] ;  /* 0x0000400a000479ee */ /* 0x004ea20008340000 */
[----:B------:R-:W-:Y:S02]  /*1be90*/  F2FP.BF16.F32.PACK_AB R73, R75, R74 ;  /* 0x0000004a4b49723e */ /* 0x000fe400000010ff */
[C---:B---3--:R-:W-:Y:S02]  /*1bea0*/  LEA R80, P2, R68.reuse, R0, 0x1 ;  /* 0x0000000044507211 */ /* 0x048fe400078408ff */
[----:B------:R-:W-:Y:S02]  /*1beb0*/  PRMT R97, R73, 0x7610, R97 ;  /* 0x0000761049617816 */ /* 0x000fe40000000061 */
[----:B------:R-:W-:Y:S01]  /*1bec0*/  LEA.HI.X.SX32 R81, R68, R3, 0x1, P2 ;  /* 0x0000000344517211 */ /* 0x000fe200010f0eff */
[----:B------:R-:W-:Y:S01]  /*1bed0*/  VIADD R68, R69, UR5 ;  /* 0x0000000545447c36 */ /* 0x000fe20008000000 */
[----:B------:R-:W-:-:S03]  /*1bee0*/  PRMT R96, R73, 0x7632, R96 ;  /* 0x0000763249607816 */ /* 0x000fc60000000060 */
[----:B------:R3:W-:Y:S04]  /*1bef0*/  STL.64 [R1+0x40], R80 ;  /* 0x0000405001007387 */ /* 0x0007e80000100a00 */
[----:B------:R-:W-:Y:S04]  /*1bf00*/  STL [R1+0xa4], R92 ;  /* 0x0000a45c01007387 */ /* 0x000fe80000100800 */
[----:B------:R-:W-:Y:S01]  /*1bf10*/  STL [R1+0xa0], R89 ;  /* 0x0000a05901007387 */ /* 0x000fe20000100800 */
[----:B--2---:R-:W-:Y:S02]  /*1bf20*/  F2FP.BF16.F32.PACK_AB R66, R67, R66 ;  /* 0x000000424342723e */ /* 0x004fe400000010ff */
[----:B---3--:R-:W-:-:S02]  /*1bf30*/  LEA R80, P2, R69, R0, 0x1 ;  /* 0x0000000045507211 */ /* 0x008fc400078408ff */
[----:B------:R-:W-:Y:S02]  /*1bf40*/  F2FP.BF16.F32.PACK_AB R64, R65, R64 ;  /* 0x000000404140723e */ /* 0x000fe400000010ff */
[----:B------:R-:W-:Y:S01]  /*1bf50*/  LEA.HI.X.SX32 R81, R69, R3, 0x1, P2 ;  /* 0x0000000345517211 */ /* 0x000fe200010f0eff */
[----:B------:R-:W-:Y:S01]  /*1bf60*/  VIADD R69, R68, UR5 ;  /* 0x0000000544457c36 */ /* 0x000fe20008000000 */
[----:B------:R-:W-:Y:S02]  /*1bf70*/  F2FP.BF16.F32.PACK_AB R62, R63, R62 ;  /* 0x0000003e3f3e723e */ /* 0x000fe400000010ff */
[----:B------:R-:W-:Y:S01]  /*1bf80*/  F2FP.BF16.F32.PACK_AB R60, R61, R60 ;  /* 0x0000003c3d3c723e */ /* 0x000fe200000010ff */
[----:B------:R2:W-:Y:S01]  /*1bf90*/  STL.64 [R1+0x30], R80 ;  /* 0x0000305001007387 */ /* 0x0005e20000100a00 */
[----:B------:R-:W-:Y:S02]  /*1bfa0*/  F2FP.BF16.F32.PACK_AB R58, R59, R58 ;  /* 0x0000003a3b3a723e */ /* 0x000fe400000010ff */
[----:B------:R-:W-:Y:S01]  /*1bfb0*/  F2FP.BF16.F32.PACK_AB R56, R57, R56 ;  /* 0x000000383938723e */ /* 0x000fe200000010ff */
[----:B------:R-:W-:Y:S01]  /*1bfc0*/  STL [R1+0x90], R86 ;  /* 0x0000905601007387 */ /* 0x000fe20000100800 */
[----:B------:R-:W-:-:S02]  /*1bfd0*/  F2FP.BF16.F32.PACK_AB R54, R55, R54 ;  /* 0x000000363736723e */ /* 0x000fc400000010ff */
[----:B------:R-:W-:Y:S01]  /*1bfe0*/  F2FP.BF16.F32.PACK_AB R52, R53, R52 ;  /* 0x000000343534723e */ /* 0x000fe200000010ff */
[----:B------:R-:W-:Y:S01]  /*1bff0*/  STL [R1+0x84], R83 ;  /* 0x0000845301007387 */ /* 0x000fe20000100800 */
[----:B------:R-:W-:Y:S02]  /*1c000*/  F2FP.BF16.F32.PACK_AB R50, R51, R50 ;  /* 0x000000323332723e */ /* 0x000fe400000010ff */
[----:B------:R-:W-:Y:S01]  /*1c010*/  F2FP.BF16.F32.PACK_AB R48, R49, R48 ;  /* 0x000000303130723e */ /* 0x000fe200000010ff */
[----:B------:R-:W-:Y:S01]  /*1c020*/  STL [R1+0x80], R79 ;  /* 0x0000804f01007387 */ /* 0x000fe20000100800 */
[C---:B--2---:R-:W-:Y:S02]  /*1c030*/  LEA R80, P2, R68.reuse, R0, 0x1 ;  /* 0x0000000044507211 */ /* 0x044fe400078408ff */
[----:B------:R-:W-:Y:S02]  /*1c040*/  F2FP.BF16.F32.PACK_AB R46, R47, R46 ;  /* 0x0000002e2f2e723e */ /* 0x000fe400000010ff */
[----:B------:R-:W-:Y:S01]  /*1c050*/  LEA.HI.X.SX32 R81, R68, R3, 0x1, P2 ;  /* 0x0000000344517211 */ /* 0x000fe200010f0eff */
[C---:B------:R-:W-:Y:S01]  /*1c060*/  VIADD R68, R69.reuse, UR5 ;  /* 0x0000000545447c36 */ /* 0x040fe20008000000 */
[----:B------:R-:W-:-:S02]  /*1c070*/  LEA R72, P2, R69, R0, 0x1 ;  /* 0x0000000045487211 */ /* 0x000fc400078408ff */
[----:B------:R-:W-:Y:S01]  /*1c080*/  F2FP.BF16.F32.PACK_AB R44, R45, R44 ;  /* 0x0000002c2d2c723e */ /* 0x000fe200000010ff */
[----:B------:R-:W-:Y:S01]  /*1c090*/  STL.64 [R1+0x20], R80 ;  /* 0x0000205001007387 */ /* 0x000fe20000100a00 */
        /* <DEDUP_REMOVED lines=10> */
[----:B------:R3:W-:Y:S01]  /*1c140*/  STL [R1+0x1ec], R64 ;  /* 0x0001ec4001007387 */ /* 0x0007e20000100800 */
[----:B------:R-:W-:Y:S02]  /*1c150*/  F2FP.BF16.F32.PACK_AB R33, R31, R30 ;  /* 0x0000001e1f21723e */ /* 0x000fe400000010ff */
[----:B------:R-:W-:Y:S02]  /*1c160*/  F2FP.BF16.F32.PACK_AB R28, R29, R28 ;  /* 0x0000001c1d1c723e */ /* 0x000fe400000010ff */
[----:B--2---:R-:W-:Y:S02]  /*1c170*/  LEA R72, P2, R68, R0, 0x1 ;  /* 0x0000000044487211 */ /* 0x004fe400078408ff */
[----:B------:R-:W-:Y:S02]  /*1c180*/  PRMT R30, R70, 0x7610, R30 ;  /* 0x00007610461e7816 */ /* 0x000fe4000000001e */
[----:B------:R-:W-:-:S02]  /*1c190*/  LEA.HI.X.SX32 R73, R68, R3, 0x1, P2 ;  /* 0x0000000344497211 */ /* 0x000fc400010f0eff */
[C---:B------:R-:W-:Y:S01]  /*1c1a0*/  LEA R124, P2, R69.reuse, R0, 0x1 ;  /* 0x00000000457c7211 */ /* 0x040fe200078408ff */
[----:B---3--:R-:W-:Y:S01]  /*1c1b0*/  VIADD R64, R69, UR5 ;  /* 0x0000000545407c36 */ /* 0x008fe20008000000 */
[----:B------:R-:W-:Y:S01]  /*1c1c0*/  F2FP.BF16.F32.PACK_AB R29, R27, R26 ;  /* 0x0000001a1b1d723e */ /* 0x000fe200000010ff */
[----:B------:R-:W-:Y:S01]  /*1c1d0*/  STL.64 [R1], R72 ;  /* 0x0000004801007387 */ /* 0x000fe20000100a00 */
[-C--:B------:R-:W-:Y:S02]  /*1c1e0*/  LEA.HI.X.SX32 R125, R69, R3.reuse, 0x1, P2 ;  /* 0x00000003457d7211 */ /* 0x080fe400010f0eff */
[C---:B------:R-:W-:Y:S01]  /*1c1f0*/  LEA R122, P2, R64.reuse, R0, 0x1 ;  /* 0x00000000407a7211 */ /* 0x040fe200078408ff */
[----:B------:R-:W-:Y:S01]  /*1c200*/  STL [R1+0x1e8], R62 ;  /* 0x0001e83e01007387 */ /* 0x000fe20000100800 */
[----:B------:R-:W-:Y:S02]  /*1c210*/  F2FP.BF16.F32.PACK_AB R24, R25, R24 ;  /* 0x000000181918723e */ /* 0x000fe400000010ff */
[----:B------:R-:W-:Y:S01]  /*1c220*/  LEA.HI.X.SX32 R123, R64, R3, 0x1, P2 ;  /* 0x00000003407b7211 */ /* 0x000fe200010f0eff */
[----:B------:R-:W-:Y:S01]  /*1c230*/  STL [R1+0x6dc], R124 ;  /* 0x0006dc7c01007387 */ /* 0x000fe20000100800 */
[----:B------:R-:W-:-:S02]  /*1c240*/  F2FP.BF16.F32.PACK_AB R22, R23, R22 ;  /* 0x000000161716723e */ /* 0x000fc400000010ff */
[----:B------:R-:W-:Y:S01]  /*1c250*/  F2FP.BF16.F32.PACK_AB R18, R19, R18 ;  /* 0x000000121312723e */ /* 0x000fe200000010ff */
[----:B------:R2:W-:Y:S01]  /*1c260*/  STL [R1+0x1e4], R60 ;  /* 0x0001e43c01007387 */ /* 0x0005e20000100800 */
[----:B------:R-:W-:Y:S02]  /*1c270*/  F2FP.BF16.F32.PACK_AB R27, R17, R16 ;  /* 0x00000010111b723e */ /* 0x000fe400000010ff */
[----:B------:R-:W-:Y:S01]  /*1c280*/  F2FP.BF16.F32.PACK_AB R26, R13, R12 ;  /* 0x0000000c0d1a723e */ /* 0x000fe200000010ff */
[----:B------:R-:W-:Y:S01]  /*1c290*/  STL [R1+0x6e8], R124 ;  /* 0x0006e87c01007387 */ /* 0x000fe20000100800 */
[----:B------:R-:W-:Y:S02]  /*1c2a0*/  F2FP.BF16.F32.PACK_AB R25, R11, R10 ;  /* 0x0000000a0b19723e */ /* 0x000fe400000010ff */
[----:B------:R-:W-:Y:S01]  /*1c2b0*/  F2FP.BF16.F32.PACK_AB R23, R7, R6 ;  /* 0x000000060717723e */ /* 0x000fe200000010ff */
[----:B------:R-:W-:Y:S01]  /*1c2c0*/  STL [R1+0x6d8], R125 ;  /* 0x0006d87d01007387 */ /* 0x000fe20000100800 */
[----:B--2---:R-:W-:-:S03]  /*1c2d0*/  VIADD R60, R64, UR5 ;  /* 0x00000005403c7c36 */ /* 0x004fc60008000000 */
[----:B------:R-:W-:Y:S04]  /*1c2e0*/  STL [R1+0x1e0], R58 ;  /* 0x0001e03a01007387 */ /* 0x000fe80000100800 */
[----:B------:R-:W-:Y:S01]  /*1c2f0*/  STL [R1+0x6d4], R122 ;  /* 0x0006d47a01007387 */ /* 0x000fe20000100800 */
[----:B------:R-:W-:-:S03]  /*1c300*/  LEA R120, P2, R60, R0, 0x1 ;  /* 0x000000003c787211 */ /* 0x000fc600078408ff */
[----:B------:R2:W-:Y:S01]  /*1c310*/  STL [R1+0x1dc], R56 ;  /* 0x0001dc3801007387 */ /* 0x0005e20000100800 */
[----:B------:R-:W-:-:S03]  /*1c320*/  LEA.HI.X.SX32 R121, R60, R3, 0x1, P2 ;  /* 0x000000033c797211 */ /* 0x000fc600010f0eff */
[----:B------:R-:W-:Y:S04]  /*1c330*/  STL [R1+0x6ec], R122 ;  /* 0x0006ec7a01007387 */ /* 0x000fe80000100800 */
[----:B------:R-:W-:Y:S01]  /*1c340*/  STL [R1+0x6f8], R122 ;  /* 0x0006f87a01007387 */ /* 0x000fe20000100800 */
[----:B--2---:R-:W-:-:S03]  /*1c350*/  VIADD R56, R60, UR5 ;  /* 0x000000053c387c36 */ /* 0x004fc60008000000 */
[----:B------:R-:W-:Y:S04]  /*1c360*/  STL [R1+0x6d0], R123 ;  /* 0x0006d07b01007387 */ /* 0x000fe80000100800 */
[----:B------:R-:W-:Y:S01]  /*1c370*/  STL [R1+0x750], R122 ;  /* 0x0007507a01007387 */ /* 0x000fe20000100800 */
[----:B------:R-:W-:-:S03]  /*1c380*/  LEA R118, P2, R56, R0, 0x1 ;  /* 0x0000000038767211 */ /* 0x000fc600078408ff */
[----:B------:R-:W-:Y:S01]  /*1c390*/  STL [R1+0x1d8], R54 ;  /* 0x0001d83601007387 */ /* 0x000fe20000100800 */
[----:B------:R-:W-:-:S03]  /*1c3a0*/  LEA.HI.X.SX32 R119, R56, R3, 0x1, P2 ;  /* 0x0000000338777211 */ /* 0x000fc600010f0eff */
[----:B------:R-:W-:Y:S04]  /*1c3b0*/  STL.64 [R1+0x6e0], R120 ;  /* 0x0006e07801007387 */ /* 0x000fe80000100a00 */
[----:B------:R2:W-:Y:S04]  /*1c3c0*/  STL [R1+0x1d4], R52 ;  /* 0x0001d43401007387 */ /* 0x0005e80000100800 */
[----:B------:R-:W-:Y:S04]  /*1c3d0*/  STL [R1+0x1cc], R50 ;  /* 0x0001cc3201007387 */ /* 0x000fe80000100800 */
[----:B------:R-:W-:Y:S01]  /*1c3e0*/  STL.64 [R1+0x6f0], R118 ;  /* 0x0006f07601007387 */ /* 0x000fe20000100a00 */
[----:B--2---:R-:W-:-:S03]  /*1c3f0*/  VIADD R52, R56, UR5 ;  /* 0x0000000538347c36 */ /* 0x004fc60008000000 */
[----:B------:R2:W-:Y:S02]  /*1c400*/  STL [R1+0x1c4], R48 ;  /* 0x0001c43001007387 */ /* 0x0005e40000100800 */
[C---:B------:R-:W-:Y:S02]  /*1c410*/  LEA R116, P2, R52.reuse, R0, 0x1 ;  /* 0x0000000034747211 */ /* 0x040fe400078408ff */
[----:B------:R-:W-:Y:S02]  /*1c420*/  STL [R1+0x760], R119 ;  /* 0x0007607701007387 */ /* 0x000fe40000100800 */
[C---:B------:R-:W-:Y:S02]  /*1c430*/  LEA.HI.X.SX32 R117, R52.reuse, R3, 0x1, P2 ;  /* 0x0000000334757211 */ /* 0x040fe400010f0eff */
[----:B------:R-:W-:Y:S01]  /*1c440*/  STL [R1+0x1bc], R46 ;  /* 0x0001bc2e01007387 */ /* 0x000fe20000100800 */
[----:B--2---:R-:W-:-:S03]  /*1c450*/  VIADD R48, R52, UR5 ;  /* 0x0000000534307c36 */ /* 0x004fc60008000000 */
[----:B------:R-:W-:Y:S04]  /*1c460*/  STL [R1+0x708], R116 ;  /* 0x0007087401007387 */ /* 0x000fe80000100800 */
[----:B------:R2:W-:Y:S01]  /*1c470*/  STL [R1+0x1b4], R44 ;  /* 0x0001b42c01007387 */ /* 0x0005e20000100800 */
[----:B------:R-:W-:-:S03]  /*1c480*/  LEA R114, P2, R48, R0, 0x1 ;  /* 0x0000000030727211 */ /* 0x000fc600078408ff */
[----:B------:R-:W-:Y:S01]  /*1c490*/  STL [R1+0x6fc], R117 ;  /* 0x0006fc7501007387 */ /* 0x000fe20000100800 */
[----:B------:R-:W-:-:S03]  /*1c4a0*/  LEA.HI.X.SX32 R115, R48, R3, 0x1, P2 ;  /* 0x0000000330737211 */ /* 0x000fc600010f0eff */
[----:B------:R-:W-:Y:S01]  /*1c4b0*/  STL [R1+0x70c], R117 ;  /* 0x00070c7501007387 */ /* 0x000fe20000100800 */
[----:B--2---:R-:W-:-:S03]  /*1c4c0*/  VIADD R44, R48, UR5 ;  /* 0x00000005302c7c36 */ /* 0x004fc60008000000 */
[----:B------:R-:W-:Y:S02]  /*1c4d0*/  STL [R1+0x718], R117 ;  /* 0x0007187501007387 */ /* 0x000fe40000100800 */
[C---:B------:R-:W-:Y:S02]  /*1c4e0*/  LEA R112, P2, R44.reuse, R0, 0x1 ;  /* 0x000000002c707211 */ /* 0x040fe400078408ff */
[----:B------:R-:W-:Y:S02]  /*1c4f0*/  STL [R1+0x1ac], R42 ;  /* 0x0001ac2a01007387 */ /* 0x000fe40000100800 */
[----:B------:R-:W-:Y:S02]  /*1c500*/  LEA.HI.X.SX32 R113, R44, R3, 0x1, P2 ;  /* 0x000000032c717211 */ /* 0x000fe400010f0eff */
[----:B------:R2:W-:Y:S04]  /*1c510*/  STL.64 [R1+0x700], R114 ;  /* 0x0007007201007387 */ /* 0x0005e80000100a00 */
[----:B------:R3:W-:Y:S04]  /*1c520*/  STL [R1+0x1a4], R40 ;  /* 0x0001a42801007387 */ /* 0x0007e80000100800 */
[----:B------:R4:W-:Y:S04]  /*1c530*/  STL [R1+0x754], R114 ;  /* 0x0007547201007387 */ /* 0x0009e80000100800 */
[----:B------:R-:W-:Y:S01]  /*1c540*/  STL [R1+0x198], R38 ;  /* 0x0001982601007387 */ /* 0x000fe20000100800 */
[----:B--2---:R-:W-:Y:S01]  /*1c550*/  PRMT R115, R30, 0x7610, R115 ;  /* 0x000076101e737816 */ /* 0x004fe20000000073 */
[----:B---3--:R-:W-:-:S02]  /*1c560*/  VIADD R40, R44, UR5 ;  /* 0x000000052c287c36 */ /* 0x008fc40008000000 */
[----:B------:R-:W-:Y:S01]  /*1c570*/  STL.64 [R1+0x710], R112 ;  /* 0x0007107001007387 */ /* 0x000fe20000100a00 */
[----:B----4-:R-:W-:Y:S02]  /*1c580*/  PRMT R114, R96, 0x7610, R114 ;  /* 0x0000761060727816 */ /* 0x010fe40000000072 */
[----:B------:R-:W-:Y:S01]  /*1c590*/  PRMT R123, R115, 0x7610, R123 ;  /* 0x00007610737b7816 */ /* 0x000fe2000000007b */
[----:B------:R2:W-:Y:S01]  /*1c5a0*/  STL [R1+0x190], R36 ;  /* 0x0001902401007387 */ /* 0x0005e20000100800 */
[----:B------:R-:W-:Y:S02]  /*1c5b0*/  LEA R110, P2, R40, R0, 0x1 ;  /* 0x00000000286e7211 */ /* 0x000fe400078408ff */
[----:B------:R-:W-:Y:S01]  /*1c5c0*/  PRMT R122, R114, 0x7610, R122 ;  /* 0x00007610727a7816 */ /* 0x000fe2000000007a */
[----:B------:R-:W-:Y:S01]  /*1c5d0*/  STL [R1+0x188], R34 ;  /* 0x0001882201007387 */ /* 0x000fe20000100800 */
[----:B------:R-:W-:-:S03]  /*1c5e0*/  LEA.HI.X.SX32 R111, R40, R3, 0x1, P2 ;  /* 0x00000003286f7211 */ /* 0x000fc600010f0eff */
[----:B------:R3:W-:Y:S01]  /*1c5f0*/  STL [R1+0x728], R110 ;  /* 0x0007286e01007387 */ /* 0x0007e20000100800 */
[----:B--2---:R-:W-:-:S03]  /*1c600*/  VIADD R36, R40, UR5 ;  /* 0x0000000528247c36 */ /* 0x004fc60008000000 */
[----:B------:R2:W-:Y:S02]  /*1c610*/  STL [R1+0x180], R32 ;  /* 0x0001802001007387 */ /* 0x0005e40000100800 */
[C---:B------:R-:W-:Y:S02]  /*1c620*/  LEA R108, P2, R36.reuse, R0, 0x1 ;  /* 0x00000000246c7211 */ /* 0x040fe400078408ff */
[----:B------:R-:W-:Y:S01]  /*1c630*/  STL [R1+0x71c], R111 ;  /* 0x00071c6f01007387 */ /* 0x000fe20000100800 */
[----:B---3--:R-:W-:Y:S02]  /*1c640*/  PRMT R110, R97, 0x7610, R110 ;  /* 0x00007610616e7816 */ /* 0x008fe4000000006e */
[----:B------:R-:W-:Y:S01]  /*1c650*/  LEA.HI.X.SX32 R109, R36, R3, 0x1, P2 ;  /* 0x00000003246d7211 */ /* 0x000fe200010f0eff */
[----:B------:R-:W-:Y:S01]  /*1c660*/  STL [R1+0x72c], R111 ;  /* 0x00072c6f01007387 */ /* 0x000fe20000100800 */
[----:B------:R-:W-:Y:S01]  /*1c670*/  PRMT R118, R110, 0x7610, R118 ;  /* 0x000076106e767816 */ /* 0x000fe20000000076 */
[----:B--2---:R-:W-:-:S02]  /*1c680*/  VIADD R32, R36, UR5 ;  /* 0x0000000524207c36 */ /* 0x004fc40008000000 */
[----:B------:R2:W-:Y:S01]  /*1c690*/  STL [R1+0x740], R111 ;  /* 0x0007406f01007387 */ /* 0x0005e20000100800 */
[----:B------:R-:W-:Y:S02]  /*1c6a0*/  PRMT R31, R118, 0x7610, R31 ;  /* 0x00007610761f7816 */ /* 0x000fe4000000001f */
[C---:B------:R-:W-:Y:S01]  /*1c6b0*/  LEA R106, P2, R32.reuse, R0, 0x1 ;  /* 0x00000000206a7211 */ /* 0x040fe200078408ff */
[----:B------:R-:W-:Y:S03]  /*1c6c0*/  STL [R1+0x164], R33 ;  /* 0x0001642101007387 */ /* 0x000fe60000100800 */
[----:B------:R-:W-:Y:S01]  /*1c6d0*/  LEA.HI.X.SX32 R107, R32, R3, 0x1, P2 ;  /* 0x00000003206b7211 */ /* 0x000fe200010f0eff */
[----:B------:R-:W-:Y:S01]  /*1c6e0*/  STL.64 [R1+0x720], R108 ;  /* 0x0007206c01007387 */ /* 0x000fe20000100a00 */
[----:B--2---:R-:W-:-:S03]  /*1c6f0*/  PRMT R111, R71, 0x7610, R111 ;  /* 0x00007610476f7816 */ /* 0x004fc6000000006f */
[----:B------:R2:W-:Y:S01]  /*1c700*/  STL [R1+0x15c], R28 ;  /* 0x00015c1c01007387 */ /* 0x0005e20000100800 */
[----:B------:R-:W-:-:S03]  /*1c710*/  PRMT R119, R111, 0x7610, R119 ;  /* 0x000076106f777816 */ /* 0x000fc60000000077 */
[----:B------:R-:W-:Y:S01]  /*1c720*/  STL.64 [R1+0x758], R108 ;  /* 0x0007586c01007387 */ /* 0x000fe20000100a00 */
[----:B------:R-:W-:-:S03]  /*1c730*/  PRMT R124, R119, 0x7610, R124 ;  /* 0x00007610777c7816 */ /* 0x000fc6000000007c */
[----:B------:R-:W-:Y:S01]  /*1c740*/  STL [R1+0x154], R29 ;  /* 0x0001541d01007387 */ /* 0x000fe20000100800 */
[----:B--2---:R-:W-:-:S03]  /*1c750*/  VIADD R28, R32, UR5 ;  /* 0x00000005201c7c36 */ /* 0x004fc60008000000 */
[----:B------:R2:W-:Y:S01]  /*1c760*/  STL [R1+0x14c], R24 ;  /* 0x00014c1801007387 */ /* 0x0005e20000100800 */
[----:B------:R-:W3:Y:S03]  /*1c770*/  LDTM.x64 R32, tmem[UR10+0x80] ;  /* 0x0000800a002079ee */ /* 0x000ee60008340000 */
[----:B------:R-:W-:Y:S01]  /*1c780*/  STL.64 [R1+0x730], R106 ;  /* 0x0007306a01007387 */ /* 0x000fe20000100a00 */
[----:B------:R-:W-:-:S03]  /*1c790*/  LEA R104, P2, R28, R0, 0x1 ;  /* 0x000000001c687211 */ /* 0x000fc600078408ff */
[----:B------:R-:W-:Y:S01]  /*1c7a0*/  STL.64 [R1+0x748], R106 ;  /* 0x0007486a01007387 */ /* 0x000fe20000100a00 */
[C---:B------:R-:W-:Y:S01]  /*1c7b0*/  LEA.HI.X.SX32 R105, R28.reuse, R3, 0x1, P2 ;  /* 0x000000031c697211 */ /* 0x040fe200010f0eff */
[----:B--2---:R-:W-:Y:S01]  /*1c7c0*/  VIADD R24, R28, UR5 ;  /* 0x000000051c187c36 */ /* 0x004fe20008000000 */
[----:B------:R-:W-:Y:S02]  /*1c7d0*/  F2FP.BF16.F32.PACK_AB R28, R21, R20 ;  /* 0x00000014151c723e */ /* 0x000fe400000010ff */
[----:B------:R-:W-:Y:S02]  /*1c7e0*/  F2FP.BF16.F32.PACK_AB R21, R15, R14 ;  /* 0x0000000e0f15723e */ /* 0x000fe400000010ff */
[----:B------:R-:W-:-:S04]  /*1c7f0*/  LEA R102, P2, R24, R0, 0x1 ;  /* 0x0000000018667211 */ /* 0x000fc800078408ff */
[----:B------:R-:W-:Y:S01]  /*1c800*/  LEA.HI.X.SX32 R103, R24, R3, 0x1, P2 ;  /* 0x0000000318677211 */ /* 0x000fe200010f0eff */
[----:B---3--:R-:W-:Y:S01]  /*1c810*/  STL [R1+0x6ac], R70 ;  /* 0x0006ac4601007387 */ /* 0x008fe20000100800 */
[----:B------:R-:W-:Y:S02]  /*1c820*/  F2FP.BF16.F32.PACK_AB R20, R69, R68 ;  /* 0x000000444514723e */ /* 0x000fe400000010ff */
[----:B------:R-:W-:Y:S01]  /*1c830*/  F2FP.BF16.F32.PACK_AB R19, R67, R66 ;  /* 0x000000424313723e */ /* 0x000fe200000010ff */
[----:B------:R-:W-:Y:S01]  /*1c840*/  STL [R1+0x6a8], R71 ;  /* 0x0006a84701007387 */ /* 0x000fe20000100800 */
[----:B------:R-:W-:Y:S02]  /*1c850*/  F2FP.BF16.F32.PACK_AB R17, R63, R62 ;  /* 0x0000003e3f11723e */ /* 0x000fe400000010ff */
[----:B------:R-:W-:Y:S01]  /*1c860*/  PRMT R117, R122, 0x7610, R117 ;  /* 0x000076107a757816 */ /* 0x000fe20000000075 */
[----:B------:R-:W-:Y:S01]  /*1c870*/  STL [R1+0x6a4], R72 ;  /* 0x0006a44801007387 */ /* 0x000fe20000100800 */
[----:B------:R-:W-:-:S02]  /*1c880*/  PRMT R121, R123, 0x7610, R121 ;  /* 0x000076107b797816 */ /* 0x000fc40000000079 */
[----:B------:R-:W-:Y:S01]  /*1c890*/  F2FP.BF16.F32.PACK_AB R16, R61, R60 ;  /* 0x0000003c3d10723e */ /* 0x000fe200000010ff */
[----:B------:R-:W-:Y:S01]  /*1c8a0*/  STL [R1+0x6a0], R73 ;  /* 0x0006a04901007387 */ /* 0x000fe20000100800 */
[----:B------:R-:W-:Y:S02]  /*1c8b0*/  F2FP.BF16.F32.PACK_AB R15, R59, R58 ;  /* 0x0000003a3b0f723e */ /* 0x000fe400000010ff */
[----:B------:R-:W-:Y:S01]  /*1c8c0*/  F2FP.BF16.F32.PACK_AB R14, R57, R56 ;  /* 0x00000038390e723e */ /* 0x000fe200000010ff */
[----:B------:R2:W-:Y:S01]  /*1c8d0*/  STL [R1+0x69c], R74 ;  /* 0x00069c4a01007387 */ /* 0x0005e20000100800 */
[----:B------:R-:W-:Y:S02]  /*1c8e0*/  F2FP.BF16.F32.PACK_AB R13, R55, R54 ;  /* 0x00000036370d723e */ /* 0x000fe400000010ff */
[----:B------:R-:W-:Y:S01]  /*1c8f0*/  F2FP.BF16.F32.PACK_AB R12, R53, R52 ;  /* 0x00000034350c723e */ /* 0x000fe200000010ff */
[----:B------:R3:W-:Y:S01]  /*1c900*/  STL [R1+0x698], R75 ;  /* 0x0006984b01007387 */ /* 0x0007e20000100800 */
[----:B------:R-:W-:-:S02]  /*1c910*/  F2FP.BF16.F32.PACK_AB R11, R51, R50 ;  /* 0x00000032330b723e */ /* 0x000fc400000010ff */
[----:B------:R-:W-:Y:S01]  /*1c920*/  F2FP.BF16.F32.PACK_AB R10, R49, R48 ;  /* 0x00000030310a723e */ /* 0x000fe200000010ff */
[----:B------:R4:W-:Y:S01]  /*1c930*/  STL [R1+0x694], R76 ;  /* 0x0006944c01007387 */ /* 0x0009e20000100800 */
[----:B------:R-:W-:Y:S02]  /*1c940*/  F2FP.BF16.F32.PACK_AB R7, R43, R42 ;  /* 0x0000002a2b07723e */ /* 0x000fe400000010ff */
[----:B------:R-:W-:Y:S01]  /*1c950*/  F2FP.BF16.F32.PACK_AB R6, R41, R40 ;  /* 0x000000282906723e */ /* 0x000fe200000010ff */
[----:B------:R5:W-:Y:S01]  /*1c960*/  STL [R1+0x690], R77 ;  /* 0x0006904d01007387 */ /* 0x000be20000100800 */
[----:B------:R-:W-:Y:S02]  /*1c970*/  PRMT R112, R31, 0x7610, R112 ;  /* 0x000076101f707816 */ /* 0x000fe40000000070 */
[C---:B--2---:R-:W-:Y:S01]  /*1c980*/  PRMT R74, R10.reuse, 0x7610, R74 ;  /* 0x000076100a4a7816 */ /* 0x044fe2000000004a */
[----:B------:R2:W-:Y:S01]  /*1c990*/  STL [R1+0x68c], R78 ;  /* 0x00068c4e01007387 */ /* 0x0005e20000100800 */
[----:B---3--:R-:W-:-:S02]  /*1c9a0*/  PRMT R75, R10, 0x7632, R75 ;  /* 0x000076320a4b7816 */ /* 0x008fc4000000004b */
[----:B----4-:R-:W-:Y:S01]  /*1c9b0*/  PRMT R76, R11, 0x7610, R76 ;  /* 0x000076100b4c7816 */ /* 0x010fe2000000004c */
[----:B------:R3:W-:Y:S01]  /*1c9c0*/  STL [R1+0x688], R79 ;  /* 0x0006884f01007387 */ /* 0x0007e20000100800 */
[----:B------:R-:W-:Y:S02]  /*1c9d0*/  F2FP.BF16.F32.PACK_AB R69, R35, R34 ;  /* 0x000000222345723e */ /* 0x000fe400000010ff */
[----:B-----5:R-:W-:Y:S01]  /*1c9e0*/  PRMT R77, R11, 0x7632, R77 ;  /* 0x000076320b4d7816 */ /* 0x020fe2000000004d */
[----:B------:R4:W-:Y:S01]  /*1c9f0*/  STL [R1+0x684], R80 ;  /* 0x0006845001007387 */ /* 0x0009e20000100800 */
[----:B------:R-:W-:Y:S02]  /*1ca00*/  F2FP.BF16.F32.PACK_AB R68, R33, R32 ;  /* 0x000000202144723e */ /* 0x000fe400000010ff */
[C---:B--2---:R-:W-:Y:S01]  /*1ca10*/  PRMT R78, R12.reuse, 0x7610, R78 ;  /* 0x000076100c4e7816 */ /* 0x044fe2000000004e */
[----:B------:R2:W-:Y:S01]  /*1ca20*/  STL [R1+0x680], R81 ;  /* 0x0006805101007387 */ /* 0x0005e20000100800 */
[----:B---3--:R-:W-:-:S03]  /*1ca30*/  PRMT R79, R12, 0x7632, R79 ;  /* 0x000076320c4f7816 */ /* 0x008fc6000000004f */
[----:B------:R3:W-:Y:S01]  /*1ca40*/  STL [R1+0x67c], R82 ;  /* 0x00067c5201007387 */ /* 0x0007e20000100800 */
[----:B----4-:R-:W-:-:S03]  /*1ca50*/  PRMT R80, R13, 0x7610, R80 ;  /* 0x000076100d507816 */ /* 0x010fc60000000050 */
[----:B------:R4:W-:Y:S01]  /*1ca60*/  STL [R1+0x678], R83 ;  /* 0x0006785301007387 */ /* 0x0009e20000100800 */
[----:B--2---:R-:W-:-:S03]  /*1ca70*/  PRMT R81, R13, 0x7632, R81 ;  /* 0x000076320d517816 */ /* 0x004fc60000000051 */
        /* <DEDUP_REMOVED lines=12> */
[----:B------:R-:W-:Y:S01]  /*1cb40*/  STL [R1+0x65c], R90 ;  /* 0x00065c5a01007387 */ /* 0x000fe20000100800 */
[----:B---3--:R-:W-:-:S03]  /*1cb50*/  PRMT R88, R17, 0x7610, R88 ;  /* 0x0000761011587816 */ /* 0x008fc60000000058 */
[----:B------:R-:W-:Y:S01]  /*1cb60*/  STL [R1+0x658], R91 ;  /* 0x0006585b01007387 */ /* 0x000fe20000100800 */
[----:B----4-:R-:W-:-:S03]  /*1cb70*/  PRMT R89, R17, 0x7632, R89 ;  /* 0x0000763211597816 */ /* 0x010fc60000000059 */
[----:B------:R2:W-:Y:S04]  /*1cb80*/  STL [R1+0x654], R92 ;  /* 0x0006545c01007387 */ /* 0x0005e80000100800 */
[----:B------:R3:W-:Y:S04]  /*1cb90*/  STL [R1+0x650], R93 ;  /* 0x0006505d01007387 */ /* 0x0007e80000100800 */
[----:B------:R4:W-:Y:S01]  /*1cba0*/  STL [R1+0x64c], R94 ;  /* 0x00064c5e01007387 */ /* 0x0009e20000100800 */
[----:B--2---:R-:W-:-:S03]  /*1cbb0*/  PRMT R92, R19, 0x7610, R92 ;  /* 0x00007610135c7816 */ /* 0x004fc6000000005c */
[----:B------:R2:W-:Y:S01]  /*1cbc0*/  STL [R1+0x648], R95 ;  /* 0x0006485f01007387 */ /* 0x0005e20000100800 */
[----:B---3--:R-:W-:-:S03]  /*1cbd0*/  PRMT R93, R19, 0x7632, R93 ;  /* 0x00007632135d7816 */ /* 0x008fc6000000005d */
[----:B------:R3:W-:Y:S01]  /*1cbe0*/  STL [R1+0x144], R22 ;  /* 0x0001441601007387 */ /* 0x0007e20000100800 */
[----:B----4-:R-:W-:-:S03]  /*1cbf0*/  PRMT R94, R20, 0x7610, R94 ;  /* 0x00007610145e7816 */ /* 0x010fc6000000005e */
[----:B------:R-:W-:Y:S01]  /*1cc00*/  STL.64 [R1+0x738], R104 ;  /* 0x0007386801007387 */ /* 0x000fe20000100a00 */
[----:B--2---:R-:W-:-:S03]  /*1cc10*/  PRMT R95, R20, 0x7632, R95 ;  /* 0x00007632145f7816 */ /* 0x004fc6000000005f */
[----:B------:R-:W-:Y:S01]  /*1cc20*/  STL [R1+0x13c], R28 ;  /* 0x00013c1c01007387 */ /* 0x000fe20000100800 */
[----:B---3--:R-:W-:-:S03]  /*1cc30*/  VIADD R22, R24, UR5 ;  /* 0x0000000518167c36 */ /* 0x008fc60008000000 */
[----:B------:R2:W-:Y:S01]  /*1cc40*/  STL [R1+0x130], R18 ;  /* 0x0001301201007387 */ /* 0x0005e20000100800 */
[----:B------:R-:W-:Y:S02]  /*1cc50*/  F2FP.BF16.F32.PACK_AB R24, R9, R8 ;  /* 0x000000080918723e */ /* 0x000fe400000010ff */
[C---:B------:R-:W-:Y:S01]  /*1cc60*/  LEA R100, P2, R22.reuse, R0, 0x1 ;  /* 0x0000000016647211 */ /* 0x040fe200078408ff */
[----:B------:R-:W-:Y:S03]  /*1cc70*/  STL [R1+0x128], R27 ;  /* 0x0001281b01007387 */ /* 0x000fe60000100800 */
[C---:B------:R-:W-:Y:S01]  /*1cc80*/  LEA.HI.X.SX32 R101, R22.reuse, R3, 0x1, P2 ;  /* 0x0000000316657211 */ /* 0x040fe200010f0eff */
[----:B------:R3:W-:Y:S01]  /*1cc90*/  STL [R1+0xf4], R21 ;  /* 0x0000f41501007387 */ /* 0x0007e20000100800 */
[----:B--2---:R-:W-:-:S03]  /*1cca0*/  VIADD R18, R22, UR5 ;  /* 0x0000000516127c36 */ /* 0x004fc60008000000 */
[----:B------:R-:W-:Y:S01]  /*1ccb0*/  STL [R1+0xe0], R26 ;  /* 0x0000e01a01007387 */ /* 0x000fe20000100800 */
[----:B------:R-:W-:Y:S02]  /*1ccc0*/  F2FP.BF16.F32.PACK_AB R22, R5, R4 ;  /* 0x000000040516723e */ /* 0x000fe400000010ff */
[C---:B------:R-:W-:Y:S01]  /*1ccd0*/  LEA R98, P2, R18.reuse, R0, 0x1 ;  /* 0x0000000012627211 */ /* 0x040fe200078408ff */
[----:B---3--:R-:W-:-:S03]  /*1cce0*/  VIADD R21, R18, UR5 ;  /* 0x0000000512157c36 */ /* 0x008fc60008000000 */
[-C--:B------:R-:W-:Y:S02]  /*1ccf0*/  LEA.HI.X.SX32 R99, R18, R3.reuse, 0x1, P2 ;  /* 0x0000000312637211 */ /* 0x080fe400010f0eff */
[----:B------:R-:W-:Y:S01]  /*1cd00*/  F2FP.BF16.F32.PACK_AB R18, R65, R64 ;  /* 0x000000404112723e */ /* 0x000fe200000010ff */
[----:B------:R-:W-:Y:S01]  /*1cd10*/  STL [R1+0x8], R21 ;  /* 0x0000081501007387 */ /* 0x000fe20000100800 */
[C---:B------:R-:W-:Y:S02]  /*1cd20*/  LEA R96, P2, R21.reuse, R0, 0x1 ;  /* 0x0000000015607211 */ /* 0x040fe400078408ff */
[C---:B------:R-:W-:Y:S01]  /*1cd30*/  PRMT R91, R18.reuse, 0x7632, R91 ;  /* 0x00007632125b7816 */ /* 0x040fe2000000005b */
[----:B------:R-:W-:Y:S01]  /*1cd40*/  STL [R1+0xd0], R25 ;  /* 0x0000d01901007387 */ /* 0x000fe20000100800 */
[----:B------:R-:W-:Y:S02]  /*1cd50*/  PRMT R90, R18, 0x7610, R90 ;  /* 0x00007610125a7816 */ /* 0x000fe4000000005a */
[----:B------:R-:W-:Y:S01]  /*1cd60*/  LEA.HI.X.SX32 R97, R21, R3, 0x1, P2 ;  /* 0x0000000315617211 */ /* 0x000fe200010f0eff */
[----:B------:R-:W-:Y:S01]  /*1cd70*/  STL [R1+0xc0], R24 ;  /* 0x0000c01801007387 */ /* 0x000fe20000100800 */
[----:B------:R-:W-:-:S03]  /*1cd80*/  ISETP.LT.AND P2, PT, R2, UR15, !P0 ;  /* 0x0000000f02007c0c */ /* 0x000fc6000c741270 */
[----:B------:R-:W-:Y:S04]  /*1cd90*/  STL [R1+0xb0], R23 ;  /* 0x0000b01701007387 */ /* 0x000fe80000100800 */
[----:B------:R-:W-:Y:S04]  /*1cda0*/  STL [R1+0x94], R22 ;  /* 0x0000941601007387 */ /* 0x000fe80000100800 */
[----:B------:R2:W-:Y:S04]  /*1cdb0*/  STL [R1+0x6b4], R95 ;  /* 0x0006b45f01007387 */ /* 0x0005e80000100800 */
[----:B------:R3:W-:Y:S04]  /*1cdc0*/  STL [R1+0x6b0], R94 ;  /* 0x0006b05e01007387 */ /* 0x0007e80000100800 */
[----:B------:R4:W-:Y:S04]  /*1cdd0*/  STL [R1+0x6bc], R93 ;  /* 0x0006bc5d01007387 */ /* 0x0009e80000100800 */
[----:B------:R5:W-:Y:S04]  /*1cde0*/  STL [R1+0x6b8], R92 ;  /* 0x0006b85c01007387 */ /* 0x000be80000100800 */
[----:B------:R0:W-:Y:S04]  /*1cdf0*/  STL [R1+0x6c4], R91 ;  /* 0x0006c45b01007387 */ /* 0x0001e80000100800 */
[----:B------:R0:W-:Y:S04]  /*1ce00*/  STL [R1+0x6c0], R90 ;  /* 0x0006c05a01007387 */ /* 0x0001e80000100800 */
[----:B------:R0:W-:Y:S04]  /*1ce10*/  STL [R1+0x6cc], R89 ;  /* 0x0006cc5901007387 */ /* 0x0001e80000100800 */
[----:B------:R0:W-:Y:S04]  /*1ce20*/  STL [R1+0x6c8], R88 ;  /* 0x0006c85801007387 */ /* 0x0001e80000100800 */
[----:B------:R-:W5:Y:S01]  /*1ce30*/  LDL.LU.64 R114, [R1+0x118] ;  /* 0x0001180001727983 */ /* 0x000f620000300a00 */
[----:B------:R-:W-:-:S02]  /*1ce40*/  F2FP.BF16.F32.PACK_AB R9, R47, R46 ;  /* 0x0000002e2f09723e */ /* 0x000fc400000010ff */
[----:B------:R-:W-:Y:S01]  /*1ce50*/  F2FP.BF16.F32.PACK_AB R8, R45, R44 ;  /* 0x0000002c2d08723e */ /* 0x000fe200000010ff */
[----:B------:R-:W5:Y:S01]  /*1ce60*/  LDL.LU.64 R118, [R1+0x110] ;  /* 0x0001100001767983 */ /* 0x000f620000300a00 */
[----:B------:R-:W-:Y:S02]  /*1ce70*/  F2FP.BF16.F32.PACK_AB R5, R39, R38 ;  /* 0x000000262705723e */ /* 0x000fe400000010ff */
[----:B------:R-:W-:Y:S01]  /*1ce80*/  F2FP.BF16.F32.PACK_AB R4, R37, R36 ;  /* 0x000000242504723e */ /* 0x000fe200000010ff */
[----:B------:R-:W5:Y:S01]  /*1ce90*/  LDL.LU.64 R122, [R1+0x108] ;  /* 0x00010800017a7983 */ /* 0x000f620000300a00 */
[C---:B------:R-:W-:Y:S02]  /*1cea0*/  PRMT R72, R9.reuse, 0x7610, R72 ;  /* 0x0000761009487816 */ /* 0x040fe40000000048 */
[----:B------:R-:W-:Y:S01]  /*1ceb0*/  PRMT R73, R9, 0x7632, R73 ;  /* 0x0000763209497816 */ /* 0x000fe20000000049 */
[----:B------:R-:W5:Y:S01]  /*1cec0*/  LDL.LU.64 R108, [R1+0x100] ;  /* 0x00010000016c7983 */ /* 0x000f620000300a00 */
[----:B------:R-:W-:-:S02]  /*1ced0*/  PRMT R70, R8, 0x7610, R70 ;  /* 0x0000761008467816 */ /* 0x000fc40000000046 */
[----:B------:R-:W-:Y:S02]  /*1cee0*/  PRMT R71, R8, 0x7632, R71 ;  /* 0x0000763208477816 */ /* 0x000fe40000000047 */
[C---:B--2---:R-:W-:Y:S02]  /*1cef0*/  PRMT R95, R7.reuse, 0x7610, R95 ;  /* 0x00007610075f7816 */ /* 0x044fe4000000005f */
[----:B---3--:R-:W-:Y:S02]  /*1cf00*/  PRMT R94, R7, 0x7632, R94 ;  /* 0x00007632075e7816 */ /* 0x008fe4000000005e */
[C---:B----4-:R-:W-:Y:S02]  /*1cf10*/  PRMT R93, R6.reuse, 0x7610, R93 ;  /* 0x00007610065d7816 */ /* 0x050fe4000000005d */
[----:B-----5:R-:W-:Y:S02]  /*1cf20*/  PRMT R92, R6, 0x7632, R92 ;  /* 0x00007632065c7816 */ /* 0x020fe4000000005c */
[----:B0-----:R-:W-:-:S02]  /*1cf30*/  PRMT R91, R5, 0x7610, R91 ;  /* 0x00007610055b7816 */ /* 0x001fc4000000005b */
[----:B------:R-:W-:Y:S02]  /*1cf40*/  PRMT R90, R5, 0x7632, R90 ;  /* 0x00007632055a7816 */ /* 0x000fe4000000005a */
[C---:B------:R-:W-:Y:S02]  /*1cf50*/  PRMT R89, R4.reuse, 0x7610, R89 ;  /* 0x0000761004597816 */ /* 0x040fe40000000059 */
[----:B------:R-:W-:Y:S02]  /*1cf60*/  PRMT R88, R4, 0x7632, R88 ;  /* 0x0000763204587816 */ /* 0x000fe40000000058 */
[----:B------:R-:W0:Y:S01]  /*1cf70*/  LDTM.x64 R4, tmem[UR10+0xc0] ;  /* 0x0000c00a000479ee */ /* 0x000e220008340000 */
[----:B------:R-:W-:Y:S01]  /*1cf80*/  NOP ;  /* 0x0000000000007918 */ /* 0x000fe20000000000 */
[----:B------:R-:W-:Y:S02]  /*1cf90*/  PRMT R116, R117, 0x7610, R116 ;  /* 0x0000761075747816 */ /* 0x000fe40000000074 */
[----:B------:R-:W-:-:S02]  /*1cfa0*/  PRMT R125, R124, 0x7610, R125 ;  /* 0x000076107c7d7816 */ /* 0x000fc4000000007d */
[----:B------:R-:W2:Y:S01]  /*1cfb0*/  LDL.S16 R124, [R1+0x80] ;  /* 0x00008000017c7983 */ /* 0x000ea20000100600 */
[----:B------:R-:W-:-:S03]  /*1cfc0*/  PRMT R107, R121, 0x7610, R107 ;  /* 0x00007610796b7816 */ /* 0x000fc6000000006b */
[----:B------:R-:W3:Y:S01]  /*1cfd0*/  LDL.LU.64 R110, [R1+0xf8] ;  /* 0x0000f800016e7983 */ /* 0x000ee20000300a00 */
[----:B------:R-:W-:-:S03]  /*1cfe0*/  PRMT R106, R125, 0x7610, R106 ;  /* 0x000076107d6a7816 */ /* 0x000fc6000000006a */
[----:B------:R4:W-:Y:S02]  /*1cff0*/  @P2 STG.E.U16 desc[UR20][R114.64], R112 ;  /* 0x0000007072002986 */ /* 0x0009e4000c101514 */
[----:B----4-:R-:W-:-:S05]  /*1d000*/  VIADD R112, R2, 0x6 ;  /* 0x0000000602707836 */ /* 0x010fca0000000000 */
[----:B------:R-:W-:Y:S01]  /*1d010*/  ISETP.LT.AND P2, PT, R112, UR4, !P0 ;  /* 0x0000000470007c0c */ /* 0x000fe2000c741270 */
[----:B------:R-:W4:Y:S01]  /*1d020*/  LDCU UR4, c[0x0][0x39c] ;  /* 0x00007380ff0477ac */ /* 0x000f220008000800 */
[----:B------:R5:W-:Y:S04]  /*1d030*/  @P3 STG.E.U16 desc[UR20][R118.64], R116 ;  /* 0x0000007476003986 */ /* 0x000be8000c101514 */
[----:B------:R-:W2:Y:S04]  /*1d040*/  LDL.LU.S16 R112, [R1+0x82] ;  /* 0x0000820001707983 */ /* 0x000ea80000300600 */
[----:B------:R-:W2:Y:S01]  /*1d050*/  LDL.LU.64 R114, [R1+0xe8] ;  /* 0x0000e80001727983 */ /* 0x000ea20000300a00 */
[----:B-----5:R-:W-:-:S03]  /*1d060*/  VIADD R116, R2, 0x7 ;  /* 0x0000000702747836 */ /* 0x020fc60000000000 */
[----:B------:R-:W5:Y:S02]  /*1d070*/  LDL.LU R119, [R1+0x760] ;  /* 0x0007600001777983 */ /* 0x000f640000300800 */
[----:B----4-:R-:W-:Y:S02]  /*1d080*/  ISETP.LT.AND P3, PT, R116, UR4, !P0 ;  /* 0x0000000474007c0c */ /* 0x010fe4000c761270 */
[----:B------:R-:W4:Y:S01]  /*1d090*/  LDL.S16 R118, [R1+0x84] ;  /* 0x0000840001767983 */ /* 0x000f220000100600 */
[----:B------:R-:W0:Y:S03]  /*1d0a0*/  LDCU UR4, c[0x0][0x39c] ;  /* 0x00007380ff0477ac */ /* 0x000e260008000800 */
[----:B------:R-:W2:Y:S04]  /*1d0b0*/  LDL.LU.64 R116, [R1+0xd8] ;  /* 0x0000d80001747983 */ /* 0x000ea80000300a00 */
[----:B------:R0:W-:Y:S04]  /*1d0c0*/  @P1 STG.E.U16 desc[UR20][R122.64], R107 ;  /* 0x0000006b7a001986 */ /* 0x0001e8000c101514 */
[----:B------:R-:W2:Y:S04]  /*1d0d0*/  LDL.LU.S16 R121, [R1+0x86] ;  /* 0x0000860001797983 */ /* 0x000ea80000300600 */
[----:B------:R1:W-:Y:S04]  /*1d0e0*/  @P4 STG.E.U16 desc[UR20][R108.64], R106 ;  /* 0x0000006a6c004986 */ /* 0x0003e8000c101514 */
[----:B0-----:R-:W2:Y:S04]  /*1d0f0*/  LDL.LU.64 R122, [R1+0xc8] ;  /* 0x0000c800017a7983 */ /* 0x001ea80000300a00 */
[----:B-1----:R-:W2:Y:S01]  /*1d100*/  LDL.LU.64 R108, [R1+0x758] ;  /* 0x00075800016c7983 */ /* 0x002ea20000300a00 */
[----:B------:R-:W-:-:S02]  /*1d110*/  VIADD R107, R2, 0x8 ;  /* 0x00000008026b7836 */ /* 0x000fc40000000000 */
[----:B------:R-:W-:Y:S01]  /*1d120*/  VIADD R106, R2, 0x9 ;  /* 0x00000009026a7836 */ /* 0x000fe20000000000 */
[----:B------:R-:W3:Y:S02]  /*1d130*/  LDL.S16 R125, [R1+0x90] ;  /* 0x00009000017d7983 */ /* 0x000ee40000100600 */
[----:B------:R-:W-:Y:S01]  /*1d140*/  ISETP.LT.AND P1, PT, R107, UR4, !P0 ;  /* 0x000000046b007c0c */ /* 0x000fe2000c721270 */
[----:B------:R-:W0:Y:S02]  /*1d150*/  LDCU UR4, c[0x0][0x39c] ;  /* 0x00007380ff0477ac */ /* 0x000e240008000800 */
[----:B0-----:R-:W-:Y:S01]  /*1d160*/  ISETP.LT.AND P4, PT, R106, UR4, !P0 ;  /* 0x000000046a007c0c */ /* 0x001fe2000c781270 */
[----:B------:R-:W0:Y:S01]  /*1d170*/  LDCU UR4, c[0x0][0x39c] ;  /* 0x00007380ff0477ac */ /* 0x000e220008000800 */
[----:B------:R-:W4:Y:S01]  /*1d180*/  LDL.LU.64 R106, [R1+0xb8] ;  /* 0x0000b800016a7983 */ /* 0x000f220000300a00 */
[----:B--2---:R-:W-:Y:S02]  /*1d190*/  PRMT R109, R124, 0x7610, R109 ;  /* 0x000076107c6d7816 */ /* 0x004fe4000000006d */
[----:B------:R-:W-:Y:S01]  /*1d1a0*/  PRMT R108, R112, 0x7610, R108 ;  /* 0x00007610706c7816 */ /* 0x000fe2000000006c */
[----:B------:R-:W2:Y:S04]  /*1d1b0*/  LDL.LU.S16 R124, [R1+0x92] ;  /* 0x00009200017c7983 */ /* 0x000ea80000300600 */
[----:B---3--:R1:W-:Y:S04]  /*1d1c0*/  @P5 STG.E.U16 desc[UR20][R110.64], R109 ;  /* 0x0000006d6e005986 */ /* 0x0083e8000c101514 */
[----:B------:R3:W-:Y:S04]  /*1d1d0*/  @P6 STG.E.U16 desc[UR20][R114.64], R108 ;  /* 0x0000006c72006986 */ /* 0x0007e8000c101514 */
[----:B-1----:R-:W2:Y:S04]  /*1d1e0*/  LDL.LU.64 R110, [R1+0xa8] ;  /* 0x0000a800016e7983 */ /* 0x002ea80000300a00 */
[----:B---3--:R-:W3:Y:S01]  /*1d1f0*/  LDL.LU R114, [R1+0x754] ;  /* 0x0007540001727983 */ /* 0x008ee20000300800 */
[----:B------:R-:W-:-:S02]  /*1d200*/  VIADD R109, R2, 0xa ;  /* 0x0000000a026d7836 */ /* 0x000fc40000000000 */
[----:B------:R-:W-:Y:S01]  /*1d210*/  VIADD R108, R2, 0xb ;  /* 0x0000000b026c7836 */ /* 0x000fe20000000000 */
[----:B----4-:R-:W-:Y:S01]  /*1d220*/  PRMT R105, R118, 0x7610, R105 ;  /* 0x0000761076697816 */ /* 0x010fe20000000069 */
[----:B------:R-:W4:Y:S01]  /*1d230*/  LDL.S16 R112, [R1+0xa0] ;  /* 0x0000a00001707983 */ /* 0x000f220000100600 */
[----:B0-----:R-:W-:Y:S01]  /*1d240*/  ISETP.LT.AND P5, PT, R109, UR4, !P0 ;  /* 0x000000046d007c0c */ /* 0x001fe2000c7a1270 */
[----:B------:R-:W0:Y:S02]  /*1d250*/  LDCU UR4, c[0x0][0x39c] ;  /* 0x00007380ff0477ac */ /* 0x000e240008000800 */
[----:B------:R1:W-:Y:S01]  /*1d260*/  @P2 STG.E.U16 desc[UR20][R116.64], R105 ;  /* 0x0000006974002986 */ /* 0x0003e2000c101514 */
[----:B0-----:R-:W-:Y:S01]  /*1d270*/  ISETP.LT.AND P6, PT, R108, UR4, !P0 ;  /* 0x000000046c007c0c */ /* 0x001fe2000c7c1270 */
[----:B------:R-:W0:Y:S02]  /*1d280*/  LDCU UR4, c[0x0][0x39c] ;  /* 0x00007380ff0477ac */ /* 0x000e240008000800 */
[----:B------:R-:W2:Y:S04]  /*1d290*/  LDL.LU.64 R108, [R1+0x98] ;  /* 0x00009800016c7983 */ /* 0x000ea80000300a00 */
[----:B------:R-:W2:Y:S04]  /*1d2a0*/  LDL.LU.S16 R118, [R1+0xa2] ;  /* 0x0000a20001767983 */ /* 0x000ea80000300600 */
[----:B-1----:R-:W2:Y:S01]  /*1d2b0*/  LDL.LU.64 R116, [R1+0x88] ;  /* 0x0000880001747983 */ /* 0x002ea20000300a00 */
[----:B---3--:R-:W-:-:S05]  /*1d2c0*/  PRMT R114, R121, 0x7610, R114 ;  /* 0x0000761079727816 */ /* 0x008fca0000000072 */
[----:B------:R1:W-:Y:S04]  /*1d2d0*/  @P3 STG.E.U16 desc[UR20][R122.64], R114 ;  /* 0x000000727a003986 */ /* 0x0003e8000c101514 */
[----:B-1----:R-:W3:Y:S04]  /*1d2e0*/  LDL.LU R122, [R1+0x750] ;  /* 0x00075000017a7983 */ /* 0x002ee80000300800 */
[----:B------:R-:W2:Y:S04]  /*1d2f0*/  LDL.S16 R121, [R1+0xa4] ;  /* 0x0000a40001797983 */ /* 0x000ea80000100600 */
[----:B------:R-:W2:Y:S01]  /*1d300*/  LDL.LU.64 R114, [R1+0x78] ;  /* 0x0000780001727983 */ /* 0x000ea20000300a00 */
[----:B------:R-:W-:-:S05]  /*1d310*/  VIADD R105, R2, 0xc ;  /* 0x0000000c02697836 */ /* 0x000fca0000000000 */
[----:B0-----:R-:W-:Y:S01]  /*1d320*/  ISETP.LT.AND P2, PT, R105, UR4, !P0 ;  /* 0x0000000469007c0c */ /* 0x001fe2000c741270 */
[----:B------:R-:W0:Y:S01]  /*1d330*/  LDCU UR4, c[0x0][0x39c] ;  /* 0x00007380ff0477ac */ /* 0x000e220008000800 */
[----:B------:R-:W-:Y:S01]  /*1d340*/  VIADD R105, R2, 0xd ;  /* 0x0000000d02697836 */ /* 0x000fe20000000000 */
[----:B---3--:R-:W-:-:S05]  /*1d350*/  PRMT R122, R125, 0x7610, R122 ;  /* 0x000076107d7a7816 */ /* 0x008fca000000007a */
[----:B------:R1:W-:Y:S04]  /*1d360*/  @P1 STG.E.U16 desc[UR20][R106.64], R122 ;  /* 0x0000007a6a001986 */ /* 0x0003e8000c101514 */
[----:B-1----:R-:W2:Y:S01]  /*1d370*/  LDL.LU.64 R106, [R1+0x748] ;  /* 0x00074800016a7983 */ /* 0x002ea20000300a00 */
[----:B0-----:R-:W-:Y:S01]  /*1d380*/  ISETP.LT.AND P3, PT, R105, UR4, !P0 ;  /* 0x0000000469007c0c */ /* 0x001fe2000c761270 */
[----:B------:R-:W0:Y:S01]  /*1d390*/  LDCU UR4, c[0x0][0x39c] ;  /* 0x00007380ff0477ac */ /* 0x000e220008000800 */
[C---:B------:R-:W-:Y:S01]  /*1d3a0*/  VIADD R105, R2.reuse, 0xe ;  /* 0x0000000e02697836 */ /* 0x040fe20000000000 */
[----:B------:R-:W5:Y:S04]  /*1d3b0*/  LDL.LU.S16 R122, [R1+0xa6] ;  /* 0x0000a600017a7983 */ /* 0x000f680000300600 */
[----:B0-----:R-:W-:Y:S01]  /*1d3c0*/  ISETP.LT.AND P1, PT, R105, UR4, !P0 ;  /* 0x0000000469007c0c */ /* 0x001fe2000c721270 */
[----:B------:R-:W0:Y:S01]  /*1d3d0*/  LDCU UR4, c[0x0][0x39c] ;  /* 0x00007380ff0477ac */ /* 0x000e220008000800 */
[----:B------:R-:W-:Y:S01]  /*1d3e0*/  VIADD R105, R2, 0xf ;  /* 0x0000000f02697836 */ /* 0x000fe20000000000 */
[----:B----4-:R-:W-:-:S02]  /*1d3f0*/  PRMT R104, R112, 0x7610, R104 ;  /* 0x0000761070687816 */ /* 0x010fc40000000068 */
[----:B--2---:R-:W-:Y:S02]  /*1d400*/  PRMT R107, R124, 0x7610, R107 ;  /* 0x000076107c6b7816 */ /* 0x004fe4000000006b */
[----:B------:R-:W2:Y:S04]  /*1d410*/  LDL.LU.64 R124, [R1+0x68] ;  /* 0x00006800017c7983 */ /* 0x000ea80000300a00 */
[----:B------:R1:W-:Y:S01]  /*1d420*/  @P4 STG.E.U16 desc[UR20][R110.64], R107 ;  /* 0x0000006b6e004986 */ /* 0x0003e2000c101514 */
[----:B0-----:R-:W-:Y:S01]  /*1d430*/  ISETP.LT.AND P4, PT, R105, UR4, !P0 ;  /* 0x0000000469007c0c */ /* 0x001fe2000c781270 */
[----:B------:R-:W0:Y:S01]  /*1d440*/  LDCU UR4, c[0x0][0x39c] ;  /* 0x00007380ff0477ac */ /* 0x000e220008000800 */
[----:B------:R-:W-:Y:S01]  /*1d450*/  PRMT R106, R118, 0x7610, R106 ;  /* 0x00007610766a7816 */ /* 0x000fe2000000006a */
[----:B------:R3:W-:Y:S04]  /*1d460*/  @P5 STG.E.U16 desc[UR20][R108.64], R104 ;  /* 0x000000686c005986 */ /* 0x0007e8000c101514 */
[----:B-1----:R-:W4:Y:S01]  /*1d470*/  LDL.LU R111, [R1+0x740] ;  /* 0x00074000016f7983 */ /* 0x002f220000300800 */
[----:B------:R-:W-:-:S03]  /*1d480*/  VIADD R107, R2, 0x10 ;  /* 0x00000010026b7836 */ /* 0x000fc60000000000 */
[----:B------:R-:W4:Y:S04]  /*1d490*/  LDL.S16 R123, [R1+0xb4] ;  /* 0x0000b400017b7983 */ /* 0x000f280000100600 */
[----:B---3--:R-:W3:Y:S04]  /*1d4a0*/  LDL.LU.64 R104, [R1+0x58] ;  /* 0x0000580001687983 */ /* 0x008ee80000300a00 */
[----:B------:R-:W3:Y:S01]  /*1d4b0*/  LDL.LU.S16 R110, [R1+0xb6] ;  /* 0x0000b600016e7983 */ /* 0x000ee20000300600 */
[----:B0-----:R-:W-:Y:S01]  /*1d4c0*/  ISETP.LT.AND P5, PT, R107, UR4, !P0 ;  /* 0x000000046b007c0c */ /* 0x001fe2000c7a1270 */
[----:B------:R-:W0:Y:S02]  /*1d4d0*/  LDCU UR4, c[0x0][0x39c] ;  /* 0x00007380ff0477ac */ /* 0x000e240008000800 */
[----:B------:R1:W-:Y:S04]  /*1d4e0*/  @P6 STG.E.U16 desc[UR20][R116.64], R106 ;  /* 0x0000006a74006986 */ /* 0x0003e8000c101514 */
[----:B-1----:R-:W3:Y:S01]  /*1d4f0*/  LDL.LU.64 R106, [R1+0x48] ;  /* 0x00004800016a7983 */ /* 0x002ee20000300a00 */
[C---:B------:R-:W-:Y:S01]  /*1d500*/  VIADD R108, R2.reuse, 0x11 ;  /* 0x00000011026c7836 */ /* 0x040fe20000000000 */
[----:B------:R-:W-:Y:S01]  /*1d510*/  PRMT R113, R121, 0x7610, R113 ;  /* 0x0000761079717816 */ /* 0x000fe20000000071 */
[----:B------:R-:W-:Y:S01]  /*1d520*/  VIADD R112, R2, 0x12 ;  /* 0x0000001202707836 */ /* 0x000fe20000000000 */
[----:B-----5:R-:W-:Y:S01]  /*1d530*/  PRMT R119, R122, 0x7610, R119 ;  /* 0x000076107a777816 */ /* 0x020fe20000000077 */
[----:B------:R-:W-:Y:S01]  /*1d540*/  VIADD R118, R2, 0x13 ;  /* 0x0000001302767836 */ /* 0x000fe20000000000 */
[----:B0-----:R-:W-:Y:S01]  /*1d550*/  ISETP.LT.AND P6, PT, R108, UR4, !P0 ;  /* 0x000000046c007c0c */ /* 0x001fe2000c7c1270 */
[----:B------:R-:W0:Y:S01]  /*1d560*/  LDCU UR4, c[0x0][0x39c] ;  /* 0x00007380ff0477ac */ /* 0x000e220008000800 */
[----:B------:R1:W-:Y:S04]  /*1d570*/  @P2 STG.E.U16 desc[UR20][R114.64], R113 ;  /* 0x0000007172002986 */ /* 0x0003e8000c101514 */
[----:B------:R-:W5:Y:S04]  /*1d580*/  LDL.S16 R117, [R1+0xc4] ;  /* 0x0000c40001757983 */ /* 0x000f680000100600 */
[----:B------:R-:W5:Y:S04]  /*1d590*/  LDL.LU.64 R108, [R1+0x40] ;  /* 0x00004000016c7983 */ /* 0x000f680000300a00 */
[----:B------:R-:W5:Y:S01]  /*1d5a0*/  LDL.LU.S16 R116, [R1+0xc6] ;  /* 0x0000c60001747983 */ /* 0x000f620000300600 */
[----:B0-----:R-:W-:Y:S01]  /*1d5b0*/  ISETP.LT.AND P2, PT, R112, UR4, !P0 ;  /* 0x0000000470007c0c */ /* 0x001fe2000c741270 */
[----:B------:R-:W0:Y:S02]  /*1d5c0*/  LDCU UR4, c[0x0][0x39c] ;  /* 0x00007380ff0477ac */ /* 0x000e240008000800 */
[----:B-1----:R-:W5:Y:S04]  /*1d5d0*/  LDL.LU.64 R112, [R1+0x30] ;  /* 0x0000300001707983 */ /* 0x002f680000300a00 */
[----:B------:R-:W5:Y:S04]  /*1d5e0*/  LDL.S16 R122, [R1+0xd4] ;  /* 0x0000d400017a7983 */ /* 0x000f680000100600 */
[----:B------:R-:W5:Y:S04]  /*1d5f0*/  LDL.LU.64 R114, [R1+0x20] ;  /* 0x0000200001727983 */ /* 0x000f680000300a00 */
[----:B--2---:R1:W-:Y:S01]  /*1d600*/  @P3 STG.E.U16 desc[UR20][R124.64], R119 ;  /* 0x000000777c003986 */ /* 0x0043e2000c101514 */
[----:B0-----:R-:W-:Y:S01]  /*1d610*/  ISETP.LT.AND P3, PT, R118, UR4, !P0 ;  /* 0x0000000476007c0c */ /* 0x001fe2000c761270 */
[----:B------:R-:W0:Y:S02]  /*1d620*/  LDCU UR4, c[0x0][0x39c] ;  /* 0x00007380ff0477ac */ /* 0x000e240008000800 */
[----:B-1----:R-:W2:Y:S04]  /*1d630*/  LDL.LU.S16 R124, [R1+0xd6] ;  /* 0x0000d600017c7983 */ /* 0x002ea80000300600 */
[----:B------:R-:W2:Y:S01]  /*1d640*/  LDL.LU.64 R118, [R1+0x10] ;  /* 0x0000100001767983 */ /* 0x000ea20000300a00 */
[----:B----4-:R-:W-:Y:S01]  /*1d650*/  PRMT R120, R123, 0x7610, R120 ;  /* 0x000076107b787816 */ /* 0x010fe20000000078 */
[----:B------:R-:W-:-:S02]  /*1d660*/  VIADD R123, R2, 0x14 ;  /* 0x00000014027b7836 */ /* 0x000fc40000000000 */
[----:B------:R-:W4:Y:S04]  /*1d670*/  LDL.S16 R125, [R1+0xe4] ;  /* 0x0000e400017d7983 */ /* 0x000f280000100600 */
[----:B---3--:R1:W-:Y:S01]  /*1d680*/  @P1 STG.E.U16 desc[UR20][R104.64], R120 ;  /* 0x0000007868001986 */ /* 0x0083e2000c101514 */
[----:B------:R-:W-:Y:S02]  /*1d690*/  PRMT R111, R110, 0x7610, R111 ;  /* 0x000076106e6f7816 */ /* 0x000fe4000000006f */
[----:B0-----:R-:W-:Y:S01]  /*1d6a0*/  ISETP.LT.AND P1, PT, R123, UR4, !P0 ;  /* 0x000000047b007c0c */ /* 0x001fe2000c721270 */
[----:B------:R-:W0:Y:S01]  /*1d6b0*/  LDCU UR4, c[0x0][0x39c] ;  /* 0x00007380ff0477ac */ /* 0x000e220008000800 */
[----:B-1----:R-:W3:Y:S04]  /*1d6c0*/  LDL.LU.64 R104, [R1+0x738] ;  /* 0x0007380001687983 */ /* 0x002ee80000300a00 */
[----:B------:R-:W2:Y:S04]  /*1d6d0*/  LDL.LU.64 R120, [R1] ;  /* 0x0000000001787983 */ /* 0x000ea80000300a00 */
[----:B------:R-:W2:Y:S04]  /*1d6e0*/  LDL.LU.S16 R123, [R1+0xe6] ;  /* 0x0000e600017b7983 */ /* 0x000ea80000300600 */
[----:B------:R1:W-:Y:S04]  /*1d6f0*/  @P4 STG.E.U16 desc[UR20][R106.64], R111 ;  /* 0x0000006f6a004986 */ /* 0x0003e8000c101514 */
[----:B-1----:R-:W2:Y:S04]  /*1d700*/  LDL.LU.64 R106, [R1+0x730] ;  /* 0x00073000016a7983 */ /* 0x002ea80000300a00 */
[----:B------:R-:W5:Y:S01]  /*1d710*/  LDL.LU R111, [R1+0x72c] ;  /* 0x00072c00016f7983 */ /* 0x000f620000300800 */
[----:B------:R-:W-:-:S05]  /*1d720*/  VIADD R110, R2, 0x15 ;  /* 0x00000015026e7836 */ /* 0x000fca0000000000 */
[----:B0-----:R-:W-:Y:S01]  /*1d730*/  ISETP.LT.AND P4, PT, R110, UR4, !P0 ;  /* 0x000000046e007c0c */ /* 0x001fe2000c781270 */
[----:B------:R-:W0:Y:S01]  /*1d740*/  LDCU UR4, c[0x0][0x39c] ;  /* 0x00007380ff0477ac */ /* 0x000e220008000800 */
[----:B------:R-:W2:Y:S01]  /*1d750*/  LDL.LU R110, [R1+0x728] ;  /* 0x00072800016e7983 */ /* 0x000ea20000300800 */
[----:B-----5:R-:W-:Y:S01]  /*1d760*/  PRMT R111, R117, 0x7610, R111 ;  /* 0x00007610756f7816 */ /* 0x020fe2000000006f */
[----:B------:R-:W-:-:S04]  /*1d770*/  VIADD R117, R2, 0x16 ;  /* 0x0000001602757836 */ /* 0x000fc80000000000 */
[----:B------:R1:W-:Y:S01]  /*1d780*/  @P5 STG.E.U16 desc[UR20][R108.64], R111 ;  /* 0x0000006f6c005986 */ /* 0x0003e2000c101514 */
[----:B0-----:R-:W-:Y:S01]  /*1d790*/  ISETP.LT.AND P5, PT, R117, UR4, !P0 ;  /* 0x0000000475007c0c */ /* 0x001fe2000c7a1270 */
[----:B------:R-:W0:Y:S02]  /*1d7a0*/  LDCU UR4, c[0x0][0x39c] ;  /* 0x00007380ff0477ac */ /* 0x000e240008000800 */
[----:B-1----:R-:W5:Y:S04]  /*1d7b0*/  LDL.LU.64 R108, [R1+0x720] ;  /* 0x00072000016c7983 */ /* 0x002f680000300a00 */
[----:B------:R-:W2:Y:S04]  /*1d7c0*/  LDL.LU R111, [R1+0x71c] ;  /* 0x00071c00016f7983 */ /* 0x000ea80000300800 */
[----:B------:R-:W2:Y:S02]  /*1d7d0*/  LDL.LU R117, [R1+0x718] ;  /* 0x0007180001757983 */ /* 0x000ea40000300800 */
[----:B--2---:R-:W-:-:S05]  /*1d7e0*/  PRMT R117, R116, 0x7610, R117 ;  /* 0x0000761074757816 */ /* 0x004fca0000000075 */
[----:B------:R1:W-:Y:S04]  /*1d7f0*/  @P6 STG.E.U16 desc[UR20][R112.64], R117 ;  /* 0x0000007570006986 */ /* 0x0003e8000c101514 */
[----:B-1----:R-:W2:Y:S04]  /*1d800*/  LDL.LU.64 R112, [R1+0x710] ;  /* 0x0007100001707983 */ /* 0x002ea80000300a00 */
[----:B------:R-:W2:Y:S01]  /*1d810*/  LDL.LU R117, [R1+0x70c] ;  /* 0x00070c0001757983 */ /* 0x000ea20000300800 */
[----:B------:R-:W-:-:S05]  /*1d820*/  VIADD R116, R2, 0x17 ;  /* 0x0000001702747836 */ /* 0x000fca0000000000 */
[----:B0-----:R-:W-:Y:S01]  /*1d830*/  ISETP.LT.AND P6, PT, R116, UR4, !P0 ;  /* 0x0000000474007c0c */ /* 0x001fe2000c7c1270 */
[----:B------:R-:W0:Y:S01]  /*1d840*/  LDCU UR4, c[0x0][0x39c] ;  /* 0x00007380ff0477ac */ /* 0x000e220008000800 */
[----:B------:R-:W3:Y:S01]  /*1d850*/  LDL.LU R116, [R1+0x708] ;  /* 0x0007080001747983 */ /* 0x000ee20000300800 */
[----:B--2---:R-:W-:Y:S01]  /*1d860*/  PRMT R117, R122, 0x7610, R117 ;  /* 0x000076107a757816 */ /* 0x004fe20000000075 */
[----:B------:R-:W-:-:S04]  /*1d870*/  VIADD R122, R2, 0x18 ;  /* 0x00000018027a7836 */ /* 0x000fc80000000000 */
[----:B------:R1:W-:Y:S01]  /*1d880*/  @P2 STG.E.U16 desc[UR20][R114.64], R117 ;  /* 0x0000007572002986 */ /* 0x0003e2000c101514 */
[----:B0-----:R-:W-:Y:S01]  /*1d890*/  ISETP.LT.AND P2, PT, R122, UR4, !P0 ;  /* 0x000000047a007c0c */ /* 0x001fe2000c741270 */
[----:B------:R-:W0:Y:S02]  /*1d8a0*/  LDCU UR4, c[0x0][0x39c] ;  /* 0x00007380ff0477ac */ /* 0x000e240008000800 */
[----:B-1----:R-:W2:Y:S04]  /*1d8b0*/  LDL.LU.64 R114, [R1+0x700] ;  /* 0x0007000001727983 */ /* 0x002ea80000300a00 */
[----:B------:R-:W3:Y:S04]  /*1d8c0*/  LDL.LU R117, [R1+0x6fc] ;  /* 0x0006fc0001757983 */ /* 0x000ee80000300800 */
[----:B------:R-:W2:Y:S02]  /*1d8d0*/  LDL.LU R122, [R1+0x6f8] ;  /* 0x0006f800017a7983 */ /* 0x000ea40000300800 */
[----:B--2---:R-:W-:Y:S01]  /*1d8e0*/  PRMT R122, R124, 0x7610, R122 ;  /* 0x000076107c7a7816 */ /* 0x004fe2000000007a */
[----:B------:R-:W-:-:S04]  /*1d8f0*/  VIADD R124, R2, 0x19 ;  /* 0x00000019027c7836 */ /* 0x000fc80000000000 */
[----:B------:R1:W-:Y:S01]  /*1d900*/  @P3 STG.E.U16 desc[UR20][R118.64], R122 ;  /* 0x0000007a76003986 */ /* 0x0003e2000c101514 */
[----:B0-----:R-:W-:Y:S01]  /*1d910*/  ISETP.LT.AND P3, PT, R124, UR4, !P0 ;  /* 0x000000047c007c0c */ /* 0x001fe2000c761270 */
[----:B------:R-:W0:Y:S02]  /*1d920*/  LDCU UR4, c[0x0][0x39c] ;  /* 0x00007380ff0477ac */ /* 0x000e240008000800 */
[----:B-1----:R-:W2:Y:S04]  /*1d930*/  LDL.LU.64 R118, [R1+0x6f0] ;  /* 0x0006f00001767983 */ /* 0x002ea80000300a00 */
[----:B------:R-:W2:Y:S04]  /*1d940*/  LDL.LU R122, [R1+0x6ec] ;  /* 0x0006ec00017a7983 */ /* 0x000ea80000300800 */
[----:B------:R-:W4:Y:S02]  /*1d950*/  LDL.LU R124, [R1+0x6e8] ;  /* 0x0006e800017c7983 */ /* 0x000f240000300800 */
[----:B----4-:R-:W-:Y:S01]  /*1d960*/  PRMT R124, R125, 0x7610, R124 ;  /* 0x000076107d7c7816 */ /* 0x010fe2000000007c */
[----:B------:R-:W-:-:S04]  /*1d970*/  VIADD R125, R2, 0x1a ;  /* 0x0000001a027d7836 */ /* 0x000fc80000000000 */
[----:B------:R1:W-:Y:S01]  /*1d980*/  @P1 STG.E.U16 desc[UR20][R120.64], R124 ;  /* 0x0000007c78001986 */ /* 0x0003e2000c101514 */
[----:B0-----:R-:W-:Y:S01]  /*1d990*/  ISETP.LT.AND P1, PT, R125, UR4, !P0 ;  /* 0x000000047d007c0c */ /* 0x001fe2000c721270 */
[----:B------:R-:W0:Y:S02]  /*1d9a0*/  LDCU UR4, c[0x0][0x39c] ;  /* 0x00007380ff0477ac */ /* 0x000e240008000800 */
[----:B-1----:R-:W4:Y:S04]  /*1d9b0*/  LDL.LU.64 R120, [R1+0x6e0] ;  /* 0x0006e00001787983 */ /* 0x002f280000300a00 */
[----:B------:R-:W3:Y:S04]  /*1d9c0*/  LDL.LU R124, [R1+0x6dc] ;  /* 0x0006dc00017c7983 */ /* 0x000ee80000300800 */
[----:B------:R-:W3:Y:S01]  /*1d9d0*/  LDL.LU R125, [R1+0x6d8] ;  /* 0x0006d800017d7983 */ /* 0x000ee20000300800 */
[----:B--2---:R-:W-:Y:S01]  /*1d9e0*/  PRMT R122, R123, 0x7610, R122 ;  /* 0x000076107b7a7816 */ /* 0x004fe2000000007a */
[----:B------:R-:W-:-:S04]  /*1d9f0*/  VIADD R123, R2, 0x1b ;  /* 0x0000001b027b7836 */ /* 0x000fc80000000000 */
[----:B---3--:R1:W-:Y:S01]  /*1da00*/  @P4 STG.E.U16 desc[UR20][R124.64], R122 ;  /* 0x0000007a7c004986 */ /* 0x0083e2000c101514 */
[----:B0-----:R-:W-:Y:S01]  /*1da10*/  ISETP.LT.AND P4, PT, R123, UR4, !P0 ;  /* 0x000000047b007c0c */ /* 0x001fe2000c781270 */
[----:B------:R-:W0:Y:S02]  /*1da20*/  LDCU UR4, c[0x0][0x39c] ;  /* 0x00007380ff0477ac */ /* 0x000e240008000800 */
[----:B-1----:R-:W2:Y:S04]  /*1da30*/  LDL.LU R122, [R1+0x6d4] ;  /* 0x0006d400017a7983 */ /* 0x002ea80000300800 */
[----:B------:R-:W3:Y:S04]  /*1da40*/  LDL.S16 R124, [R1+0xf0] ;  /* 0x0000f000017c7983 */ /* 0x000ee80000100600 */
[----:B------:R-:W2:Y:S01]  /*1da50*/  LDL.LU R123, [R1+0x6d0] ;  /* 0x0006d000017b7983 */ /* 0x000ea20000300800 */
[----:B---3--:R-:W-:-:S05]  /*1da60*/  PRMT R125, R124, 0x7610, R125 ;  /* 0x000076107c7d7816 */ /* 0x008fca000000007d */
[----:B--2---:R1:W-:Y:S04]  /*1da70*/  @P5 STG.E.U16 desc[UR20][R122.64], R125 ;  /* 0x0000007d7a005986 */ /* 0x0043e8000c101514 */
[----:B-1----:R-:W2:Y:S01]  /*1da80*/  LDL.LU.S16 R122, [R1+0xf2] ;  /* 0x0000f200017a7983 */ /* 0x002ea20000300600 */
[----:B------:R-:W-:-:S03]  /*1da90*/  VIADD R124, R2, 0x1c ;  /* 0x0000001c027c7836 */ /* 0x000fc60000000000 */
[----:B------:R-:W3:Y:S02]  /*1daa0*/  LDL.S16 R125, [R1+0x12e] ;  /* 0x00012e00017d7983 */ /* 0x000ee40000100600 */
[----:B0-----:R-:W-:Y:S01]  /*1dab0*/  ISETP.LT.AND P5, PT, R124, UR4, !P0 ;  /* 0x000000047c007c0c */ /* 0x001fe2000c7a1270 */
[----:B------:R-:W0:Y:S01]  /*1dac0*/  LDCU UR4, c[0x0][0x39c] ;  /* 0x00007380ff0477ac */ /* 0x000e220008000800 */
[----:B------:R-:W3:Y:S01]  /*1dad0*/  LDL.S16 R124, [R1+0x122] ;  /* 0x00012200017c7983 */ /* 0x000ee20000100600 */
[----:B--2---:R-:W-:-:S05]  /*1dae0*/  PRMT R123, R122, 0x7610, R123 ;  /* 0x000076107a7b7816 */ /* 0x004fca000000007b */
[----:B----4-:R1:W-:Y:S04]  /*1daf0*/  @P6 STG.E.U16 desc[UR20][R120.64], R123 ;  /* 0x0000007b78006986 */ /* 0x0103e8000c101514 */
[----:B-1----:R-:W2:Y:S01]  /*1db00*/  LDL.LU.S16 R120, [R1+0x120] ;  /* 0x0001200001787983 */ /* 0x002ea20000300600 */
[----:B------:R-:W-:-:S03]  /*1db10*/  VIADD R122, R2, 0x1d ;  /* 0x0000001d027a7836 */ /* 0x000fc60000000000 */
[----:B------:R-:W4:Y:S02]  /*1db20*/  LDL.LU.S16 R123, [R1+0x12c] ;  /* 0x00012c00017b7983 */ /* 0x000f240000300600 */
[----:B0-----:R-:W-:Y:S01]  /*1db30*/  ISETP.LT.AND P6, PT, R122, UR4, !P0 ;  /* 0x000000047a007c0c */ /* 0x001fe2000c7c1270 */
[----:B------:R-:W0:Y:S01]  /*1db40*/  LDCU UR4, c[0x0][0x39c] ;  /* 0x00007380ff0477ac */ /* 0x000e220008000800 */
[----:B------:R-:W3:Y:S01]  /*1db50*/  LDL.S16 R122, [R1+0x126] ;  /* 0x00012600017a7983 */ /* 0x000ee20000100600 */
[----:B--2---:R-:W-:-:S05]  /*1db60*/  PRMT R121, R120, 0x7610, R121 ;  /* 0x0000761078797816 */ /* 0x004fca0000000079 */
[----:B------:R1:W-:Y:S04]  /*1db70*/  @P2 STG.E.U16 desc[UR20][R118.64], R121 ;  /* 0x0000007976002986 */ /* 0x0003e8000c101514 */
[----:B-1----:R-:W2:Y:S01]  /*1db80*/  LDL.LU.S16 R121, [R1+0x124] ;  /* 0x0001240001797983 */ /* 0x002ea20000300600 */
[----:B------:R-:W-:-:S05]  /*1db90*/  VIADD R120, R2, 0x1e ;  /* 0x0000001e02787836 */ /* 0x000fca0000000000 */
[----:B0-----:R-:W-:Y:S01]  /*1dba0*/  ISETP.LT.AND P2, PT, R120, UR4, !P0 ;  /* 0x0000000478007c0c */ /* 0x001fe2000c741270 */
[----:B------:R-:W0:Y:S01]  /*1dbb0*/  LDCU UR4, c[0x0][0x39c] ;  /* 0x00007380ff0477ac */ /* 0x000e220008000800 */
[----:B---3--:R-:W-:Y:S01]  /*1dbc0*/  PRMT R119, R124, 0x7610, R119 ;  /* 0x000076107c777816 */ /* 0x008fe20000000077 */
[----:B------:R-:W-:Y:S01]  /*1dbd0*/  VIADD R118, R2, 0x1f ;  /* 0x0000001f02767836 */ /* 0x000fe20000000000 */
[----:B------:R-:W3:Y:S04]  /*1dbe0*/  LDL.S16 R124, [R1+0x136] ;  /* 0x00013600017c7983 */ /* 0x000ee80000100600 */
[----:B------:R1:W-:Y:S01]  /*1dbf0*/  @P3 STG.E.U16 desc[UR20][R116.64], R119 ;  /* 0x0000007774003986 */ /* 0x0003e2000c101514 */
[----:B0-----:R-:W-:-:S03]  /*1dc00*/  ISETP.LT.AND P3, PT, R118, UR4, !P0 ;  /* 0x0000000476007c0c */ /* 0x001fc6000c761270 */
[----:B-1----:R-:W3:Y:S01]  /*1dc10*/  LDL.S16 R119, [R1+0x138] ;  /* 0x0001380001777983 */ /* 0x002ee20000100600 */
[----:B------:R-:W0:Y:S03]  /*1dc20*/  LDCU UR4, c[0x0][0x39c] ;  /* 0x00007380ff0477ac */ /* 0x000e260008000800 */
[----:B------:R-:W3:Y:S01]  /*1dc30*/  LDL.LU.S16 R118, [R1+0x134] ;  /* 0x0001340001767983 */ /* 0x000ee20000300600 */
[----:B--2---:R-:W-:-:S03]  /*1dc40*/  PRMT R117, R121, 0x7610, R117 ;  /* 0x0000761079757816 */ /* 0x004fc60000000075 */
[----:B------:R-:W2:Y:S04]  /*1dc50*/  LDL.LU.S16 R121, [R1+0x13a] ;  /* 0x00013a0001797983 */ /* 0x000ea80000300600 */
[----:B------:R1:W-:Y:S04]  /*1dc60*/  @P1 STG.E.U16 desc[UR20][R114.64], R117 ;  /* 0x0000007572001986 */ /* 0x0003e8000c101514 */
[----:B------:R-:W2:Y:S01]  /*1dc70*/  LDL.S16 R120, [R1+0x140] ;  /* 0x0001400001787983 */ /* 0x000ea20000100600 */
[----:B-1----:R-:W-:-:S03]  /*1dc80*/  PRMT R115, R122, 0x7610, R115 ;  /* 0x000076107a737816 */ /* 0x002fc60000000073 */
[----:B------:R-:W2:Y:S04]  /*1dc90*/  LDL.LU R122, [R1+0x8] ;  /* 0x00000800017a7983 */ /* 0x000ea80000300800 */
[----:B------:R4:W-:Y:S02]  /*1dca0*/  @P4 STG.E.U16 desc[UR20][R112.64], R115 ;  /* 0x0000007370004986 */ /* 0x0009e4000c101514 */
[----:B----4-:R-:W-:-:S05]  /*1dcb0*/  PRMT R113, R123, 0x7610, R113 ;  /* 0x000076107b717816 */ /* 0x010fca0000000071 */
[----:B------:R1:W-:Y:S02]  /*1dcc0*/  @P5 STG.E.U16 desc[UR20][R110.64], R113 ;  /* 0x000000716e005986 */ /* 0x0003e4000c101514 */
[----:B-1----:R-:W-:Y:S02]  /*1dcd0*/  PRMT R111, R125, 0x7610, R111 ;  /* 0x000076107d6f7816 */ /* 0x002fe4000000006f */
[----:B------:R-:W4:Y:S01]  /*1dce0*/  LDL.LU.S16 R125, [R1+0x142] ;  /* 0x00014200017d7983 */ /* 0x000f220000300600 */
[----:B------:R-:W-:-:S03]  /*1dcf0*/  VIADD R116, R2, 0x20 ;  /* 0x0000002002747836 */ /* 0x000fc60000000000 */
[----:B------:R-:W4:Y:S02]  /*1dd00*/  LDL.S16 R123, [R1+0x148] ;  /* 0x00014800017b7983 */ /* 0x000f240000100600 */
[----:B0-----:R-:W-:Y:S01]  /*1dd10*/  ISETP.LT.AND P1, PT, R116, UR4, !P0 ;  /* 0x0000000474007c0c */ /* 0x001fe2000c721270 */
[----:B------:R-:W0:Y:S01]  /*1dd20*/  LDCU UR4, c[0x0][0x39c] ;  /* 0x00007380ff0477ac */ /* 0x000e220008000800 */
[----:B-----5:R3:W-:Y:S02]  /*1dd30*/  @P6 STG.E.U16 desc[UR20][R108.64], R111 ;  /* 0x0000006f6c006986 */ /* 0x0207e4000c101514 */
[----:B---3--:R-:W-:-:S05]  /*1dd40*/  PRMT R109, R118, 0x7610, R109 ;  /* 0x00007610766d7816 */ /* 0x008fca000000006d */
[----:B------:R1:W-:Y:S02]  /*1dd50*/  @P2 STG.E.U16 desc[UR20][R106.64], R109 ;  /* 0x0000006d6a002986 */ /* 0x0003e4000c101514 */
[----:B-1----:R-:W-:Y:S02]  /*1dd60*/  PRMT R109, R124, 0x7610, R109 ;  /* 0x000076107c6d7816 */ /* 0x002fe4000000006d */
[----:B------:R-:W3:Y:S01]  /*1dd70*/  LDL.LU.S16 R124, [R1+0x14a] ;  /* 0x00014a00017c7983 */ /* 0x000ee20000300600 */
[----:B------:R-:W-:-:S03]  /*1dd80*/  PRMT R107, R119, 0x7610, R107 ;  /* 0x00007610776b7816 */ /* 0x000fc6000000006b */
[----:B------:R-:W-:Y:S04]  /*1dd90*/  @P3 STG.E.U16 desc[UR20][R104.64], R109 ;  /* 0x0000006d68003986 */ /* 0x000fe8000c101514 */
[----:B------:R1:W-:Y:S02]  /*1dda0*/  @P1 STG.E.U16 desc[UR20][R102.64], R107 ;  /* 0x0000006b66001986 */ /* 0x0003e4000c101514 */
[----:B-1----:R-:W-:-:S05]  /*1ddb0*/  VIADD R102, R2, 0x26 ;  /* 0x0000002602667836 */ /* 0x002fca0000000000 */
[----:B------:R-:W-:Y:S02]  /*1ddc0*/  ISETP.LT.AND P1, PT, R102, UR7, !P0 ;  /* 0x0000000766007c0c */ /* 0x000fe4000c721270 */
[----:B--2---:R-:W-:Y:S01]  /*1ddd0*/  PRMT R104, R121, 0x7610, R104 ;  /* 0x0000761079687816 */ /* 0x004fe20000000068 */
[C---:B------:R-:W-:Y:S01]  /*1dde0*/  VIADD R114, R2.reuse, 0x21 ;  /* 0x0000002102727836 */ /* 0x040fe20000000000 */
[----:B------:R-:W2:Y:S01]  /*1ddf0*/  LDL.S16 R121, [R1+0x150] ;  /* 0x0001500001797983 */ /* 0x000ea20000100600 */
[----:B------:R-:W-:Y:S01]  /*1de00*/  VIADD R112, R2, 0x22 ;  /* 0x0000002202707836 */ /* 0x000fe20000000000 */
[----:B------:R-:W1:Y:S01]  /*1de10*/  LDCU UR7, c[0x0][0x39c] ;  /* 0x00007380ff0777ac */ /* 0x000e620008000800 */
[----:B----4-:R-:W-:Y:S02]  /*1de20*/  PRMT R102, R125, 0x7610, R102 ;  /* 0x000076107d667816 */ /* 0x010fe40000000066 */
[----:B------:R-:W4:Y:S01]  /*1de30*/  LDL.LU.S16 R125, [R1+0x152] ;  /* 0x00015200017d7983 */ /* 0x000f220000300600 */
[----:B0-----:R-:W-:Y:S01]  /*1de40*/  ISETP.LT.AND P4, PT, R114, UR4, !P0 ;  /* 0x0000000472007c0c */ /* 0x001fe2000c781270 */
[----:B------:R-:W0:Y:S01]  /*1de50*/  LDCU UR4, c[0x0][0x39c] ;  /* 0x00007380ff0477ac */ /* 0x000e220008000800 */
[----:B------:R-:W-:Y:S01]  /*1de60*/  VIADD R110, R2, 0x23 ;  /* 0x00000023026e7836 */ /* 0x000fe20000000000 */
[----:B0-----:R-:W-:Y:S01]  /*1de70*/  ISETP.LT.AND P5, PT, R112, UR4, !P0 ;  /* 0x0000000470007c0c */ /* 0x001fe2000c7a1270 */
[----:B------:R-:W0:Y:S01]  /*1de80*/  LDCU UR4, c[0x0][0x39c] ;  /* 0x00007380ff0477ac */ /* 0x000e220008000800 */
[----:B------:R-:W-:-:S02]  /*1de90*/  VIADD R108, R2, 0x24 ;  /* 0x00000024026c7836 */ /* 0x000fc40000000000 */
[----:B0-----:R-:W-:Y:S01]  /*1dea0*/  ISETP.LT.AND P6, PT, R110, UR4, !P0 ;  /* 0x000000046e007c0c */ /* 0x001fe2000c7c1270 */
[----:B------:R-:W0:Y:S01]  /*1deb0*/  LDCU UR4, c[0x0][0x39c] ;  /* 0x00007380ff0477ac */ /* 0x000e220008000800 */
[----:B------:R-:W-:-:S04]  /*1dec0*/  VIADD R106, R2, 0x25 ;  /* 0x00000025026a7836 */ /* 0x000fc80000000000 */
[----:B------:R5:W-:Y:S01]  /*1ded0*/  @P4 STG.E.U16 desc[UR20][R100.64], R104 ;  /* 0x0000006864004986 */ /* 0x000be2000c101514 */
[----:B------:R-:W-:Y:S01]  /*1dee0*/  ISETP.LT.AND P3, PT, R106, UR6, !P0 ;  /* 0x000000066a007c0c */ /* 0x000fe2000c761270 */
[----:B------:R-:W1:Y:S01]  /*1def0*/  LDCU UR6, c[0x0][0x39c] ;  /* 0x00007380ff0677ac */ /* 0x000e620008000800 */
[----:B-----5:R-:W-:Y:S02]  /*1df00*/  PRMT R101, R120, 0x7610, R101 ;  /* 0x0000761078657816 */ /* 0x020fe40000000065 */
[----:B0-----:R-:W-:Y:S01]  /*1df10*/  ISETP.LT.AND P2, PT, R108, UR4, !P0 ;  /* 0x000000046c007c0c */ /* 0x001fe2000c741270 */
[----:B------:R-:W0:Y:S01]  /*1df20*/  LDCU UR4, c[0x0][0x39c] ;  /* 0x00007380ff0477ac */ /* 0x000e220008000800 */
[----:B------:R-:W-:Y:S01]  /*1df30*/  VIADD R100, R122, UR5 ;  /* 0x000000057a647c36 */ /* 0x000fe20008000000 */
[----:B------:R5:W-:Y:S04]  /*1df40*/  @P5 STG.E.U16 desc[UR20][R98.64], R101 ;  /* 0x0000006562005986 */ /* 0x000be8000c101514 */
[----:B------:R0:W-:Y:S04]  /*1df50*/  @P6 STG.E.U16 desc[UR20][R96.64], R102 ;  /* 0x0000006660006986 */ /* 0x0001e8000c101514 */
[----:B------:R-:W4:Y:S01]  /*1df60*/  LDL.S16 R122, [R1+0x158] ;  /* 0x00015800017a7983 */ /* 0x000f220000100600 */
[----:B-----5:R-:W-:Y:S01]  /*1df70*/  LEA R98, P5, R100, R0, 0x1 ;  /* 0x0000000064627211 */ /* 0x020fe200078a08ff */
[----:B0-----:R-:W-:-:S03]  /*1df80*/  VIADD R96, R2, 0x28 ;  /* 0x0000002802607836 */ /* 0x001fc60000000000 */
[CC--:B------:R-:W-:Y:S01]  /*1df90*/  LEA.HI.X.SX32 R99, R100.reuse, R3.reuse, 0x1, P5 ;  /* 0x0000000364637211 */ /* 0x0c0fe200028f0eff */
[----:B------:R-:W-:Y:S01]  /*1dfa0*/  VIADD R97, R100, UR5 ;  /* 0x0000000564617c36 */ /* 0x000fe20008000000 */
[----:B------:R-:W-:Y:S02]  /*1dfb0*/  PRMT R100, R123, 0x7610, R100 ;  /* 0x000076107b647816 */ /* 0x000fe40000000064 */
[----:B------:R-:W-:Y:S01]  /*1dfc0*/  ISETP.LT.AND P5, PT, R96, UR4, !P0 ;  /* 0x0000000460007c0c */ /* 0x000fe2000c7a1270 */
[----:B------:R-:W0:Y:S01]  /*1dfd0*/  LDCU UR4, c[0x0][0x39c] ;  /* 0x00007380ff0477ac */ /* 0x000e220008000800 */
[C---:B------:R-:W-:Y:S01]  /*1dfe0*/  LEA R96, P6, R97.reuse, R0, 0x1 ;  /* 0x0000000061607211 */ /* 0x040fe200078c08ff */
[----:B------:R5:W-:Y:S02]  /*1dff0*/  @P2 STG.E.U16 desc[UR20][R98.64], R100 ;  /* 0x0000006462002986 */ /* 0x000be4000c101514 */
[----:B-----5:R-:W-:Y:S02]  /*1e000*/  VIADD R98, R2, 0x29 ;  /* 0x0000002902627836 */ /* 0x020fe40000000000 */
[C---:B------:R-:W-:Y:S01]  /*1e010*/  VIADD R99, R97.reuse, UR5 ;  /* 0x0000000561637c36 */ /* 0x040fe20008000000 */
[----:B------:R-:W-:-:S02]  /*1e020*/  LEA.HI.X.SX32 R97, R97, R3, 0x1, P6 ;  /* 0x0000000361617211 */ /* 0x000fc400030f0eff */
[----:B---3--:R-:W-:Y:S02]  /*1e030*/  PRMT R100, R124, 0x7610, R100 ;  /* 0x000076107c647816 */ /* 0x008fe40000000064 */
[----:B------:R-:W3:Y:S01]  /*1e040*/  LDL.LU.S16 R124, [R1+0x15a] ;  /* 0x00015a00017c7983 */ /* 0x000ee20000300600 */
[----:B-1----:R-:W-:Y:S01]  /*1e050*/  ISETP.LT.AND P2, PT, R98, UR6, !P0 ;  /* 0x0000000662007c0c */ /* 0x002fe2000c741270 */
[----:B------:R-:W1:Y:S01]  /*1e060*/  LDCU UR6, c[0x0][0x39c] ;  /* 0x00007380ff0677ac */ /* 0x000e620008000800 */
[C---:B------:R-:W-:Y:S01]  /*1e070*/  LEA R98, P6, R99.reuse, R0, 0x1 ;  /* 0x0000000063627211 */ /* 0x040fe200078c08ff */
[----:B------:R5:W-:Y:S04]  /*1e080*/  @P3 STG.E.U16 desc[UR20][R96.64], R100 ;  /* 0x0000006460003986 */ /* 0x000be8000c101514 */
[----:B------:R-:W3:Y:S01]  /*1e090*/  LDL.S16 R123, [R1+0x160] ;  /* 0x00016000017b7983 */ /* 0x000ee20000100600 */
[C---:B-----5:R-:W-:Y:S01]  /*1e0a0*/  VIADD R97, R99.reuse, UR5 ;  /* 0x0000000563617c36 */ /* 0x060fe20008000000 */
[----:B------:R-:W-:-:S02]  /*1e0b0*/  LEA.HI.X.SX32 R99, R99, R3, 0x1, P6 ;  /* 0x0000000363637211 */ /* 0x000fc400030f0eff */
[----:B--2---:R-:W-:-:S05]  /*1e0c0*/  PRMT R100, R121, 0x7610, R100 ;  /* 0x0000761079647816 */ /* 0x004fca0000000064 */
[----:B------:R4:W-:Y:S02]  /*1e0d0*/  @P1 STG.E.U16 desc[UR20][R98.64], R100 ;  /* 0x0000006462001986 */ /* 0x0009e4000c101514 */
[----:B----4-:R-:W-:Y:S02]  /*1e0e0*/  PRMT R100, R125, 0x7610, R100 ;  /* 0x000076107d647816 */ /* 0x010fe40000000064 */
[----:B------:R-:W2:Y:S01]  /*1e0f0*/  LDL.LU.S16 R125, [R1+0x162] ;  /* 0x00016200017d7983 */ /* 0x000ea20000300600 */
[C---:B------:R-:W-:Y:S02]  /*1e100*/  VIADD R103, R2.reuse, 0x27 ;  /* 0x0000002702677836 */ /* 0x040fe40000000000 */
[----:B------:R-:W-:Y:S01]  /*1e110*/  VIADD R96, R2, 0x2a ;  /* 0x0000002a02607836 */ /* 0x000fe20000000000 */
[----:B------:R-:W4:Y:S02]  /*1e120*/  LDL.S16 R121, [R1+0x168] ;  /* 0x0001680001797983 */ /* 0x000f240000100600 */
[----:B------:R-:W-:-:S02]  /*1e130*/  ISETP.LT.AND P4, PT, R103, UR9, !P0 ;  /* 0x0000000967007c0c */ /* 0x000fc4000c781270 */
[----:B0-----:R-:W-:Y:S01]  /*1e140*/  ISETP.LT.AND P3, PT, R96, UR4, !P0 ;  /* 0x0000000460007c0c */ /* 0x001fe2000c761270 */
[----:B------:R-:W-:Y:S01]  /*1e150*/  VIADD R98, R2, 0x2b ;  /* 0x0000002b02627836 */ /* 0x000fe20000000000 */
[CC--:B------:R-:W-:Y:S01]  /*1e160*/  LEA R96, P6, R97.reuse, R0.reuse, 0x1 ;  /* 0x0000000061607211 */ /* 0x0c0fe200078c08ff */
[C---:B------:R-:W-:Y:S01]  /*1e170*/  VIADD R99, R97.reuse, UR5 ;  /* 0x0000000561637c36 */ /* 0x040fe20008000000 */
[----:B------:R-:W0:Y:S02]  /*1e180*/  LDCU UR4, c[0x0][0x39c] ;  /* 0x00007380ff0477ac */ /* 0x000e240008000800 */
[----:B------:R-:W-:Y:S02]  /*1e190*/  LEA.HI.X.SX32 R97, R97, R3, 0x1, P6 ;  /* 0x0000000361617211 */ /* 0x000fe400030f0eff */
[----:B-1----:R-:W-:Y:S01]  /*1e1a0*/  ISETP.LT.AND P1, PT, R98, UR6, !P0 ;  /* 0x0000000662007c0c */ /* 0x002fe2000c721270 */
[----:B------:R-:W1:Y:S01]  /*1e1b0*/  LDCU UR6, c[0x0][0x39c] ;  /* 0x00007380ff0677ac */ /* 0x000e620008000800 */
[----:B------:R-:W-:Y:S01]  /*1e1c0*/  LEA R98, P6, R99, R0, 0x1 ;  /* 0x0000000063627211 */ /* 0x000fe200078c08ff */
[----:B------:R5:W-:Y:S02]  /*1e1d0*/  @P4 STG.E.U16 desc[UR20][R96.64], R100 ;  /* 0x0000006460004986 */ /* 0x000be4000c101514 */
[----:B-----5:R-:W-:-:S02]  /*1e1e0*/  VIADD R96, R2, 0x2c ;  /* 0x0000002c02607836 */ /* 0x020fc40000000000 */
[C---:B------:R-:W-:Y:S01]  /*1e1f0*/  VIADD R97, R99.reuse, UR5 ;  /* 0x0000000563617c36 */ /* 0x040fe20008000000 */
[----:B------:R-:W-:Y:S02]  /*1e200*/  LEA.HI.X.SX32 R99, R99, R3, 0x1, P6 ;  /* 0x0000000363637211 */ /* 0x000fe400030f0eff */
[----:B------:R-:W-:Y:S01]  /*1e210*/  ISETP.LT.AND P4, PT, R96, UR7, !P0 ;  /* 0x0000000760007c0c */ /* 0x000fe2000c781270 */
[----:B------:R-:W5:Y:S01]  /*1e220*/  LDCU UR7, c[0x0][0x39c] ;  /* 0x00007380ff0777ac */ /* 0x000f620008000800 */
[----:B------:R-:W-:Y:S02]  /*1e230*/  LEA R96, P6, R97, R0, 0x1 ;  /* 0x0000000061607211 */ /* 0x000fe400078c08ff */
[----:B------:R-:W-:-:S05]  /*1e240*/  PRMT R100, R122, 0x7610, R100 ;  /* 0x000076107a647816 */ /* 0x000fca0000000064 */
[----:B------:R0:W-:Y:S02]  /*1e250*/  @P5 STG.E.U16 desc[UR20][R98.64], R100 ;  /* 0x0000006462005986 */ /* 0x0001e4000c101514 */
[----:B0-----:R-:W-:Y:S02]  /*1e260*/  VIADD R98, R2, 0x2d ;  /* 0x0000002d02627836 */ /* 0x001fe40000000000 */
[C---:B------:R-:W-:Y:S01]  /*1e270*/  VIADD R99, R97.reuse, UR5 ;  /* 0x0000000561637c36 */ /* 0x040fe20008000000 */
[----:B------:R-:W-:Y:S02]  /*1e280*/  LEA.HI.X.SX32 R97, R97, R3, 0x1, P6 ;  /* 0x0000000361617211 */ /* 0x000fe400030f0eff */
[----:B------:R-:W-:Y:S01]  /*1e290*/  ISETP.LT.AND P5, PT, R98, UR4, !P0 ;  /* 0x0000000462007c0c */ /* 0x000fe2000c7a1270 */
[----:B------:R-:W0:Y:S01]  /*1e2a0*/  LDCU UR4, c[0x0][0x39c] ;  /* 0x00007380ff0477ac */ /* 0x000e220008000800 */
[----:B------:R-:W-:Y:S02]  /*1e2b0*/  LEA R98, P6, R99, R0, 0x1 ;  /* 0x0000000063627211 */ /* 0x000fe400078c08ff */
[----:B---3--:R-:W-:-:S02]  /*1e2c0*/  PRMT R100, R124, 0x7610, R100 ;  /* 0x000076107c647816 */ /* 0x008fc40000000064 */
[----:B------:R-:W3:Y:S04]  /*1e2d0*/  LDL.LU.S16 R124, [R1+0x16a] ;  /* 0x00016a00017c7983 */ /* 0x000ee80000300600 */
[----:B------:R0:W-:Y:S04]  /*1e2e0*/  @P2 STG.E.U16 desc[UR20][R96.64], R100 ;  /* 0x0000006460002986 */ /* 0x0001e8000c101514 */
[----:B------:R-:W3:Y:S01]  /*1e2f0*/  LDL.S16 R122, [R1+0x16c] ;  /* 0x00016c00017a7983 */ /* 0x000ee20000100600 */
[C---:B0-----:R-:W-:Y:S01]  /*1e300*/  VIADD R97, R99.reuse, UR5 ;  /* 0x0000000563617c36 */ /* 0x041fe20008000000 */
[----:B------:R-:W-:-:S02]  /*1e310*/  LEA.HI.X.SX32 R99, R99, R3, 0x1, P6 ;  /* 0x0000000363637211 */ /* 0x000fc400030f0eff */
[----:B------:R-:W-:-:S05]  /*1e320*/  PRMT R100, R123, 0x7610, R100 ;  /* 0x000076107b647816 */ /* 0x000fca0000000064 */
[----:B------:R2:W-:Y:S02]  /*1e330*/  @P3 STG.E.U16 desc[UR20][R98.64], R100 ;  /* 0x0000006462003986 */ /* 0x0005e4000c101514 */
[----:B--2---:R-:W-:Y:S02]  /*1e340*/  PRMT R100, R125, 0x7610, R100 ;  /* 0x000076107d647816 */ /* 0x004fe40000000064 */
[----:B------:R-:W2:Y:S01]  /*1e350*/  LDL.LU.S16 R125, [R1+0x16e] ;  /* 0x00016e00017d7983 */ /* 0x000ea20000300600 */
[C---:B------:R-:W-:Y:S02]  /*1e360*/  VIADD R96, R2.reuse, 0x2e ;  /* 0x0000002e02607836 */ /* 0x040fe40000000000 */
[----:B------:R-:W-:Y:S01]  /*1e370*/  VIADD R98, R2, 0x2f ;  /* 0x0000002f02627836 */ /* 0x000fe20000000000 */
[----:B------:R-:W2:Y:S02]  /*1e380*/  LDL.S16 R123, [R1+0x170] ;  /* 0x00017000017b7983 */ /* 0x000ea40000100600 */
[----:B-1----:R-:W-:Y:S01]  /*1e390*/  ISETP.LT.AND P2, PT, R96, UR6, !P0 ;  /* 0x0000000660007c0c */ /* 0x002fe2000c741270 */
[C---:B------:R-:W-:Y:S01]  /*1e3a0*/  VIADD R99, R97.reuse, UR5 ;  /* 0x0000000561637c36 */ /* 0x040fe20008000000 */
[----:B------:R-:W-:Y:S01]  /*1e3b0*/  LEA R96, P6, R97, R0, 0x1 ;  /* 0x0000000061607211 */ /* 0x000fe200078c08ff */
[----:B------:R-:W0:Y:S01]  /*1e3c0*/  LDCU UR6, c[0x0][0x39c] ;  /* 0x00007380ff0677ac */ /* 0x000e220008000800 */
[----:B------:R-:W-:-:S02]  /*1e3d0*/  ISETP.LT.AND P3, PT, R98, UR4, !P0 ;  /* 0x0000000462007c0c */ /* 0x000fc4000c761270 */
[----:B------:R-:W-:Y:S01]  /*1e3e0*/  LEA.HI.X.SX32 R97, R97, R3, 0x1, P6 ;  /* 0x0000000361617211 */ /* 0x000fe200030f0eff */
[----:B------:R-:W1:Y:S01]  /*1e3f0*/  LDCU UR4, c[0x0][0x39c] ;  /* 0x00007380ff0477ac */ /* 0x000e620008000800 */
[----:B------:R-:W-:-:S03]  /*1e400*/  LEA R98, P6, R99, R0, 0x1 ;  /* 0x0000000063627211 */ /* 0x000fc600078c08ff */
[----:B------:R0:W-:Y:S02]  /*1e410*/  @P1 STG.E.U16 desc[UR20][R96.64], R100 ;  /* 0x0000006460001986 */ /* 0x0001e4000c101514 */
[----:B0-----:R-:W-:Y:S01]  /*1e420*/  VIADD R96, R2, 0x30 ;  /* 0x0000003002607836 */ /* 0x001fe20000000000 */
[----:B----4-:R-:W-:Y:S01]  /*1e430*/  PRMT R100, R121, 0x7610, R100 ;  /* 0x0000761079647816 */ /* 0x010fe20000000064 */
[C---:B------:R-:W-:Y:S01]  /*1e440*/  VIADD R97, R99.reuse, UR5 ;  /* 0x0000000563617c36 */ /* 0x040fe20008000000 */
[----:B------:R-:W-:Y:S02]  /*1e450*/  LEA.HI.X.SX32 R99, R99, R3, 0x1, P6 ;  /* 0x0000000363637211 */ /* 0x000fe400030f0eff */
[----:B-----5:R-:W-:Y:S01]  /*1e460*/  ISETP.LT.AND P1, PT, R96, UR7, !P0 ;  /* 0x0000000760007c0c */ /* 0x020fe2000c721270 */
[----:B------:R-:W0:Y:S01]  /*1e470*/  LDCU UR7, c[0x0][0x39c] ;  /* 0x00007380ff0777ac */ /* 0x000e220008000800 */
[----:B------:R-:W-:Y:S01]  /*1e480*/  LEA R96, P6, R97, R0, 0x1 ;  /* 0x0000000061607211 */ /* 0x000fe200078c08ff */
[----:B------:R4:W-:Y:S02]  /*1e490*/  @P4 STG.E.U16 desc[UR20][R98.64], R100 ;  /* 0x0000006462004986 */ /* 0x0009e4000c101514 */
[----:B----4-:R-:W-:-:S02]  /*1e4a0*/  VIADD R98, R2, 0x31 ;  /* 0x0000003102627836 */ /* 0x010fc40000000000 */
[C---:B------:R-:W-:Y:S01]  /*1e4b0*/  VIADD R99, R97.reuse, UR5 ;  /* 0x0000000561637c36 */ /* 0x040fe20008000000 */
[-C--:B------:R-:W-:Y:S02]  /*1e4c0*/  LEA.HI.X.SX32 R97, R97, R3.reuse, 0x1, P6 ;  /* 0x0000000361617211 */ /* 0x080fe400030f0eff */
[----:B------:R-:W-:Y:S01]  /*1e4d0*/  ISETP.LT.AND P4, PT, R98, UR6, !P0 ;  /* 0x0000000662007c0c */ /* 0x000fe2000c781270 */
[----:B------:R-:W4:Y:S01]  /*1e4e0*/  LDCU UR6, c[0x0][0x39c] ;  /* 0x00007380ff0677ac */ /* 0x000f220008000800 */
[C---:B------:R-:W-:Y:S02]  /*1e4f0*/  LEA R98, P6, R99.reuse, R0, 0x1 ;  /* 0x0000000063627211 */ /* 0x040fe400078c08ff */
[----:B---3--:R-:W-:Y:S02]  /*1e500*/  PRMT R100, R124, 0x7610, R100 ;  /* 0x000076107c647816 */ /* 0x008fe40000000064 */
[----:B------:R-:W3:Y:S04]  /*1e510*/  LDL.LU.S16 R124, [R1+0x172] ;  /* 0x00017200017c7983 */ /* 0x000ee80000300600 */
[----:B------:R5:W-:Y:S04]  /*1e520*/  @P5 STG.E.U16 desc[UR20][R96.64], R100 ;  /* 0x0000006460005986 */ /* 0x000be8000c101514 */
[----:B------:R-:W3:Y:S01]  /*1e530*/  LDL.S16 R121, [R1+0x174] ;  /* 0x0001740001797983 */ /* 0x000ee20000100600 */
[C---:B-----5:R-:W-:Y:S01]  /*1e540*/  VIADD R97, R99.reuse, UR5 ;  /* 0x0000000563617c36 */ /* 0x060fe20008000000 */
[----:B------:R-:W-:-:S02]  /*1e550*/  LEA.HI.X.SX32 R99, R99, R3, 0x1, P6 ;  /* 0x0000000363637211 */ /* 0x000fc400030f0eff */
[----:B------:R-:W-:-:S05]  /*1e560*/  PRMT R100, R122, 0x7610, R100 ;  /* 0x000076107a647816 */ /* 0x000fca0000000064 */
[----:B------:R2:W-:Y:S02]  /*1e570*/  @P2 STG.E.U16 desc[UR20][R98.64], R100 ;  /* 0x0000006462002986 */ /* 0x0005e4000c101514 */
[----:B--2---:R-:W-:Y:S02]  /*1e580*/  PRMT R100, R125, 0x7610, R100 ;  /* 0x000076107d647816 */ /* 0x004fe40000000064 */
[----:B------:R-:W2:Y:S01]  /*1e590*/  LDL.LU.S16 R125, [R1+0x176] ;  /* 0x00017600017d7983 */ /* 0x000ea20000300600 */
[C---:B------:R-:W-:Y:S02]  /*1e5a0*/  VIADD R96, R2.reuse, 0x32 ;  /* 0x0000003202607836 */ /* 0x040fe40000000000 */
[----:B------:R-:W-:Y:S01]  /*1e5b0*/  VIADD R98, R2, 0x33 ;  /* 0x0000003302627836 */ /* 0x000fe20000000000 */
[----:B------:R-:W5:Y:S02]  /*1e5c0*/  LDL.S16 R122, [R1+0x178] ;  /* 0x00017800017a7983 */ /* 0x000f640000100600 */
[----:B-1----:R-:W-:Y:S01]  /*1e5d0*/  ISETP.LT.AND P5, PT, R96, UR4, !P0 ;  /* 0x0000000460007c0c */ /* 0x002fe2000c7a1270 */
[C---:B------:R-:W-:Y:S01]  /*1e5e0*/  VIADD R99, R97.reuse, UR5 ;  /* 0x0000000561637c36 */ /* 0x040fe20008000000 */
[----:B------:R-:W-:Y:S01]  /*1e5f0*/  LEA R96, P6, R97, R0, 0x1 ;  /* 0x0000000061607211 */ /* 0x000fe200078c08ff */
[----:B------:R-:W1:Y:S01]  /*1e600*/  LDCU UR4, c[0x0][0x39c] ;  /* 0x00007380ff0477ac */ /* 0x000e620008000800 */
[----:B----4-:R-:W-:-:S02]  /*1e610*/  ISETP.LT.AND P2, PT, R98, UR6, !P0 ;  /* 0x0000000662007c0c */ /* 0x010fc4000c741270 */
[----:B------:R-:W-:Y:S01]  /*1e620*/  LEA.HI.X.SX32 R97, R97, R3, 0x1, P6 ;  /* 0x0000000361617211 */ /* 0x000fe200030f0eff */
[----:B------:R-:W4:Y:S01]  /*1e630*/  LDCU UR6, c[0x0][0x39c] ;  /* 0x00007380ff0677ac */ /* 0x000f220008000800 */
[----:B------:R-:W-:-:S03]  /*1e640*/  LEA R98, P6, R99, R0, 0x1 ;  /* 0x0000000063627211 */ /* 0x000fc600078c08ff */
[----:B------:R0:W-:Y:S02]  /*1e650*/  @P3 STG.E.U16 desc[UR20][R96.64], R100 ;  /* 0x0000006460003986 */ /* 0x0001e4000c101514 */
[----:B0-----:R-:W-:Y:S01]  /*1e660*/  VIADD R96, R2, 0x34 ;  /* 0x0000003402607836 */ /* 0x001fe20000000000 */
[----:B------:R-:W-:Y:S01]  /*1e670*/  PRMT R100, R123, 0x7610, R100 ;  /* 0x000076107b647816 */ /* 0x000fe20000000064 */
[C---:B------:R-:W-:Y:S01]  /*1e680*/  VIADD R97, R99.reuse, UR5 ;  /* 0x0000000563617c36 */ /* 0x040fe20008000000 */
[----:B------:R-:W-:Y:S02]  /*1e690*/  LEA.HI.X.SX32 R99, R99, R3, 0x1, P6 ;  /* 0x0000000363637211 */ /* 0x000fe400030f0eff */
[----:B------:R-:W-:Y:S01]  /*1e6a0*/  ISETP.LT.AND P3, PT, R96, UR7, !P0 ;  /* 0x0000000760007c0c */ /* 0x000fe2000c761270 */
[----:B------:R-:W0:Y:S01]  /*1e6b0*/  LDCU UR7, c[0x0][0x39c] ;  /* 0x00007380ff0777ac */ /* 0x000e220008000800 */
[----:B------:R-:W-:Y:S01]  /*1e6c0*/  LEA R96, P6, R97, R0, 0x1 ;  /* 0x0000000061607211 */ /* 0x000fe200078c08ff */
[----:B------:R1:W-:Y:S02]  /*1e6d0*/  @P1 STG.E.U16 desc[UR20][R98.64], R100 ;  /* 0x0000006462001986 */ /* 0x0003e4000c101514 */
[----:B-1----:R-:W-:-:S02]  /*1e6e0*/  VIADD R98, R2, 0x35 ;  /* 0x0000003502627836 */ /* 0x002fc40000000000 */
[C---:B------:R-:W-:Y:S01]  /*1e6f0*/  VIADD R99, R97.reuse, UR5 ;  /* 0x0000000561637c36 */ /* 0x040fe20008000000 */
[-C--:B------:R-:W-:Y:S02]  /*1e700*/  LEA.HI.X.SX32 R97, R97, R3.reuse, 0x1, P6 ;  /* 0x0000000361617211 */ /* 0x080fe400030f0eff */
[----:B------:R-:W-:Y:S01]  /*1e710*/  ISETP.LT.AND P1, PT, R98, UR4, !P0 ;  /* 0x0000000462007c0c */ /* 0x000fe2000c721270 */
[----:B------:R-:W1:Y:S01]  /*1e720*/  LDCU UR4, c[0x0][0x39c] ;  /* 0x00007380ff0477ac */ /* 0x000e620008000800 */
[C---:B------:R-:W-:Y:S02]  /*1e730*/  LEA R98, P6, R99.reuse, R0, 0x1 ;  /* 0x0000000063627211 */ /* 0x040fe400078c08ff */
[----:B---3--:R-:W-:Y:S02]  /*1e740*/  PRMT R100, R124, 0x7610, R100 ;  /* 0x000076107c647816 */ /* 0x008fe40000000064 */
        /* <DEDUP_REMOVED lines=12> */
[----:B----4-:R-:W-:Y:S01]  /*1e810*/  ISETP.LT.AND P4, PT, R96, UR6, !P0 ;  /* 0x0000000660007c0c */ /* 0x010fe2000c781270 */
[C---:B------:R-:W-:Y:S01]  /*1e820*/  VIADD R99, R97.reuse, UR5 ;  /* 0x0000000561637c36 */ /* 0x040fe20008000000 */
[----:B------:R-:W-:Y:S01]  /*1e830*/  LEA R96, P6, R97, R0, 0x1 ;  /* 0x0000000061607211 */ /* 0x000fe200078c08ff */
[----:B------:R-:W0:Y:S01]  /*1e840*/  LDCU UR6, c[0x0][0x39c] ;  /* 0x00007380ff0677ac */ /* 0x000e220008000800 */
[----:B-1----:R-:W-:-:S02]  /*1e850*/  ISETP.LT.AND P5, PT, R98, UR4, !P0 ;  /* 0x0000000462007c0c */ /* 0x002fc4000c7a1270 */
[----:B------:R-:W-:Y:S01]  /*1e860*/  LEA.HI.X.SX32 R97, R97, R3, 0x1, P6 ;  /* 0x0000000361617211 */ /* 0x000fe200030f0eff */
[----:B------:R-:W1:Y:S01]  /*1e870*/  LDCU UR4, c[0x0][0x39c] ;  /* 0x00007380ff0477ac */ /* 0x000e620008000800 */
[----:B------:R-:W-:-:S03]  /*1e880*/  LEA R98, P6, R99, R0, 0x1 ;  /* 0x0000000063627211 */ /* 0x000fc600078c08ff */
[----:B------:R4:W-:Y:S02]  /*1e890*/  @P2 STG.E.U16 desc[UR20][R96.64], R100 ;  /* 0x0000006460002986 */ /* 0x0009e4000c101514 */
[----:B----4-:R-:W-:Y:S01]  /*1e8a0*/  VIADD R96, R2, 0x38 ;  /* 0x0000003802607836 */ /* 0x010fe20000000000 */
[----:B-----5:R-:W-:Y:S01]  /*1e8b0*/  PRMT R100, R122, 0x7610, R100 ;  /* 0x000076107a647816 */ /* 0x020fe20000000064 */
[C---:B------:R-:W-:Y:S01]  /*1e8c0*/  VIADD R97, R99.reuse, UR5 ;  /* 0x0000000563617c36 */ /* 0x040fe20008000000 */
[----:B------:R-:W-:Y:S02]  /*1e8d0*/  LEA.HI.X.SX32 R99, R99, R3, 0x1, P6 ;  /* 0x0000000363637211 */ /* 0x000fe400030f0eff */
[----:B------:R-:W-:Y:S01]  /*1e8e0*/  ISETP.LT.AND P2, PT, R96, UR7, !P0 ;  /* 0x0000000760007c0c */ /* 0x000fe2000c741270 */
[----:B------:R-:W4:Y:S01]  /*1e8f0*/  LDCU UR7, c[0x0][0x39c] ;  /* 0x00007380ff0777ac */ /* 0x000f220008000800 */
[----:B------:R-:W-:Y:S01]  /*1e900*/  LEA R96, P6, R97, R0, 0x1 ;  /* 0x0000000061607211 */ /* 0x000fe200078c08ff */
[----:B------:R5:W-:Y:S02]  /*1e910*/  @P3 STG.E.U16 desc[UR20][R98.64], R100 ;  /* 0x0000006462003986 */ /* 0x000be4000c101514 */
[----:B-----5:R-:W-:-:S02]  /*1e920*/  VIADD R98, R2, 0x39 ;  /* 0x0000003902627836 */ /* 0x020fc40000000000 */
[C---:B------:R-:W-:Y:S01]  /*1e930*/  VIADD R99, R97.reuse, UR5 ;  /* 0x0000000561637c36 */ /* 0x040fe20008000000 */
[-C--:B------:R-:W-:Y:S02]  /*1e940*/  LEA.HI.X.SX32 R97, R97, R3.reuse, 0x1, P6 ;  /* 0x0000000361617211 */ /* 0x080fe400030f0eff */
[----:B0-----:R-:W-:Y:S01]  /*1e950*/  ISETP.LT.AND P3, PT, R98, UR6, !P0 ;  /* 0x0000000662007c0c */ /* 0x001fe2000c761270 */
[----:B------:R-:W0:Y:S01]  /*1e960*/  LDCU UR6, c[0x0][0x39c] ;  /* 0x00007380ff0677ac */ /* 0x000e220008000800 */
        /* <DEDUP_REMOVED lines=18> */
[----:B0-----:R-:W-:-:S02]  /*1ea90*/  ISETP.LT.AND P4, PT, R98, UR6, !P0 ;  /* 0x0000000662007c0c */ /* 0x001fc4000c781270 */
[----:B------:R-:W-:Y:S01]  /*1eaa0*/  LEA.HI.X.SX32 R97, R97, R3, 0x1, P6 ;  /* 0x0000000361617211 */ /* 0x000fe200030f0eff */
[----:B------:R-:W0:Y:S01]  /*1eab0*/  LDCU UR6, c[0x0][0x39c] ;  /* 0x00007380ff0677ac */ /* 0x000e220008000800 */
[----:B------:R-:W-:-:S03]  /*1eac0*/  LEA R98, P6, R99, R0, 0x1 ;  /* 0x0000000063627211 */ /* 0x000fc600078c08ff */
[----:B------:R1:W-:Y:S02]  /*1ead0*/  @P5 STG.E.U16 desc[UR20][R96.64], R100 ;  /* 0x0000006460005986 */ /* 0x0003e4000c101514 */
[----:B-1----:R-:W-:Y:S01]  /*1eae0*/  VIADD R96, R2, 0x3c ;  /* 0x0000003c02607836 */ /* 0x002fe20000000000 */
[----:B------:R-:W-:Y:S01]  /*1eaf0*/  PRMT R100, R121, 0x7610, R100 ;  /* 0x0000761079647816 */ /* 0x000fe20000000064 */
[C---:B------:R-:W-:Y:S01]  /*1eb00*/  VIADD R97, R99.reuse, UR5 ;  /* 0x0000000563617c36 */ /* 0x040fe20008000000 */
[----:B------:R-:W-:Y:S02]  /*1eb10*/  LEA.HI.X.SX32 R99, R99, R3, 0x1, P6 ;  /* 0x0000000363637211 */ /* 0x000fe400030f0eff */
[----:B----4-:R-:W-:Y:S01]  /*1eb20*/  ISETP.LT.AND P5, PT, R96, UR7, !P0 ;  /* 0x0000000760007c0c */ /* 0x010fe2000c7a1270 */
[----:B------:R-:W1:Y:S01]  /*1eb30*/  LDCU UR7, c[0x0][0x39c] ;  /* 0x00007380ff0777ac */ /* 0x000e620008000800 */
        /* <DEDUP_REMOVED lines=21> */
[----:B------:R-:W-:Y:S01]  /*1ec90*/  ISETP.LT.AND P3, PT, R96, UR6, !P0 ;  /* 0x0000000660007c0c */ /* 0x000fe2000c761270 */
[C---:B------:R-:W-:Y:S01]  /*1eca0*/  VIADD R99, R97.reuse, UR5 ;  /* 0x0000000561637c36 */ /* 0x040fe20008000000 */
[----:B------:R-:W-:Y:S01]  /*1ecb0*/  LEA R96, P6, R97, R0, 0x1 ;  /* 0x0000000061607211 */ /* 0x000fe200078c08ff */
[----:B------:R-:W0:Y:S01]  /*1ecc0*/  LDCU UR6, c[0x0][0x39c] ;  /* 0x00007380ff0677ac */ /* 0x000e220008000800 */
[----:B----4-:R-:W-:-:S02]  /*1ecd0*/  ISETP.LT.AND P1, PT, R98, UR4, !P0 ;  /* 0x0000000462007c0c */ /* 0x010fc4000c721270 */
[----:B------:R-:W-:Y:S01]  /*1ece0*/  LEA.HI.X.SX32 R97, R97, R3, 0x1, P6 ;  /* 0x0000000361617211 */ /* 0x000fe200030f0eff */
[----:B------:R-:W4:Y:S01]  /*1ecf0*/  LDCU UR4, c[0x0][0x39c] ;  /* 0x00007380ff0477ac */ /* 0x000f220008000800 */
[----:B------:R-:W-:-:S03]  /*1ed00*/  LEA R98, P6, R99, R0, 0x1 ;  /* 0x0000000063627211 */ /* 0x000fc600078c08ff */
[----:B------:R0:W-:Y:S02]  /*1ed10*/  @P4 STG.E.U16 desc[UR20][R96.64], R100 ;  /* 0x0000006460004986 */ /* 0x0001e4000c101514 */
[----:B0-----:R-:W-:Y:S01]  /*1ed20*/  VIADD R96, R2, 0x40 ;  /* 0x0000004002607836 */ /* 0x001fe20000000000 */
[----:B-----5:R-:W-:Y:S01]  /*1ed30*/  PRMT R100, R123, 0x7610, R100 ;  /* 0x000076107b647816 */ /* 0x020fe20000000064 */
[C---:B------:R-:W-:Y:S01]  /*1ed40*/  VIADD R97, R99.reuse, UR5 ;  /* 0x0000000563617c36 */ /* 0x040fe20008000000 */
[----:B------:R-:W-:Y:S02]  /*1ed50*/  LEA.HI.X.SX32 R99, R99, R3, 0x1, P6 ;  /* 0x0000000363637211 */ /* 0x000fe400030f0eff */
[----:B-1----:R-:W-:Y:S01]  /*1ed60*/  ISETP.LT.AND P4, PT, R96, UR7, !P0 ;  /* 0x0000000760007c0c */ /* 0x002fe2000c781270 */
        /* <DEDUP_REMOVED lines=22> */
[----:B----4-:R-:W-:Y:S01]  /*1eed0*/  ISETP.LT.AND P2, PT, R96, UR4, !P0 ;  /* 0x0000000460007c0c */ /* 0x010fe2000c741270 */
[C---:B------:R-:W-:Y:S01]  /*1eee0*/  VIADD R99, R97.reuse, UR5 ;  /* 0x0000000561637c36 */ /* 0x040fe20008000000 */
[----:B------:R-:W-:Y:S01]  /*1eef0*/  LEA R96, P6, R97, R0, 0x1 ;  /* 0x0000000061607211 */ /* 0x000fe200078c08ff */
[----:B------:R-:W4:Y:S01]  /*1ef00*/  LDCU UR4, c[0x0][0x39c] ;  /* 0x00007380ff0477ac */ /* 0x000f220008000800 */
[----:B-1----:R-:W-:-:S02]  /*1ef10*/  ISETP.LT.AND P3, PT, R98, UR6, !P0 ;  /* 0x0000000662007c0c */ /* 0x002fc4000c761270 */
[----:B------:R-:W-:Y:S01]  /*1ef20*/  LEA.HI.X.SX32 R97, R97, R3, 0x1, P6 ;  /* 0x0000000361617211 */ /* 0x000fe200030f0eff */
[----:B------:R-:W1:Y:S01]  /*1ef30*/  LDCU UR6, c[0x0][0x39c] ;  /* 0x00007380ff0677ac */ /* 0x000e620008000800 */
        /* <DEDUP_REMOVED lines=13> */
[----:B----4-:R-:W-:Y:S01]  /*1f010*/  ISETP.LT.AND P4, PT, R98, UR4, !P0 ;  /* 0x0000000462007c0c */ /* 0x010fe2000c781270 */
[----:B------:R-:W1:Y:S01]  /*1f020*/  LDCU UR4, c[0x0][0x39c] ;  /* 0x00007380ff0477ac */ /* 0x000e620008000800 */
[C---:B------:R-:W-:Y:S02]  /*1f030*/  LEA R98, P6, R99.reuse, R0, 0x1 ;  /* 0x0000000063627211 */ /* 0x040fe400078c08ff */
[----:B---3--:R-:W-:Y:S02]  /*1f040*/  PRMT R100, R124, 0x7610, R100 ;  /* 0x000076107c647816 */ /* 0x008fe40000000064 */
[----:B------:R-:W3:Y:S04]  /*1f050*/  LDL.LU.S16 R124, [R1+0xc2] ;  /* 0x0000c200017c7983 */ /* 0x000ee80000300600 */
[----:B------:R4:W-:Y:S04]  /*1f060*/  @P5 STG.E.U16 desc[UR20][R96.64], R100 ;  /* 0x0000006460005986 */ /* 0x0009e8000c101514 */
[----:B------:R-:W3:Y:S01]  /*1f070*/  LDL.S16 R122, [R1+0xd0] ;  /* 0x0000d000017a7983 */ /* 0x000ee20000100600 */
[C---:B----4-:R-:W-:Y:S01]  /*1f080*/  VIADD R97, R99.reuse, UR5 ;  /* 0x0000000563617c36 */ /* 0x050fe20008000000 */
[----:B------:R-:W-:-:S02]  /*1f090*/  LEA.HI.X.SX32 R99, R99, R3, 0x1, P6 ;  /* 0x0000000363637211 */ /* 0x000fc400030f0eff */
[----:B------:R-:W-:-:S05]  /*1f0a0*/  PRMT R100, R123, 0x7610, R100 ;  /* 0x000076107b647816 */ /* 0x000fca0000000064 */
[----:B------:R2:W-:Y:S02]  /*1f0b0*/  @P2 STG.E.U16 desc[UR20][R98.64], R100 ;  /* 0x0000006462002986 */ /* 0x0005e4000c101514 */
[----:B--2---:R-:W-:Y:S02]  /*1f0c0*/  PRMT R100, R125, 0x7610, R100 ;  /* 0x000076107d647816 */ /* 0x004fe40000000064 */
[----:B------:R-:W2:Y:S01]  /*1f0d0*/  LDL.LU.S16 R125, [R1+0xd2] ;  /* 0x0000d200017d7983 */ /* 0x000ea20000300600 */
[C---:B------:R-:W-:Y:S02]  /*1f0e0*/  VIADD R96, R2.reuse, 0x46 ;  /* 0x0000004602607836 */ /* 0x040fe40000000000 */
[----:B------:R-:W-:Y:S01]  /*1f0f0*/  VIADD R98, R2, 0x47 ;  /* 0x0000004702627836 */ /* 0x000fe20000000000 */
[----:B------:R-:W4:Y:S02]  /*1f100*/  LDL.S16 R123, [R1+0xe0] ;  /* 0x0000e000017b7983 */ /* 0x000f240000100600 */
[----:B------:R-:W-:Y:S01]  /*1f110*/  ISETP.LT.AND P5, PT, R96, UR6, !P0 ;  /* 0x0000000660007c0c */ /* 0x000fe2000c7a1270 */
        /* <DEDUP_REMOVED lines=8> */
[----:B0-----:R-:W-:Y:S01]  /*1f1a0*/  VIADD R96, R2, 0x48 ;  /* 0x0000004802607836 */ /* 0x001fe20000000000 */
[----:B-----5:R-:W-:Y:S01]  /*1f1b0*/  PRMT R100, R121, 0x7610, R100 ;  /* 0x0000761079647816 */ /* 0x020fe20000000064 */
[C---:B------:R-:W-:Y:S01]  /*1f1c0*/  VIADD R97, R99.reuse, UR5 ;  /* 0x0000000563617c36 */ /* 0x040fe20008000000 */
[----:B------:R-:W-:Y:S02]  /*1f1d0*/  LEA.HI.X.SX32 R99, R99, R3, 0x1, P6 ;  /* 0x0000000363637211 */ /* 0x000fe400030f0eff */
[----:B------:R-:W-:Y:S01]  /*1f1e0*/  ISETP.LT.AND P3, PT, R96, UR7, !P0 ;  /* 0x0000000760007c0c */ /* 0x000fe2000c761270 */
[----:B------:R-:W0:Y:S01]  /*1f1f0*/  LDCU UR7, c[0x0][0x39c] ;  /* 0x00007380ff0777ac */ /* 0x000e220008000800 */
[----:B------:R-:W-:Y:S01]  /*1f200*/  LEA R96, P6, R97, R0, 0x1 ;  /* 0x0000000061607211 */ /* 0x000fe200078c08ff */
[----:B------:R5:W-:Y:S02]  /*1f210*/  @P1 STG.E.U16 desc[UR20][R98.64], R100 ;  /* 0x0000006462001986 */ /* 0x000be4000c101514 */
[----:B-----5:R-:W-:-:S02]  /*1f220*/  VIADD R98, R2, 0x49 ;  /* 0x0000004902627836 */ /* 0x020fc40000000000 */
[C---:B------:R-:W-:Y:S01]  /*1f230*/  VIADD R99, R97.reuse, UR5 ;  /* 0x0000000561637c36 */ /* 0x040fe20008000000 */
[-C--:B------:R-:W-:Y:S02]  /*1f240*/  LEA.HI.X.SX32 R97, R97, R3.reuse, 0x1, P6 ;  /* 0x0000000361617211 */ /* 0x080fe400030f0eff */
[----:B------:R-:W-:Y:S01]  /*1f250*/  ISETP.LT.AND P1, PT, R98, UR6, !P0 ;  /* 0x0000000662007c0c */ /* 0x000fe2000c721270 */
[----:B------:R-:W5:Y:S01]  /*1f260*/  LDCU UR6, c[0x0][0x39c] ;  /* 0x00007380ff0677ac */ /* 0x000f620008000800 */
        /* <DEDUP_REMOVED lines=18> */
[----:B-----5:R-:W-:-:S02]  /*1f390*/  ISETP.LT.AND P5, PT, R98, UR6, !P0 ;  /* 0x0000000662007c0c */ /* 0x020fc4000c7a1270 */
[----:B------:R-:W-:Y:S01]  /*1f3a0*/  LEA.HI.X.SX32 R97, R97, R3, 0x1, P6 ;  /* 0x0000000361617211 */ /* 0x000fe200030f0eff */
[----:B------:R-:W1:Y:S01]  /*1f3b0*/  LDCU UR6, c[0x0][0x39c] ;  /* 0x00007380ff0677ac */ /* 0x000e620008000800 */
[----:B------:R-:W-:-:S03]  /*1f3c0*/  LEA R98, P6, R99, R0, 0x1 ;  /* 0x0000000063627211 */ /* 0x000fc600078c08ff */
[----:B------:R5:W-:Y:S02]  /*1f3d0*/  @P2 STG.E.U16 desc[UR20][R96.64], R100 ;  /* 0x0000006460002986 */ /* 0x000be4000c101514 */
[----:B-----5:R-:W-:Y:S01]  /*1f3e0*/  VIADD R96, R2, 0x4c ;  /* 0x0000004c02607836 */ /* 0x020fe20000000000 */
[----:B----4-:R-:W-:Y:S01]  /*1f3f0*/  PRMT R100, R123, 0x7610, R100 ;  /* 0x000076107b647816 */ /* 0x010fe20000000064 */
        /* <DEDUP_REMOVED lines=358> */
[C---:B-----5:R-:W-:Y:S01]  /*20a60*/  VIADD R97, R99.reuse, UR5 ;  /* 0x0000000563617c36 */ /* 0x060fe20008000000 */
[----:B------:R-:W-:Y:S01]  /*20a70*/  LEA.HI.X.SX32 R99, R99, R3, 0x1, P6 ;  /* 0x0000000363637211 */ /* 0x000fe200030f0eff */
[----:B------:R-:W-:Y:S01]  /*20a80*/  VIADD R96, R2, 0x74 ;  /* 0x0000007402607836 */ /* 0x000fe20000000000 */
[----:B----4-:R-:W-:-:S04]  /*20a90*/  PRMT R100, R122, 0x7610, R100 ;  /* 0x000076107a647816 */ /* 0x010fc80000000064 */
[----:B------:R-:W-:Y:S01]  /*20aa0*/  ISETP.LT.AND P2, PT, R96, UR7, !P0 ;  /* 0x0000000760007c0c */ /* 0x000fe2000c741270 */
[----:B------:R4:W-:Y:S01]  /*20ab0*/  @P3 STG.E.U16 desc[UR20][R98.64], R100 ;  /* 0x0000006462003986 */ /* 0x0009e2000c101514 */
[CC--:B------:R-:W-:Y:S01]  /*20ac0*/  LEA R96, P6, R97.reuse, R0.reuse, 0x1 ;  /* 0x0000000061607211 */ /* 0x0c0fe200078c08ff */
[----:B------:R-:W5:Y:S01]  /*20ad0*/  LDCU UR7, c[0x0][0x39c] ;  /* 0x00007380ff0777ac */ /* 0x000f620008000800 */
[----:B----4-:R-:W-:Y:S02]  /*20ae0*/  VIADD R98, R2, 0x75 ;  /* 0x0000007502627836 */ /* 0x010fe40000000000 */
[C---:B------:R-:W-:Y:S01]  /*20af0*/  VIADD R99, R97.reuse, UR5 ;  /* 0x0000000561637c36 */ /* 0x040fe20008000000 */
[-C--:B------:R-:W-:Y:S02]  /*20b00*/  LEA.HI.X.SX32 R97, R97, R3.reuse, 0x1, P6 ;  /* 0x0000000361617211 */ /* 0x080fe400030f0eff */
[----:B0-----:R-:W-:Y:S01]  /*20b10*/  ISETP.LT.AND P3, PT, R98, UR4, !P0 ;  /* 0x0000000462007c0c */ /* 0x001fe2000c761270 */
[C---:B------:R-:W-:Y:S01]  /*20b20*/  VIADD R101, R99.reuse, UR5 ;  /* 0x0000000563657c36 */ /* 0x040fe20008000000 */
[C---:B------:R-:W-:Y:S01]  /*20b30*/  LEA R98, P6, R99.reuse, R0, 0x1 ;  /* 0x0000000063627211 */ /* 0x040fe200078c08ff */
[----:B------:R-:W-:Y:S01]  /*20b40*/  VIADD R102, R2, 0x76 ;  /* 0x0000007602667836 */ /* 0x000fe20000000000 */
[----:B------:R-:W0:Y:S02]  /*20b50*/  LDCU UR4, c[0x0][0x39c] ;  /* 0x00007380ff0477ac */ /* 0x000e240008000800 */
[----:B------:R-:W-:-:S02]  /*20b60*/  LEA.HI.X.SX32 R99, R99, R3, 0x1, P6 ;  /* 0x0000000363637211 */ /* 0x000fc400030f0eff */
[----:B---3--:R-:W-:Y:S02]  /*20b70*/  PRMT R100, R124, 0x7610, R100 ;  /* 0x000076107c647816 */ /* 0x008fe40000000064 */
[----:B------:R-:W3:Y:S04]  /*20b80*/  LDL.LU.S16 R124, [R1+0x1de] ;  /* 0x0001de00017c7983 */ /* 0x000ee80000300600 */
[----:B------:R4:W-:Y:S04]  /*20b90*/  @P1 STG.E.U16 desc[UR20][R96.64], R100 ;  /* 0x0000006460001986 */ /* 0x0009e8000c101514 */
[----:B------:R-:W3:Y:S01]  /*20ba0*/  LDL.S16 R122, [R1+0x1e0] ;  /* 0x0001e000017a7983 */ /* 0x000ee20000100600 */
[----:B----4-:R-:W-:-:S05]  /*20bb0*/  PRMT R97, R123, 0x7610, R97 ;  /* 0x000076107b617816 */ /* 0x010fca0000000061 */
[----:B------:R2:W-:Y:S02]  /*20bc0*/  @P4 STG.E.U16 desc[UR20][R98.64], R97 ;  /* 0x0000006162004986 */ /* 0x0005e4000c101514 */
[----:B--2---:R-:W-:Y:S02]  /*20bd0*/  PRMT R99, R125, 0x7610, R99 ;  /* 0x000076107d637816 */ /* 0x004fe40000000063 */
[----:B------:R-:W2:Y:S01]  /*20be0*/  LDL.LU.S16 R125, [R1+0x1e2] ;  /* 0x0001e200017d7983 */ /* 0x000ea20000300600 */
[----:B-1----:R-:W-:Y:S01]  /*20bf0*/  ISETP.LT.AND P1, PT, R102, UR6, !P0 ;  /* 0x0000000666007c0c */ /* 0x002fe2000c721270 */
[C---:B------:R-:W-:Y:S01]  /*20c00*/  VIADD R102, R101.reuse, UR5 ;  /* 0x0000000565667c36 */ /* 0x040fe20008000000 */
[CC--:B------:R-:W-:Y:S01]  /*20c10*/  LEA R96, P6, R101.reuse, R0.reuse, 0x1 ;  /* 0x0000000065607211 */ /* 0x0c0fe200078c08ff */
[C---:B------:R-:W-:Y:S01]  /*20c20*/  VIADD R100, R2.reuse, 0x78 ;  /* 0x0000007802647836 */ /* 0x040fe20000000000 */
[----:B------:R-:W4:Y:S01]  /*20c30*/  LDL.S16 R123, [R1+0x1e4] ;  /* 0x0001e400017b7983 */ /* 0x000f220000100600 */
[----:B------:R-:W-:Y:S01]  /*20c40*/  VIADD R103, R2, 0x77 ;  /* 0x0000007702677836 */ /* 0x000fe20000000000 */
[-C--:B------:R-:W-:Y:S01]  /*20c50*/  LEA.HI.X.SX32 R97, R101, R3.reuse, 0x1, P6 ;  /* 0x0000000365617211 */ /* 0x080fe200030f0eff */
[C---:B------:R-:W-:Y:S01]  /*20c60*/  VIADD R101, R102.reuse, UR5 ;  /* 0x0000000566657c36 */ /* 0x040fe20008000000 */
[----:B------:R-:W-:Y:S01]  /*20c70*/  LEA R98, P6, R102, R0, 0x1 ;  /* 0x0000000066627211 */ /* 0x000fe200078c08ff */
[----:B------:R-:W1:Y:S02]  /*20c80*/  LDCU UR6, c[0x0][0x39c] ;  /* 0x00007380ff0677ac */ /* 0x000e640008000800 */
[----:B------:R1:W-:Y:S01]  /*20c90*/  @P5 STG.E.U16 desc[UR20][R96.64], R99 ;  /* 0x0000006360005986 */ /* 0x0003e2000c101514 */
[----:B-----5:R-:W-:Y:S01]  /*20ca0*/  ISETP.LT.AND P5, PT, R100, UR7, !P0 ;  /* 0x0000000764007c0c */ /* 0x020fe2000c7a1270 */
[----:B------:R-:W-:Y:S01]  /*20cb0*/  VIADD R100, R101, UR5 ;  /* 0x0000000565647c36 */ /* 0x000fe20008000000 */
[----:B0-----:R-:W-:Y:S01]  /*20cc0*/  ISETP.LT.AND P4, PT, R103, UR4, !P0 ;  /* 0x0000000467007c0c */ /* 0x001fe2000c781270 */
[----:B------:R-:W0:Y:S01]  /*20cd0*/  LDCU UR4, c[0x0][0x39c] ;  /* 0x00007380ff0477ac */ /* 0x000e220008000800 */
[----:B------:R-:W5:Y:S01]  /*20ce0*/  LDCU UR7, c[0x0][0x39c] ;  /* 0x00007380ff0777ac */ /* 0x000f620008000800 */
[----:B-1----:R-:W-:-:S02]  /*20cf0*/  LEA.HI.X.SX32 R99, R102, R3, 0x1, P6 ;  /* 0x0000000366637211 */ /* 0x002fc400030f0eff */
[----:B------:R-:W-:Y:S02]  /*20d00*/  PRMT R97, R121, 0x7610, R97 ;  /* 0x0000761079617816 */ /* 0x000fe40000000061 */
[----:B------:R-:W-:-:S03]  /*20d10*/  LEA R96, P6, R101, R0, 0x1 ;  /* 0x0000000065607211 */ /* 0x000fc600078c08ff */
[----:B------:R1:W-:Y:S02]  /*20d20*/  @P2 STG.E.U16 desc[UR20][R98.64], R97 ;  /* 0x0000006162002986 */ /* 0x0003e4000c101514 */
[-C--:B-1----:R-:W-:Y:S02]  /*20d30*/  LEA.HI.X.SX32 R97, R101, R3.reuse, 0x1, P6 ;  /* 0x0000000365617211 */ /* 0x082fe400030f0eff */
[----:B------:R-:W-:Y:S02]  /*20d40*/  LEA R98, P6, R100, R0, 0x1 ;  /* 0x0000000064627211 */ /* 0x000fe400078c08ff */
[----:B---3--:R-:W-:Y:S02]  /*20d50*/  PRMT R99, R124, 0x7610, R99 ;  /* 0x000076107c637816 */ /* 0x008fe40000000063 */
[----:B------:R-:W3:Y:S04]  /*20d60*/  LDL.LU.S16 R124, [R1+0x1e6] ;  /* 0x0001e600017c7983 */ /* 0x000ee80000300600 */
[----:B------:R1:W-:Y:S04]  /*20d70*/  @P3 STG.E.U16 desc[UR20][R96.64], R99 ;  /* 0x0000006360003986 */ /* 0x0003e8000c101514 */
[----:B------:R-:W5:Y:S01]  /*20d80*/  LDL.S16 R121, [R1+0x1e8] ;  /* 0x0001e80001797983 */ /* 0x000f620000100600 */
[----:B-1----:R-:W-:-:S02]  /*20d90*/  LEA.HI.X.SX32 R99, R100, R3, 0x1, P6 ;  /* 0x0000000364637211 */ /* 0x002fc400030f0eff */
[----:B------:R-:W-:-:S05]  /*20da0*/  PRMT R97, R122, 0x7610, R97 ;  /* 0x000076107a617816 */ /* 0x000fca0000000061 */
[----:B------:R2:W-:Y:S02]  /*20db0*/  @P1 STG.E.U16 desc[UR20][R98.64], R97 ;  /* 0x0000006162001986 */ /* 0x0005e4000c101514 */
[----:B--2---:R-:W-:Y:S02]  /*20dc0*/  PRMT R99, R125, 0x7610, R99 ;  /* 0x000076107d637816 */ /* 0x004fe40000000063 */
[----:B------:R-:W2:Y:S01]  /*20dd0*/  LDL.LU.S16 R125, [R1+0x1ea] ;  /* 0x0001ea00017d7983 */ /* 0x000ea20000300600 */
[----:B------:R-:W-:Y:S02]  /*20de0*/  VIADD R101, R100, UR5 ;  /* 0x0000000564657c36 */ /* 0x000fe40008000000 */
[----:B------:R-:W-:Y:S01]  /*20df0*/  VIADD R102, R2, 0x79 ;  /* 0x0000007902667836 */ /* 0x000fe20000000000 */
[----:B------:R-:W2:Y:S01]  /*20e00*/  LDL.S16 R122, [R1+0x1ec] ;  /* 0x0001ec00017a7983 */ /* 0x000ea20000100600 */
[C---:B------:R-:W-:Y:S01]  /*20e10*/  VIADD R100, R101.reuse, UR5 ;  /* 0x0000000565647c36 */ /* 0x040fe20008000000 */
[----:B------:R-:W-:-:S04]  /*20e20*/  LEA R96, P6, R101, R0, 0x1 ;  /* 0x0000000065607211 */ /* 0x000fc800078c08ff */
[-C--:B------:R-:W-:Y:S01]  /*20e30*/  LEA.HI.X.SX32 R97, R101, R3.reuse, 0x1, P6 ;  /* 0x0000000365617211 */ /* 0x080fe200030f0eff */
[C---:B------:R-:W-:Y:S01]  /*20e40*/  VIADD R101, R100.reuse, UR5 ;  /* 0x0000000564657c36 */ /* 0x040fe20008000000 */
[----:B------:R-:W-:Y:S02]  /*20e50*/  LEA R98, P6, R100, R0, 0x1 ;  /* 0x0000000064627211 */ /* 0x000fe400078c08ff */
[----:B------:R-:W-:Y:S01]  /*20e60*/  ISETP.LT.AND P2, PT, R102, UR6, !P0 ;  /* 0x0000000666007c0c */ /* 0x000fe2000c741270 */
[----:B------:R-:W-:Y:S01]  /*20e70*/  VIADD R102, R2, 0x7a ;  /* 0x0000007a02667836 */ /* 0x000fe20000000000 */
[----:B------:R1:W-:Y:S01]  /*20e80*/  @P4 STG.E.U16 desc[UR20][R96.64], R99 ;  /* 0x0000006360004986 */ /* 0x0003e2000c101514 */
[----:B------:R-:W2:Y:S03]  /*20e90*/  LDCU UR6, c[0x0][0x39c] ;  /* 0x00007380ff0677ac */ /* 0x000ea60008000800 */
[----:B0-----:R-:W-:Y:S01]  /*20ea0*/  ISETP.LT.AND P3, PT, R102, UR4, !P0 ;  /* 0x0000000466007c0c */ /* 0x001fe2000c761270 */
[----:B------:R-:W0:Y:S01]  /*20eb0*/  LDCU UR4, c[0x0][0x39c] ;  /* 0x00007380ff0477ac */ /* 0x000e220008000800 */
[----:B-1----:R-:W-:-:S02]  /*20ec0*/  LEA.HI.X.SX32 R99, R100, R3, 0x1, P6 ;  /* 0x0000000364637211 */ /* 0x002fc400030f0eff */
[----:B----4-:R-:W-:Y:S01]  /*20ed0*/  PRMT R97, R123, 0x7610, R97 ;  /* 0x000076107b617816 */ /* 0x010fe20000000061 */
[C---:B------:R-:W-:Y:S01]  /*20ee0*/  VIADD R100, R101.reuse, UR5 ;  /* 0x0000000565647c36 */ /* 0x040fe20008000000 */
[CC--:B------:R-:W-:Y:S01]  /*20ef0*/  LEA R96, P6, R101.reuse, R0.reuse, 0x1 ;  /* 0x0000000065607211 */ /* 0x0c0fe200078c08ff */
[----:B------:R-:W4:Y:S04]  /*20f00*/  LDL.LU.S16 R123, [R1+0x1ee] ;  /* 0x0001ee00017b7983 */ /* 0x000f280000300600 */
[----:B------:R1:W-:Y:S02]  /*20f10*/  @P5 STG.E.U16 desc[UR20][R98.64], R97 ;  /* 0x0000006162005986 */ /* 0x0003e4000c101514 */
[----:B-1----:R-:W-:Y:S02]  /*20f20*/  LEA.HI.X.SX32 R97, R101, R3, 0x1, P6 ;  /* 0x0000000365617211 */ /* 0x002fe400030f0eff */
[----:B------:R-:W-:-:S02]  /*20f30*/  LEA R98, P6, R100, R0, 0x1 ;  /* 0x0000000064627211 */ /* 0x000fc400078c08ff */
[----:B---3--:R-:W-:Y:S02]  /*20f40*/  PRMT R99, R124, 0x7610, R99 ;  /* 0x000076107c637816 */ /* 0x008fe40000000063 */
[----:B------:R-:W3:Y:S04]  /*20f50*/  LDL.S16 R124, [R1+0x1f0] ;  /* 0x0001f000017c7983 */ /* 0x000ee80000100600 */
[----:B------:R1:W-:Y:S02]  /*20f60*/  @P2 STG.E.U16 desc[UR20][R96.64], R99 ;  /* 0x0000006360002986 */ /* 0x0003e4000c101514 */
[----:B-1----:R-:W-:Y:S02]  /*20f70*/  LEA.HI.X.SX32 R99, R100, R3, 0x1, P6 ;  /* 0x0000000364637211 */ /* 0x002fe400030f0eff */
[----:B-----5:R-:W-:-:S05]  /*20f80*/  PRMT R97, R121, 0x7610, R97 ;  /* 0x0000761079617816 */ /* 0x020fca0000000061 */
[----:B------:R2:W-:Y:S02]  /*20f90*/  @P3 STG.E.U16 desc[UR20][R98.64], R97 ;  /* 0x0000006162003986 */ /* 0x0005e4000c101514 */
[----:B--2---:R-:W-:Y:S02]  /*20fa0*/  PRMT R99, R125, 0x7610, R99 ;  /* 0x000076107d637816 */ /* 0x004fe40000000063 */
[----:B------:R-:W2:Y:S01]  /*20fb0*/  LDL.LU.S16 R125, [R1+0x1f2] ;  /* 0x0001f200017d7983 */ /* 0x000ea20000300600 */
[----:B------:R-:W-:-:S05]  /*20fc0*/  VIADD R102, R2, 0x7b ;  /* 0x0000007b02667836 */ /* 0x000fca0000000000 */
[----:B------:R-:W-:Y:S01]  /*20fd0*/  ISETP.LT.AND P1, PT, R102, UR6, !P0 ;  /* 0x0000000666007c0c */ /* 0x000fe2000c721270 */
[----:B------:R-:W-:Y:S01]  /*20fe0*/  VIADD R102, R2, 0x7c ;  /* 0x0000007c02667836 */ /* 0x000fe20000000000 */
[----:B------:R-:W1:Y:S04]  /*20ff0*/  LDCU UR6, c[0x0][0x39c] ;  /* 0x00007380ff0677ac */ /* 0x000e680008000800 */
[----:B------:R-:W-:Y:S01]  /*21000*/  ISETP.LT.AND P4, PT, R102, UR7, !P0 ;  /* 0x0000000766007c0c */ /* 0x000fe2000c781270 */
[----:B------:R-:W-:Y:S01]  /*21010*/  VIADD R102, R2, 0x7d ;  /* 0x0000007d02667836 */ /* 0x000fe20000000000 */
[----:B------:R-:W5:Y:S04]  /*21020*/  LDCU UR7, c[0x0][0x39c] ;  /* 0x00007380ff0777ac */ /* 0x000f680008000800 */
[----:B0-----:R-:W-:Y:S01]  /*21030*/  ISETP.LT.AND P5, PT, R102, UR4, !P0 ;  /* 0x0000000466007c0c */ /* 0x001fe2000c7a1270 */
[----:B------:R-:W0:Y:S01]  /*21040*/  LDCU UR4, c[0x0][0x39c] ;  /* 0x00007380ff0477ac */ /* 0x000e220008000800 */
[----:B------:R-:W-:-:S02]  /*21050*/  VIADD R102, R2, 0x7e ;  /* 0x0000007e02667836 */ /* 0x000fc40000000000 */
[----:B------:R-:W-:-:S03]  /*21060*/  VIADD R101, R100, UR5 ;  /* 0x0000000564657c36 */ /* 0x000fc60008000000 */
[----:B-1----:R-:W-:Y:S01]  /*21070*/  ISETP.LT.AND P2, PT, R102, UR6, !P0 ;  /* 0x0000000666007c0c */ /* 0x002fe2000c741270 */
[----:B------:R-:W1:Y:S01]  /*21080*/  LDCU UR6, c[0x0][0x39c] ;  /* 0x00007380ff0677ac */ /* 0x000e620008000800 */
[----:B------:R-:W-:Y:S01]  /*21090*/  VIADD R102, R2, 0x7f ;  /* 0x0000007f02667836 */ /* 0x000fe20000000000 */
[C---:B------:R-:W-:Y:S01]  /*210a0*/  LEA R96, P6, R101.reuse, R0, 0x1 ;  /* 0x0000000065607211 */ /* 0x040fe200078c08ff */
[----:B------:R-:W-:-:S03]  /*210b0*/  VIADD R100, R101, UR5 ;  /* 0x0000000565647c36 */ /* 0x000fc60008000000 */
[-C--:B------:R-:W-:Y:S02]  /*210c0*/  LEA.HI.X.SX32 R97, R101, R3.reuse, 0x1, P6 ;  /* 0x0000000365617211 */ /* 0x080fe400030f0eff */
[----:B------:R-:W-:Y:S02]  /*210d0*/  LEA R98, P6, R100, R0, 0x1 ;  /* 0x0000000064627211 */ /* 0x000fe400078c08ff */
[----:B0-----:R-:W-:Y:S01]  /*210e0*/  ISETP.LT.AND P3, PT, R102, UR4, !P0 ;  /* 0x0000000466007c0c */ /* 0x001fe2000c761270 */
[----:B------:R-:W-:Y:S01]  /*210f0*/  VIADD R102, R2, 0x80 ;  /* 0x0000008002667836 */ /* 0x000fe20000000000 */
[----:B------:R0:W-:Y:S01]  /*21100*/  @P1 STG.E.U16 desc[UR20][R96.64], R99 ;  /* 0x0000006360001986 */ /* 0x0001e2000c101514 */
[----:B------:R-:W1:Y:S03]  /*21110*/  LDCU UR4, c[0x0][0x39c] ;  /* 0x00007380ff0477ac */ /* 0x000e660008000800 */
[----:B-----5:R-:W-:Y:S01]  /*21120*/  ISETP.LT.AND P1, PT, R102, UR7, !P0 ;  /* 0x0000000766007c0c */ /* 0x020fe2000c721270 */
[----:B------:R-:W-:Y:S01]  /*21130*/  VIADD R102, R2, 0x81 ;  /* 0x0000008102667836 */ /* 0x000fe20000000000 */
[----:B------:R-:W5:Y:S01]  /*21140*/  LDCU UR7, c[0x0][0x39c] ;  /* 0x00007380ff0777ac */ /* 0x000f620008000800 */
[C---:B------:R-:W-:Y:S01]  /*21150*/  VIADD R101, R100.reuse, UR5 ;  /* 0x0000000564657c36 */ /* 0x040fe20008000000 */
[----:B0-----:R-:W-:-:S02]  /*21160*/  LEA.HI.X.SX32 R99, R100, R3, 0x1, P6 ;  /* 0x0000000364637211 */ /* 0x001fc400030f0eff */
[----:B------:R-:W-:Y:S02]  /*21170*/  PRMT R97, R122, 0x7610, R97 ;  /* 0x000076107a617816 */ /* 0x000fe40000000061 */
[----:B------:R-:W-:-:S03]  /*21180*/  LEA R96, P6, R101, R0, 0x1 ;  /* 0x0000000065607211 */ /* 0x000fc600078c08ff */
[----:B------:R0:W-:Y:S01]  /*21190*/  @P4 STG.E.U16 desc[UR20][R98.64], R97 ;  /* 0x0000006162004986 */ /* 0x0001e2000c101514 */
[----:B-1----:R-:W-:Y:S01]  /*211a0*/  ISETP.LT.AND P4, PT, R102, UR6, !P0 ;  /* 0x0000000666007c0c */ /* 0x002fe2000c781270 */
[----:B------:R-:W1:Y:S01]  /*211b0*/  LDCU UR6, c[0x0][0x39c] ;  /* 0x00007380ff0677ac */ /* 0x000e620008000800 */
[C---:B------:R-:W-:Y:S02]  /*211c0*/  VIADD R100, R101.reuse, UR5 ;  /* 0x0000000565647c36 */ /* 0x040fe40008000000 */
[----:B------:R-:W-:Y:S01]  /*211d0*/  VIADD R102, R2, 0x82 ;  /* 0x0000008202667836 */ /* 0x000fe20000000000 */
[----:B0-----:R-:W-:Y:S02]  /*211e0*/  LEA.HI.X.SX32 R97, R101, R3, 0x1, P6 ;  /* 0x0000000365617211 */ /* 0x001fe400030f0eff */
[----:B----4-:R-:W-:Y:S01]  /*211f0*/  PRMT R99, R123, 0x7610, R99 ;  /* 0x000076107b637816 */ /* 0x010fe20000000063 */
[C---:B------:R-:W-:Y:S01]  /*21200*/  VIADD R101, R100.reuse, UR5 ;  /* 0x0000000564657c36 */ /* 0x040fe20008000000 */
[----:B------:R-:W-:-:S03]  /*21210*/  LEA R98, P6, R100, R0, 0x1 ;  /* 0x0000000064627211 */ /* 0x000fc600078c08ff */
[----:B------:R0:W-:Y:S01]  /*21220*/  @P5 STG.E.U16 desc[UR20][R96.64], R99 ;  /* 0x0000006360005986 */ /* 0x0001e2000c101514 */
[----:B------:R-:W-:Y:S01]  /*21230*/  ISETP.LT.AND P5, PT, R102, UR4, !P0 ;  /* 0x0000000466007c0c */ /* 0x000fe2000c7a1270 */
[----:B------:R-:W4:Y:S01]  /*21240*/  LDCU UR4, c[0x0][0x39c] ;  /* 0x00007380ff0477ac */ /* 0x000f220008000800 */
[----:B------:R-:W-:Y:S01]  /*21250*/  VIADD R102, R2, 0x83 ;  /* 0x0000008302667836 */ /* 0x000fe20000000000 */
[----:B0-----:R-:W-:Y:S01]  /*21260*/  LEA.HI.X.SX32 R99, R100, R3, 0x1, P6 ;  /* 0x0000000364637211 */ /* 0x001fe200030f0eff */
[C---:B------:R-:W-:Y:S01]  /*21270*/  VIADD R100, R101.reuse, UR5 ;  /* 0x0000000565647c36 */ /* 0x040fe20008000000 */
[----:B------:R-:W-:Y:S02]  /*21280*/  LEA R96, P6, R101, R0, 0x1 ;  /* 0x0000000065607211 */ /* 0x000fe400078c08ff */
[----:B---3--:R-:W-:-:S05]  /*21290*/  PRMT R97, R124, 0x7610, R97 ;  /* 0x000076107c617816 */ /* 0x008fca0000000061 */
[----:B------:R0:W-:Y:S01]  /*212a0*/  @P2 STG.E.U16 desc[UR20][R98.64], R97 ;  /* 0x0000006162002986 */ /* 0x0001e2000c101514 */
[----:B-1----:R-:W-:Y:S01]  /*212b0*/  ISETP.LT.AND P2, PT, R102, UR6, !P0 ;  /* 0x0000000666007c0c */ /* 0x002fe2000c741270 */
[----:B------:R-:W-:Y:S01]  /*212c0*/  VIADD R102, R2, 0x84 ;  /* 0x0000008402667836 */ /* 0x000fe20000000000 */
[----:B------:R-:W1:Y:S01]  /*212d0*/  LDCU UR6, c[0x0][0x39c] ;  /* 0x00007380ff0677ac */ /* 0x000e620008000800 */
[----:B0-----:R-:W-:Y:S02]  /*212e0*/  LEA.HI.X.SX32 R97, R101, R3, 0x1, P6 ;  /* 0x0000000365617211 */ /* 0x001fe400030f0eff */
[C---:B------:R-:W-:Y:S01]  /*212f0*/  LEA R98, P6, R100.reuse, R0, 0x1 ;  /* 0x0000000064627211 */ /* 0x040fe200078c08ff */
[----:B------:R-:W-:Y:S01]  /*21300*/  VIADD R101, R100, UR5 ;  /* 0x0000000564657c36 */ /* 0x000fe20008000000 */
[----:B------:R-:W-:Y:S02]  /*21310*/  PRMT R103, R69, 0x7632, R103 ;  /* 0x0000763245677816 */ /* 0x000fe40000000067 */
[----:B--2---:R-:W-:-:S05]  /*21320*/  PRMT R99, R125, 0x7610, R99 ;  /* 0x000076107d637816 */ /* 0x004fca0000000063 */
[----:B------:R0:W-:Y:S01]  /*21330*/  @P3 STG.E.U16 desc[UR20][R96.64], R99 ;  /* 0x0000006360003986 */ /* 0x0001e2000c101514 */
[----:B-----5:R-:W-:Y:S01]  /*21340*/  ISETP.LT.AND P3, PT, R102, UR7, !P0 ;  /* 0x0000000766007c0c */ /* 0x020fe2000c761270 */
[----:B------:R-:W-:Y:S01]  /*21350*/  VIADD R102, R2, 0x85 ;  /* 0x0000008502667836 */ /* 0x000fe20000000000 */
[----:B------:R-:W2:Y:S01]  /*21360*/  LDCU UR7, c[0x0][0x39c] ;  /* 0x00007380ff0777ac */ /* 0x000ea20008000800 */
[----:B0-----:R-:W-:Y:S02]  /*21370*/  LEA.HI.X.SX32 R99, R100, R3, 0x1, P6 ;  /* 0x0000000364637211 */ /* 0x001fe400030f0eff */
[----:B------:R-:W-:Y:S01]  /*21380*/  PRMT R97, R68, 0x7610, R97 ;  /* 0x0000761044617816 */ /* 0x000fe20000000061 */
[C---:B------:R-:W-:Y:S01]  /*21390*/  VIADD R100, R101.reuse, UR5 ;  /* 0x0000000565647c36 */ /* 0x040fe20008000000 */
[----:B------:R-:W-:-:S03]  /*213a0*/  LEA R96, P6, R101, R0, 0x1 ;  /* 0x0000000065607211 */ /* 0x000fc600078c08ff */
[----:B------:R0:W-:Y:S01]  /*213b0*/  @P1 STG.E.U16 desc[UR20][R98.64], R97 ;  /* 0x0000006162001986 */ /* 0x0001e2000c101514 */
[----:B----4-:R-:W-:Y:S01]  /*213c0*/  ISETP.LT.AND P1, PT, R102, UR4, !P0 ;  /* 0x0000000466007c0c */ /* 0x010fe2000c721270 */
[----:B------:R-:W3:Y:S01]  /*213d0*/  LDCU UR4, c[0x0][0x39c] ;  /* 0x00007380ff0477ac */ /* 0x000ee20008000800 */
[-C--:B0-----:R-:W-:Y:S02]  /*213e0*/  LEA.HI.X.SX32 R97, R101, R3.reuse, 0x1, P6 ;  /* 0x0000000365617211 */ /* 0x081fe400030f0eff */
[----:B------:R-:W-:Y:S01]  /*213f0*/  PRMT R99, R68, 0x7632, R99 ;  /* 0x0000763244637816 */ /* 0x000fe20000000063 */
[C---:B------:R-:W-:Y:S01]  /*21400*/  VIADD R68, R100.reuse, UR5 ;  /* 0x0000000564447c36 */ /* 0x040fe20008000000 */
[-C--:B------:R-:W-:Y:S01]  /*21410*/  LEA R98, P6, R100, R0.reuse, 0x1 ;  /* 0x0000000064627211 */ /* 0x080fe200078c08ff */
[C---:B------:R-:W-:Y:S02]  /*21420*/  VIADD R101, R2.reuse, 0x86 ;  /* 0x0000008602657836 */ /* 0x040fe40000000000 */
[----:B------:R0:W-:Y:S03]  /*21430*/  @P4 STG.E.U16 desc[UR20][R96.64], R99 ;  /* 0x0000006360004986 */ /* 0x0001e6000c101514 */
[----:B-1----:R-:W-:Y:S01]  /*21440*/  ISETP.LT.AND P4, PT, R101, UR6, !P0 ;  /* 0x0000000665007c0c */ /* 0x002fe2000c781270 */
[----:B------:R-:W-:Y:S01]  /*21450*/  VIADD R101, R2, 0x87 ;  /* 0x0000008702657836 */ /* 0x000fe20000000000 */
[----:B------:R-:W1:Y:S01]  /*21460*/  LDCU UR6, c[0x0][0x39c] ;  /* 0x00007380ff0677ac */ /* 0x000e620008000800 */
[----:B0-----:R-:W-:Y:S01]  /*21470*/  LEA.HI.X.SX32 R99, R100, R3, 0x1, P6 ;  /* 0x0000000364637211 */ /* 0x001fe200030f0eff */
[C---:B------:R-:W-:Y:S01]  /*21480*/  VIADD R100, R68.reuse, UR5 ;  /* 0x0000000544647c36 */ /* 0x040fe20008000000 */
[----:B------:R-:W-:-:S04]  /*21490*/  LEA R96, P6, R68, R0, 0x1 ;  /* 0x0000000044607211 */ /* 0x000fc800078c08ff */
[-C--:B------:R-:W-:Y:S02]  /*214a0*/  LEA.HI.X.SX32 R97, R68, R3.reuse, 0x1, P6 ;  /* 0x0000000344617211 */ /* 0x080fe400030f0eff */
[CC--:B------:R-:W-:Y:S01]  /*214b0*/  LEA R68, P6, R100.reuse, R0.reuse, 0x1 ;  /* 0x0000000064447211 */ /* 0x0c0fe200078c08ff */
[----:B------:R0:W-:Y:S01]  /*214c0*/  @P5 STG.E.U16 desc[UR20][R98.64], R69 ;  /* 0x0000004562005986 */ /* 0x0001e2000c101514 */
[----:B---3--:R-:W-:Y:S01]  /*214d0*/  ISETP.LT.AND P5, PT, R101, UR4, !P0 ;  /* 0x0000000465007c0c */ /* 0x008fe2000c7a1270 */
[C---:B------:R-:W-:Y:S01]  /*214e0*/  VIADD R101, R100.reuse, UR5 ;  /* 0x0000000564657c36 */ /* 0x040fe20008000000 */
[----:B------:R-:W3:Y:S01]  /*214f0*/  LDCU UR4, c[0x0][0x39c] ;  /* 0x00007380ff0477ac */ /* 0x000ee20008000800 */
[----:B------:R4:W-:Y:S01]  /*21500*/  @P2 STG.E.U16 desc[UR20][R96.64], R103 ;  /* 0x0000006760002986 */ /* 0x0009e2000c101514 */
[----:B0-----:R-:W-:Y:S02]  /*21510*/  LEA.HI.X.SX32 R69, R100, R3, 0x1, P6 ;  /* 0x0000000364457211 */ /* 0x001fe400030f0eff */
[----:B----4-:R-:W-:Y:S01]  /*21520*/  PRMT R97, R89, 0x7610, R97 ;  /* 0x0000761059617816 */ /* 0x010fe20000000061 */
[C---:B------:R-:W-:Y:S01]  /*21530*/  VIADD R98, R101.reuse, UR5 ;  /* 0x0000000565627c36 */ /* 0x040fe20008000000 */
[----:B------:R-:W4:Y:S01]  /*21540*/  LDL.LU R89, [R1+0x6cc] ;  /* 0x0006cc0001597983 */ /* 0x000f220000300800 */
[----:B------:R-:W-:-:S03]  /*21550*/  LEA R96, P6, R101, R0, 0x1 ;  /* 0x0000000065607211 */ /* 0x000fc600078c08ff */
[----:B------:R0:W-:Y:S01]  /*21560*/  @P3 STG.E.U16 desc[UR20][R68.64], R97 ;  /* 0x0000006144003986 */ /* 0x0001e2000c101514 */
[----:B------:R-:W-:Y:S01]  /*21570*/  VIADD R99, R2, 0x89 ;  /* 0x0000008902637836 */ /* 0x000fe20000000000 */
[----:B0-----:R-:W-:Y:S02]  /*21580*/  PRMT R69, R88, 0x7610, R69 ;  /* 0x0000761058457816 */ /* 0x001fe40000000045 */
[----:B------:R-:W5:Y:S01]  /*21590*/  LDL.LU R88, [R1+0x6c8] ;  /* 0x0006c80001587983 */ /* 0x000f620000300800 */
[-C--:B------:R-:W-:Y:S02]  /*215a0*/  LEA.HI.X.SX32 R97, R101, R3.reuse, 0x1, P6 ;  /* 0x0000000365617211 */ /* 0x080fe400030f0eff */
[C---:B------:R-:W-:Y:S02]  /*215b0*/  LEA R68, P6, R98.reuse, R0, 0x1 ;  /* 0x0000000062447211 */ /* 0x040fe400078c08ff */
[----:B-1----:R-:W-:Y:S01]  /*215c0*/  ISETP.LT.AND P3, PT, R99, UR6, !P0 ;  /* 0x0000000663007c0c */ /* 0x002fe2000c761270 */
[----:B------:R0:W-:Y:S01]  /*215d0*/  @P1 STG.E.U16 desc[UR20][R96.64], R69 ;  /* 0x0000004560001986 */ /* 0x0001e2000c101514 */
[----:B------:R-:W-:Y:S01]  /*215e0*/  VIADD R99, R98, UR5 ;  /* 0x0000000562637c36 */ /* 0x000fe20008000000 */
[----:B------:R-:W1:Y:S01]  /*215f0*/  LDCU UR6, c[0x0][0x39c] ;  /* 0x00007380ff0677ac */ /* 0x000e620008000800 */
[----:B------:R-:W-:Y:S01]  /*21600*/  VIADD R102, R2, 0x88 ;  /* 0x0000008802667836 */ /* 0x000fe20000000000 */
[----:B0-----:R-:W-:-:S02]  /*21610*/  LEA.HI.X.SX32 R69, R98, R3, 0x1, P6 ;  /* 0x0000000362457211 */ /* 0x001fc400030f0eff */
[----:B------:R-:W-:Y:S01]  /*21620*/  PRMT R97, R91, 0x7610, R97 ;  /* 0x000076105b617816 */ /* 0x000fe20000000061 */
[C---:B------:R-:W-:Y:S01]  /*21630*/  VIADD R98, R99.reuse, UR5 ;  /* 0x0000000563627c36 */ /* 0x040fe20008000000 */
[C---:B------:R-:W-:Y:S01]  /*21640*/  LEA R96, P6, R99.reuse, R0, 0x1 ;  /* 0x0000000063607211 */ /* 0x040fe200078c08ff */
[----:B------:R-:W4:Y:S01]  /*21650*/  LDL.LU R91, [R1+0x6c4] ;  /* 0x0006c400015b7983 */ /* 0x000f220000300800 */
[----:B--2---:R-:W-:Y:S01]  /*21660*/  ISETP.LT.AND P2, PT, R102, UR7, !P0 ;  /* 0x0000000766007c0c */ /* 0x004fe2000c741270 */
[----:B------:R-:W-:Y:S01]  /*21670*/  VIADD R100, R2, 0x8a ;  /* 0x0000008a02647836 */ /* 0x000fe20000000000 */
[----:B------:R-:W0:Y:S01]  /*21680*/  LDCU UR7, c[0x0][0x39c] ;  /* 0x00007380ff0777ac */ /* 0x000e220008000800 */
[----:B------:R2:W-:Y:S02]  /*21690*/  @P4 STG.E.U16 desc[UR20][R68.64], R97 ;  /* 0x0000006144004986 */ /* 0x0005e4000c101514 */
[----:B--2---:R-:W-:Y:S02]  /*216a0*/  PRMT R69, R90, 0x7610, R69 ;  /* 0x000076105a457816 */ /* 0x004fe40000000045 */
[----:B------:R-:W2:Y:S01]  /*216b0*/  LDL.LU R90, [R1+0x6c0] ;  /* 0x0006c000015a7983 */ /* 0x000ea20000300800 */
[----:B------:R-:W-:-:S02]  /*216c0*/  LEA.HI.X.SX32 R97, R99, R3, 0x1, P6 ;  /* 0x0000000363617211 */ /* 0x000fc400030f0eff */
[----:B------:R-:W-:-:S03]  /*216d0*/  LEA R68, P6, R98, R0, 0x1 ;  /* 0x0000000062447211 */ /* 0x000fc600078c08ff */
[----:B------:R0:W-:Y:S01]  /*216e0*/  @P5 STG.E.U16 desc[UR20][R96.64], R69 ;  /* 0x0000004560005986 */ /* 0x0001e2000c101514 */
[----:B------:R-:W-:Y:S01]  /*216f0*/  VIADD R99, R98, UR5 ;  /* 0x0000000562637c36 */ /* 0x000fe20008000000 */
[----:B---3--:R-:W-:Y:S01]  /*21700*/  ISETP.LT.AND P1, PT, R100, UR4, !P0 ;  /* 0x0000000464007c0c */ /* 0x008fe2000c721270 */
[----:B------:R-:W3:Y:S01]  /*21710*/  LDCU UR4, c[0x0][0x39c] ;  /* 0x00007380ff0477ac */ /* 0x000ee20008000800 */
[----:B0-----:R-:W-:Y:S02]  /*21720*/  LEA.HI.X.SX32 R69, R98, R3, 0x1, P6 ;  /* 0x0000000362457211 */ /* 0x001fe400030f0eff */
[----:B------:R-:W-:Y:S02]  /*21730*/  PRMT R97, R93, 0x7610, R97 ;  /* 0x000076105d617816 */ /* 0x000fe40000000061 */
[----:B------:R-:W2:Y:S01]  /*21740*/  LDL.LU R93, [R1+0x6bc] ;  /* 0x0006bc00015d7983 */ /* 0x000ea20000300800 */
[----:B------:R-:W-:-:S03]  /*21750*/  LEA R96, P6, R99, R0, 0x1 ;  /* 0x0000000063607211 */ /* 0x000fc600078c08ff */
[----:B------:R0:W-:Y:S01]  /*21760*/  @P2 STG.E.U16 desc[UR20][R68.64], R97 ;  /* 0x0000006144002986 */ /* 0x0001e2000c101514 */
[C---:B------:R-:W-:Y:S01]  /*21770*/  VIADD R98, R99.reuse, UR5 ;  /* 0x0000000563627c36 */ /* 0x040fe20008000000 */
[----:B0-----:R-:W-:Y:S02]  /*21780*/  PRMT R69, R92, 0x7610, R69 ;  /* 0x000076105c457816 */ /* 0x001fe40000000045 */
[----:B------:R-:W2:Y:S01]  /*21790*/  LDL.LU R92, [R1+0x6b8] ;  /* 0x0006b800015c7983 */ /* 0x000ea20000300800 */
[----:B------:R-:W-:Y:S02]  /*217a0*/  LEA.HI.X.SX32 R97, R99, R3, 0x1, P6 ;  /* 0x0000000363617211 */ /* 0x000fe400030f0eff */
[----:B------:R-:W-:-:S03]  /*217b0*/  LEA R68, P6, R98, R0, 0x1 ;  /* 0x0000000062447211 */ /* 0x000fc600078c08ff */
[----:B------:R0:W-:Y:S02]  /*217c0*/  @P3 STG.E.U16 desc[UR20][R96.64], R69 ;  /* 0x0000004560003986 */ /* 0x0001e4000c101514 */
[----:B0-----:R-:W-:Y:S02]  /*217d0*/  LEA.HI.X.SX32 R69, R98, R3, 0x1, P6 ;  /* 0x0000000362457211 */ /* 0x001fe400030f0eff */
[----:B------:R-:W-:Y:S02]  /*217e0*/  PRMT R97, R95, 0x7610, R97 ;  /* 0x000076105f617816 */ /* 0x000fe40000000061 */
[----:B------:R-:W2:Y:S04]  /*217f0*/  LDL.LU R95, [R1+0x6b4] ;  /* 0x0006b400015f7983 */ /* 0x000ea80000300800 */
[----:B------:R0:W-:Y:S02]  /*21800*/  @P1 STG.E.U16 desc[UR20][R68.64], R97 ;  /* 0x0000006144001986 */ /* 0x0001e4000c101514 */
[----:B0-----:R-:W-:-:S02]  /*21810*/  PRMT R69, R94, 0x7610, R69 ;  /* 0x000076105e457816 */ /* 0x001fc40000000045 */
[----:B------:R-:W2:Y:S01]  /*21820*/  LDL.LU R94, [R1+0x6b0] ;  /* 0x0006b000015e7983 */ /* 0x000ea20000300800 */
[----:B------:R-:W-:-:S05]  /*21830*/  VIADD R100, R2, 0x8b ;  /* 0x0000008b02647836 */ /* 0x000fca0000000000 */
[----:B-1----:R-:W-:Y:S01]  /*21840*/  ISETP.LT.AND P4, PT, R100, UR6, !P0 ;  /* 0x0000000664007c0c */ /* 0x002fe2000c781270 */
[----:B------:R-:W-:Y:S01]  /*21850*/  VIADD R100, R2, 0x8c ;  /* 0x0000008c02647836 */ /* 0x000fe20000000000 */
[----:B------:R-:W0:Y:S04]  /*21860*/  LDCU UR6, c[0x0][0x39c] ;  /* 0x00007380ff0677ac */ /* 0x000e280008000800 */
[----:B------:R-:W-:Y:S01]  /*21870*/  ISETP.LT.AND P5, PT, R100, UR7, !P0 ;  /* 0x0000000764007c0c */ /* 0x000fe2000c7a1270 */
[----:B------:R-:W-:Y:S01]  /*21880*/  VIADD R100, R2, 0x8d ;  /* 0x0000008d02647836 */ /* 0x000fe20000000000 */
[----:B------:R-:W1:Y:S04]  /*21890*/  LDCU UR7, c[0x0][0x39c] ;  /* 0x00007380ff0777ac */ /* 0x000e680008000800 */
[----:B---3--:R-:W-:Y:S01]  /*218a0*/  ISETP.LT.AND P2, PT, R100, UR4, !P0 ;  /* 0x0000000464007c0c */ /* 0x008fe2000c741270 */
[----:B------:R-:W3:Y:S01]  /*218b0*/  LDCU UR4, c[0x0][0x39c] ;  /* 0x00007380ff0477ac */ /* 0x000ee20008000800 */
[----:B------:R-:W-:-:S02]  /*218c0*/  VIADD R99, R98, UR5 ;  /* 0x0000000562637c36 */ /* 0x000fc40008000000 */
[----:B------:R-:W-:Y:S02]  /*218d0*/  VIADD R100, R2, 0x8e ;  /* 0x0000008e02647836 */ /* 0x000fe40000000000 */
[C---:B------:R-:W-:Y:S01]  /*218e0*/  VIADD R98, R99.reuse, UR5 ;  /* 0x0000000563627c36 */ /* 0x040fe20008000000 */
[CC--:B------:R-:W-:Y:S02]  /*218f0*/  LEA R96, P6, R99.reuse, R0.reuse, 0x1 ;  /* 0x0000000063607211 */ /* 0x0c0fe400078c08ff */
[----:B0-----:R-:W-:Y:S01]  /*21900*/  ISETP.LT.AND P3, PT, R100, UR6, !P0 ;  /* 0x0000000664007c0c */ /* 0x001fe2000c761270 */
[----:B------:R-:W0:Y:S01]  /*21910*/  LDCU UR6, c[0x0][0x39c] ;  /* 0x00007380ff0677ac */ /* 0x000e220008000800 */
[----:B------:R-:W-:Y:S01]  /*21920*/  LEA.HI.X.SX32 R97, R99, R3, 0x1, P6 ;  /* 0x0000000363617211 */ /* 0x000fe200030f0eff */
[----:B------:R-:W-:Y:S01]  /*21930*/  VIADD R100, R2, 0x8f ;  /* 0x0000008f02647836 */ /* 0x000fe20000000000 */
[C---:B------:R-:W-:Y:S01]  /*21940*/  LEA R68, P6, R98.reuse, R0, 0x1 ;  /* 0x0000000062447211 */ /* 0x040fe200078c08ff */
[----:B------:R-:W-:-:S02]  /*21950*/  VIADD R99, R98, UR5 ;  /* 0x0000000562637c36 */ /* 0x000fc40008000000 */
[----:B------:R0:W-:Y:S01]  /*21960*/  @P4 STG.E.U16 desc[UR20][R96.64], R69 ;  /* 0x0000004560004986 */ /* 0x0001e2000c101514 */
[----:B---3--:R-:W-:Y:S01]  /*21970*/  ISETP.LT.AND P1, PT, R100, UR4, !P0 ;  /* 0x0000000464007c0c */ /* 0x008fe2000c721270 */
[----:B------:R-:W-:Y:S01]  /*21980*/  VIADD R100, R2, 0x90 ;  /* 0x0000009002647836 */ /* 0x000fe20000000000 */
[----:B------:R-:W3:Y:S01]  /*21990*/  LDCU UR4, c[0x0][0x39c] ;  /* 0x00007380ff0477ac */ /* 0x000ee20008000800 */
[----:B0-----:R-:W-:Y:S02]  /*219a0*/  LEA.HI.X.SX32 R69, R98, R3, 0x1, P6 ;  /* 0x0000000362457211 */ /* 0x001fe400030f0eff */
[----:B------:R-:W-:Y:S01]  /*219b0*/  PRMT R97, R70, 0x7610, R97 ;  /* 0x0000761046617816 */ /* 0x000fe20000000061 */
[----:B------:R-:W-:Y:S01]  /*219c0*/  VIADD R98, R2, 0x91 ;  /* 0x0000009102627836 */ /* 0x000fe20000000000 */
[----:B------:R-:W2:Y:S01]  /*219d0*/  LDL.LU R70, [R1+0x6ac] ;  /* 0x0006ac0001467983 */ /* 0x000ea20000300800 */
[----:B-1----:R-:W-:Y:S01]  /*219e0*/  ISETP.LT.AND P4, PT, R100, UR7, !P0 ;  /* 0x0000000764007c0c */ /* 0x002fe2000c781270 */
[C---:B------:R-:W-:Y:S01]  /*219f0*/  VIADD R100, R99.reuse, UR5 ;  /* 0x0000000563647c36 */ /* 0x040fe20008000000 */
[----:B------:R-:W-:Y:S01]  /*21a00*/  LEA R96, P6, R99, R0, 0x1 ;  /* 0x0000000063607211 */ /* 0x000fe200078c08ff */
[----:B------:R0:W-:Y:S01]  /*21a10*/  @P5 STG.E.U16 desc[UR20][R68.64], R97 ;  /* 0x0000006144005986 */ /* 0x0001e2000c101514 */
[----:B------:R-:W-:Y:S01]  /*21a20*/  ISETP.LT.AND P5, PT, R98, UR6, !P0 ;  /* 0x0000000662007c0c */ /* 0x000fe2000c7a1270 */
[----:B------:R-:W-:Y:S01]  /*21a30*/  VIADD R101, R100, UR5 ;  /* 0x0000000564657c36 */ /* 0x000fe20008000000 */
[----:B------:R-:W1:Y:S01]  /*21a40*/  LDCU UR6, c[0x0][0x39c] ;  /* 0x00007380ff0677ac */ /* 0x000e620008000800 */
[----:B------:R-:W-:Y:S01]  /*21a50*/  VIADD R102, R2, 0x92 ;  /* 0x0000009202667836 */ /* 0x000fe20000000000 */
[----:B------:R-:W1:Y:S01]  /*21a60*/  LDCU UR7, c[0x0][0x39c] ;  /* 0x00007380ff0777ac */ /* 0x000e620008000800 */
[----:B0-----:R-:W-:-:S02]  /*21a70*/  PRMT R69, R71, 0x7610, R69 ;  /* 0x0000761047457816 */ /* 0x001fc40000000045 */
[----:B------:R-:W2:Y:S01]  /*21a80*/  LDL.LU R71, [R1+0x6a8] ;  /* 0x0006a80001477983 */ /* 0x000ea20000300800 */
[----:B------:R-:W-:Y:S02]  /*21a90*/  LEA.HI.X.SX32 R97, R99, R3, 0x1, P6 ;  /* 0x0000000363617211 */ /* 0x000fe400030f0eff */
[----:B------:R-:W-:-:S03]  /*21aa0*/  LEA R98, P6, R100, R0, 0x1 ;  /* 0x0000000064627211 */ /* 0x000fc600078c08ff */
[----:B------:R0:W-:Y:S01]  /*21ab0*/  @P2 STG.E.U16 desc[UR20][R96.64], R69 ;  /* 0x0000004560002986 */ /* 0x0001e2000c101514 */
[----:B------:R-:W-:Y:S02]  /*21ac0*/  LEA.HI.X.SX32 R99, R100, R3, 0x1, P6 ;  /* 0x0000000364637211 */ /* 0x000fe400030f0eff */
[----:B0-----:R-:W-:Y:S02]  /*21ad0*/  PRMT R97, R72, 0x7610, R97 ;  /* 0x0000761048617816 */ /* 0x001fe40000000061 */
[----:B------:R-:W2:Y:S04]  /*21ae0*/  LDL.LU R72, [R1+0x6a4] ;  /* 0x0006a40001487983 */ /* 0x000ea80000300800 */
[----:B------:R0:W-:Y:S01]  /*21af0*/  @P3 STG.E.U16 desc[UR20][R98.64], R97 ;  /* 0x0000006162003986 */ /* 0x0001e2000c101514 */
[C---:B------:R-:W-:Y:S01]  /*21b00*/  LEA R68, P6, R101.reuse, R0, 0x1 ;  /* 0x0000000065447211 */ /* 0x040fe200078c08ff */
[----:B------:R-:W-:Y:S01]  /*21b10*/  VIADD R100, R101, UR5 ;  /* 0x0000000565647c36 */ /* 0x000fe20008000000 */
[----:B0-----:R-:W-:-:S02]  /*21b20*/  PRMT R99, R73, 0x7610, R99 ;  /* 0x0000761049637816 */ /* 0x001fc40000000063 */
[----:B------:R-:W2:Y:S01]  /*21b30*/  LDL.LU R73, [R1+0x6a0] ;  /* 0x0006a00001497983 */ /* 0x000ea20000300800 */
[-C--:B------:R-:W-:Y:S02]  /*21b40*/  LEA.HI.X.SX32 R69, R101, R3.reuse, 0x1, P6 ;  /* 0x0000000365457211 */ /* 0x080fe400030f0eff */
[CC--:B------:R-:W-:Y:S01]  /*21b50*/  LEA R96, P6, R100.reuse, R0.reuse, 0x1 ;  /* 0x0000000064607211 */ /* 0x0c0fe200078c08ff */
[C---:B------:R-:W-:Y:S02]  /*21b60*/  VIADD R101, R100.reuse, UR5 ;  /* 0x0000000564657c36 */ /* 0x040fe40008000000 */
[----:B------:R0:W-:Y:S01]  /*21b70*/  @P1 STG.E.U16 desc[UR20][R68.64], R99 ;  /* 0x0000006344001986 */ /* 0x0001e2000c101514 */
[----:B------:R-:W-:Y:S02]  /*21b80*/  LEA.HI.X.SX32 R97, R100, R3, 0x1, P6 ;  /* 0x0000000364617211 */ /* 0x000fe400030f0eff */
[----:B---3--:R-:W-:Y:S01]  /*21b90*/  ISETP.LT.AND P2, PT, R102, UR4, !P0 ;  /* 0x0000000466007c0c */ /* 0x008fe2000c741270 */
[----:B------:R-:W3:Y:S01]  /*21ba0*/  LDCU UR4, c[0x0][0x39c] ;  /* 0x00007380ff0477ac */ /* 0x000ee20008000800 */
[----:B------:R-:W-:Y:S01]  /*21bb0*/  VIADD R102, R2, 0x93 ;  /* 0x0000009302667836 */ /* 0x000fe20000000000 */
[----:B------:R-:W-:-:S02]  /*21bc0*/  LEA R98, P6, R101, R0, 0x1 ;  /* 0x0000000065627211 */ /* 0x000fc400078c08ff */
[----:B0-----:R-:W-:Y:S01]  /*21bd0*/  PRMT R69, R74, 0x7610, R69 ;  /* 0x000076104a457816 */ /* 0x001fe20000000045 */
[----:B------:R-:W-:Y:S01]  /*21be0*/  VIADD R100, R101, UR5 ;  /* 0x0000000565647c36 */ /* 0x000fe20008000000 */
[----:B------:R-:W2:Y:S01]  /*21bf0*/  LDL.LU R74, [R1+0x69c] ;  /* 0x00069c00014a7983 */ /* 0x000ea20000300800 */
[----:B-1----:R-:W-:-:S03]  /*21c00*/  ISETP.LT.AND P3, PT, R102, UR6, !P0 ;  /* 0x0000000666007c0c */ /* 0x002fc6000c761270 */
[----:B------:R0:W-:Y:S01]  /*21c10*/  @P4 STG.E.U16 desc[UR20][R96.64], R69 ;  /* 0x0000004560004986 */ /* 0x0001e2000c101514 */
[----:B------:R-:W-:Y:S01]  /*21c20*/  VIADD R102, R2, 0x94 ;  /* 0x0000009402667836 */ /* 0x000fe20000000000 */
[-C--:B------:R-:W-:Y:S01]  /*21c30*/  LEA.HI.X.SX32 R99, R101, R3.reuse, 0x1, P6 ;  /* 0x0000000365637211 */ /* 0x080fe200030f0eff */
[----:B------:R-:W1:Y:S01]  /*21c40*/  LDCU UR6, c[0x0][0x39c] ;  /* 0x00007380ff0677ac */ /* 0x000e620008000800 */
[----:B------:R-:W-:Y:S02]  /*21c50*/  LEA R68, P6, R100, R0, 0x1 ;  /* 0x0000000064447211 */ /* 0x000fe400078c08ff */
[----:B0-----:R-:W-:Y:S02]  /*21c60*/  PRMT R97, R75, 0x7610, R97 ;  /* 0x000076104b617816 */ /* 0x001fe40000000061 */
[----:B------:R-:W2:Y:S01]  /*21c70*/  LDL.LU R75, [R1+0x698] ;  /* 0x00069800014b7983 */ /* 0x000ea20000300800 */
[----:B------:R-:W-:Y:S01]  /*21c80*/  ISETP.LT.AND P1, PT, R102, UR7, !P0 ;  /* 0x0000000766007c0c */ /* 0x000fe2000c721270 */
[----:B------:R-:W-:Y:S01]  /*21c90*/  VIADD R102, R2, 0x95 ;  /* 0x0000009502667836 */ /* 0x000fe20000000000 */
[C---:B------:R-:W-:Y:S01]  /*21ca0*/  LEA.HI.X.SX32 R69, R100.reuse, R3, 0x1, P6 ;  /* 0x0000000364457211 */ /* 0x040fe200030f0eff */
[----:B------:R0:W-:Y:S01]  /*21cb0*/  @P5 STG.E.U16 desc[UR20][R98.64], R97 ;  /* 0x0000006162005986 */ /* 0x0001e2000c101514 */
[----:B------:R-:W-:Y:S01]  /*21cc0*/  VIADD R101, R100, UR5 ;  /* 0x0000000564657c36 */ /* 0x000fe20008000000 */
[----:B------:R-:W1:Y:S01]  /*21cd0*/  LDCU UR7, c[0x0][0x39c] ;  /* 0x00007380ff0777ac */ /* 0x000e620008000800 */
[----:B---3--:R-:W-:Y:S01]  /*21ce0*/  ISETP.LT.AND P4, PT, R102, UR4, !P0 ;  /* 0x0000000466007c0c */ /* 0x008fe2000c781270 */
[----:B------:R-:W3:Y:S01]  /*21cf0*/  LDCU UR4, c[0x0][0x39c] ;  /* 0x00007380ff0477ac */ /* 0x000ee20008000800 */
[----:B0-----:R-:W-:-:S02]  /*21d00*/  PRMT R99, R76, 0x7610, R99 ;  /* 0x000076104c637816 */ /* 0x001fc40000000063 */
[----:B------:R-:W2:Y:S01]  /*21d10*/  LDL.LU R76, [R1+0x694] ;  /* 0x00069400014c7983 */ /* 0x000ea20000300800 */
[----:B------:R-:W-:-:S03]  /*21d20*/  LEA R96, P6, R101, R0, 0x1 ;  /* 0x0000000065607211 */ /* 0x000fc600078c08ff */
[----:B------:R0:W-:Y:S01]  /*21d30*/  @P2 STG.E.U16 desc[UR20][R68.64], R99 ;  /* 0x0000006344002986 */ /* 0x0001e2000c101514 */
[C---:B------:R-:W-:Y:S01]  /*21d40*/  VIADD R100, R101.reuse, UR5 ;  /* 0x0000000565647c36 */ /* 0x040fe20008000000 */
[-C--:B------:R-:W-:Y:S01]  /*21d50*/  LEA.HI.X.SX32 R97, R101, R3.reuse, 0x1, P6 ;  /* 0x0000000365617211 */ /* 0x080fe200030f0eff */
[----:B------:R-:W-:Y:S01]  /*21d60*/  VIADD R102, R2, 0x96 ;  /* 0x0000009602667836 */ /* 0x000fe20000000000 */
[----:B0-----:R-:W-:Y:S02]  /*21d70*/  PRMT R69, R77, 0x7610, R69 ;  /* 0x000076104d457816 */ /* 0x001fe40000000045 */
[----:B------:R-:W2:Y:S01]  /*21d80*/  LDL.LU R77, [R1+0x690] ;  /* 0x00069000014d7983 */ /* 0x000ea20000300800 */
[----:B------:R-:W-:Y:S02]  /*21d90*/  LEA R98, P6, R100, R0, 0x1 ;  /* 0x0000000064627211 */ /* 0x000fe400078c08ff */
[----:B-1----:R-:W-:Y:S01]  /*21da0*/  ISETP.LT.AND P5, PT, R102, UR6, !P0 ;  /* 0x0000000666007c0c */ /* 0x002fe2000c7a1270 */
[----:B------:R0:W-:Y:S01]  /*21db0*/  @P3 STG.E.U16 desc[UR20][R96.64], R69 ;  /* 0x0000004560003986 */ /* 0x0001e2000c101514 */
[----:B------:R-:W-:Y:S01]  /*21dc0*/  LEA.HI.X.SX32 R99, R100, R3, 0x1, P6 ;  /* 0x0000000364637211 */ /* 0x000fe200030f0eff */
[----:B------:R-:W1:Y:S01]  /*21dd0*/  LDCU UR6, c[0x0][0x39c] ;  /* 0x00007380ff0677ac */ /* 0x000e620008000800 */
[----:B------:R-:W-:-:S02]  /*21de0*/  VIADD R102, R2, 0x97 ;  /* 0x0000009702667836 */ /* 0x000fc40000000000 */
[----:B------:R-:W-:Y:S01]  /*21df0*/  VIADD R101, R100, UR5 ;  /* 0x0000000564657c36 */ /* 0x000fe20008000000 */
[----:B0-----:R-:W-:Y:S02]  /*21e00*/  PRMT R97, R78, 0x7610, R97 ;  /* 0x000076104e617816 */ /* 0x001fe40000000061 */
[----:B------:R-:W2:Y:S01]  /*21e10*/  LDL.LU R78, [R1+0x68c] ;  /* 0x00068c00014e7983 */ /* 0x000ea20000300800 */
[----:B---3--:R-:W-:-:S03]  /*21e20*/  ISETP.LT.AND P2, PT, R102, UR4, !P0 ;  /* 0x0000000466007c0c */ /* 0x008fc6000c741270 */
[----:B------:R0:W-:Y:S01]  /*21e30*/  @P1 STG.E.U16 desc[UR20][R98.64], R97 ;  /* 0x0000006162001986 */ /* 0x0001e2000c101514 */
[----:B------:R-:W-:Y:S01]  /*21e40*/  VIADD R102, R2, 0x98 ;  /* 0x0000009802667836 */ /* 0x000fe20000000000 */
[CC--:B------:R-:W-:Y:S01]  /*21e50*/  LEA R68, P6, R101.reuse, R0.reuse, 0x1 ;  /* 0x0000000065447211 */ /* 0x0c0fe200078c08ff */
[C---:B------:R-:W-:Y:S01]  /*21e60*/  VIADD R100, R101.reuse, UR5 ;  /* 0x0000000565647c36 */ /* 0x040fe20008000000 */
[----:B------:R-:W3:Y:S02]  /*21e70*/  LDCU UR4, c[0x0][0x39c] ;  /* 0x00007380ff0477ac */ /* 0x000ee40008000800 */
[-C--:B------:R-:W-:Y:S02]  /*21e80*/  LEA.HI.X.SX32 R69, R101, R3.reuse, 0x1, P6 ;  /* 0x0000000365457211 */ /* 0x080fe400030f0eff */
[----:B0-----:R-:W-:Y:S02]  /*21e90*/  PRMT R99, R79, 0x7610, R99 ;  /* 0x000076104f637816 */ /* 0x001fe40000000063 */
[----:B------:R-:W2:Y:S01]  /*21ea0*/  LDL.LU R79, [R1+0x688] ;  /* 0x00068800014f7983 */ /* 0x000ea20000300800 */
[----:B------:R-:W-:Y:S01]  /*21eb0*/  ISETP.LT.AND P3, PT, R102, UR7, !P0 ;  /* 0x0000000766007c0c */ /* 0x000fe2000c761270 */
[----:B------:R-:W-:Y:S01]  /*21ec0*/  VIADD R102, R2, 0x99 ;  /* 0x0000009902667836 */ /* 0x000fe20000000000 */
[C---:B------:R-:W-:Y:S01]  /*21ed0*/  LEA R96, P6, R100.reuse, R0, 0x1 ;  /* 0x0000000064607211 */ /* 0x040fe200078c08ff */
[----:B------:R0:W-:Y:S01]  /*21ee0*/  @P4 STG.E.U16 desc[UR20][R68.64], R99 ;  /* 0x0000006344004986 */ /* 0x0001e2000c101514 */
[C---:B------:R-:W-:Y:S01]  /*21ef0*/  VIADD R101, R100.reuse, UR5 ;  /* 0x0000000564657c36 */ /* 0x040fe20008000000 */
[----:B------:R-:W3:Y:S01]  /*21f00*/  LDCU UR7, c[0x0][0x39c] ;  /* 0x00007380ff0777ac */ /* 0x000ee20008000800 */
[----:B------:R-:W-:-:S02]  /*21f10*/  LEA.HI.X.SX32 R97, R100, R3, 0x1, P6 ;  /* 0x0000000364617211 */ /* 0x000fc400030f0eff */
[----:B-1----:R-:W-:Y:S01]  /*21f20*/  ISETP.LT.AND P1, PT, R102, UR6, !P0 ;  /* 0x0000000666007c0c */ /* 0x002fe2000c721270 */
[----:B------:R-:W1:Y:S01]  /*21f30*/  LDCU UR6, c[0x0][0x39c] ;  /* 0x00007380ff0677ac */ /* 0x000e620008000800 */
[C---:B------:R-:W-:Y:S02]  /*21f40*/  LEA R98, P6, R101.reuse, R0, 0x1 ;  /* 0x0000000065627211 */ /* 0x040fe400078c08ff */
[----:B0-----:R-:W-:Y:S01]  /*21f50*/  PRMT R69, R80, 0x7610, R69 ;  /* 0x0000761050457816 */ /* 0x001fe20000000045 */
[----:B------:R-:W-:Y:S01]  /*21f60*/  VIADD R100, R101, UR5 ;  /* 0x0000000565647c36 */ /* 0x000fe20008000000 */
[----:B------:R-:W2:Y:S01]  /*21f70*/  LDL.LU R80, [R1+0x684] ;  /* 0x0006840001507983 */ /* 0x000ea20000300800 */
[----:B------:R-:W-:-:S03]  /*21f80*/  VIADD R102, R2, 0x9a ;  /* 0x0000009a02667836 */ /* 0x000fc60000000000 */
[----:B------:R0:W-:Y:S01]  /*21f90*/  @P5 STG.E.U16 desc[UR20][R96.64], R69 ;  /* 0x0000004560005986 */ /* 0x0001e2000c101514 */
[-C--:B------:R-:W-:Y:S02]  /*21fa0*/  LEA.HI.X.SX32 R99, R101, R3.reuse, 0x1, P6 ;  /* 0x0000000365637211 */ /* 0x080fe400030f0eff */
[----:B------:R-:W-:Y:S02]  /*21fb0*/  LEA R68, P6, R100, R0, 0x1 ;  /* 0x0000000064447211 */ /* 0x000fe400078c08ff */
[----:B---3--:R-:W-:Y:S01]  /*21fc0*/  ISETP.LT.AND P4, PT, R102, UR4, !P0 ;  /* 0x0000000466007c0c */ /* 0x008fe2000c781270 */
[----:B------:R-:W3:Y:S01]  /*21fd0*/  LDCU UR4, c[0x0][0x39c] ;  /* 0x00007380ff0477ac */ /* 0x000ee20008000800 */
[----:B0-----:R-:W-:Y:S02]  /*21fe0*/  PRMT R97, R81, 0x7610, R97 ;  /* 0x0000761051617816 */ /* 0x001fe40000000061 */
[----:B------:R-:W2:Y:S01]  /*21ff0*/  LDL.LU R81, [R1+0x680] ;  /* 0x0006800001517983 */ /* 0x000ea20000300800 */
[----:B------:R-:W-:Y:S01]  /*22000*/  LEA.HI.X.SX32 R69, R100, R3, 0x1, P6 ;  /* 0x0000000364457211 */ /* 0x000fe200030f0eff */
[----:B------:R-:W-:-:S02]  /*22010*/  VIADD R102, R2, 0x9b ;  /* 0x0000009b02667836 */ /* 0x000fc40000000000 */
[----:B------:R0:W-:Y:S01]  /*22020*/  @P2 STG.E.U16 desc[UR20][R98.64], R97 ;  /* 0x0000006162002986 */ /* 0x0001e2000c101514 */
[----:B------:R-:W-:Y:S02]  /*22030*/  VIADD R101, R100, UR5 ;  /* 0x0000000564657c36 */ /* 0x000fe40008000000 */
[----:B-1----:R-:W-:Y:S01]  /*22040*/  ISETP.LT.AND P5, PT, R102, UR6, !P0 ;  /* 0x0000000666007c0c */ /* 0x002fe2000c7a1270 */
[----:B------:R-:W-:Y:S01]  /*22050*/  VIADD R102, R2, 0x9c ;  /* 0x0000009c02667836 */ /* 0x000fe20000000000 */
[----:B------:R-:W1:Y:S01]  /*22060*/  LDCU UR6, c[0x0][0x39c] ;  /* 0x00007380ff0677ac */ /* 0x000e620008000800 */
[----:B0-----:R-:W-:Y:S02]  /*22070*/  PRMT R99, R82, 0x7610, R99 ;  /* 0x0000761052637816 */ /* 0x001fe40000000063 */
[----:B------:R-:W2:Y:S01]  /*22080*/  LDL.LU R82, [R1+0x67c] ;  /* 0x00067c0001527983 */ /* 0x000ea20000300800 */
[----:B------:R-:W-:-:S03]  /*22090*/  LEA R96, P6, R101, R0, 0x1 ;  /* 0x0000000065607211 */ /* 0x000fc600078c08ff */
[----:B------:R0:W-:Y:S01]  /*220a0*/  @P3 STG.E.U16 desc[UR20][R68.64], R99 ;  /* 0x0000006344003986 */ /* 0x0001e2000c101514 */
[C---:B------:R-:W-:Y:S01]  /*220b0*/  VIADD R100, R101.reuse, UR5 ;  /* 0x0000000565647c36 */ /* 0x040fe20008000000 */
[----:B------:R-:W-:Y:S01]  /*220c0*/  ISETP.LT.AND P2, PT, R102, UR7, !P0 ;  /* 0x0000000766007c0c */ /* 0x000fe2000c741270 */
[----:B------:R-:W-:Y:S01]  /*220d0*/  VIADD R102, R2, 0x9d ;  /* 0x0000009d02667836 */ /* 0x000fe20000000000 */
[-C--:B------:R-:W-:Y:S01]  /*220e0*/  LEA.HI.X.SX32 R97, R101, R3.reuse, 0x1, P6 ;  /* 0x0000000365617211 */ /* 0x080fe200030f0eff */
[----:B------:R-:W1:Y:S01]  /*220f0*/  LDCU UR7, c[0x0][0x39c] ;  /* 0x00007380ff0777ac */ /* 0x000e620008000800 */
[----:B0-----:R-:W-:Y:S02]  /*22100*/  PRMT R69, R83, 0x7610, R69 ;  /* 0x0000761053457816 */ /* 0x001fe40000000045 */
[----:B------:R-:W2:Y:S01]  /*22110*/  LDL.LU R83, [R1+0x678] ;  /* 0x0006780001537983 */ /* 0x000ea20000300800 */
[CC--:B------:R-:W-:Y:S01]  /*22120*/  LEA R98, P6, R100.reuse, R0.reuse, 0x1 ;  /* 0x0000000064627211 */ /* 0x0c0fe200078c08ff */
[----:B------:R-:W-:Y:S01]  /*22130*/  VIADD R101, R100, UR5 ;  /* 0x0000000564657c36 */ /* 0x000fe20008000000 */
[----:B---3--:R-:W-:Y:S01]  /*22140*/  ISETP.LT.AND P3, PT, R102, UR4, !P0 ;  /* 0x0000000466007c0c */ /* 0x008fe2000c761270 */
[----:B------:R0:W-:Y:S01]  /*22150*/  @P1 STG.E.U16 desc[UR20][R96.64], R69 ;  /* 0x0000004560001986 */ /* 0x0001e2000c101514 */
[----:B------:R-:W-:Y:S01]  /*22160*/  LEA.HI.X.SX32 R99, R100, R3, 0x1, P6 ;  /* 0x0000000364637211 */ /* 0x000fe200030f0eff */
[----:B------:R-:W3:Y:S01]  /*22170*/  LDCU UR4, c[0x0][0x39c] ;  /* 0x00007380ff0477ac */ /* 0x000ee20008000800 */
[C---:B------:R-:W-:Y:S01]  /*22180*/  LEA R68, P6, R101.reuse, R0, 0x1 ;  /* 0x0000000065447211 */ /* 0x040fe200078c08ff */
[----:B------:R-:W-:Y:S01]  /*22190*/  VIADD R100, R101, UR5 ;  /* 0x0000000565647c36 */ /* 0x000fe20008000000 */
[----:B0-----:R-:W-:-:S02]  /*221a0*/  PRMT R97, R84, 0x7610, R97 ;  /* 0x0000761054617816 */ /* 0x001fc40000000061 */
[----:B------:R-:W2:Y:S01]  /*221b0*/  LDL.LU R84, [R1+0x674] ;  /* 0x0006740001547983 */ /* 0x000ea20000300800 */
[----:B------:R-:W-:-:S03]  /*221c0*/  VIADD R102, R2, 0x9e ;  /* 0x0000009e02667836 */ /* 0x000fc60000000000 */
[----:B------:R0:W-:Y:S01]  /*221d0*/  @P4 STG.E.U16 desc[UR20][R98.64], R97 ;  /* 0x0000006162004986 */ /* 0x0001e2000c101514 */
[-C--:B------:R-:W-:Y:S02]  /*221e0*/  LEA.HI.X.SX32 R69, R101, R3.reuse, 0x1, P6 ;  /* 0x0000000365457211 */ /* 0x080fe400030f0eff */
[----:B------:R-:W-:Y:S02]  /*221f0*/  LEA R96, P6, R100, R0, 0x1 ;  /* 0x0000000064607211 */ /* 0x000fe400078c08ff */
[----:B-1----:R-:W-:Y:S02]  /*22200*/  ISETP.LT.AND P1, PT, R102, UR6, !P0 ;  /* 0x0000000666007c0c */ /* 0x002fe4000c721270 */
[----:B0-----:R-:W-:Y:S01]  /*22210*/  PRMT R99, R85, 0x7610, R99 ;  /* 0x0000761055637816 */ /* 0x001fe20000000063 */
[----:B------:R-:W-:Y:S01]  /*22220*/  VIADD R102, R2, 0x9f ;  /* 0x0000009f02667836 */ /* 0x000fe20000000000 */
[----:B------:R-:W2:Y:S01]  /*22230*/  LDL.LU R85, [R1+0x670] ;  /* 0x0006700001557983 */ /* 0x000ea20000300800 */
[C---:B------:R-:W-:Y:S01]  /*22240*/  LEA.HI.X.SX32 R97, R100.reuse, R3, 0x1, P6 ;  /* 0x0000000364617211 */ /* 0x040fe200030f0eff */
[----:B------:R-:W0:Y:S02]  /*22250*/  LDCU UR6, c[0x0][0x39c] ;  /* 0x00007380ff0677ac */ /* 0x000e240008000800 */
[----:B------:R1:W-:Y:S01]  /*22260*/  @P5 STG.E.U16 desc[UR20][R68.64], R99 ;  /* 0x0000006344005986 */ /* 0x0003e2000c101514 */
[----:B------:R-:W-:Y:S01]  /*22270*/  VIADD R101, R100, UR5 ;  /* 0x0000000564657c36 */ /* 0x000fe20008000000 */
[----:B---3--:R-:W-:Y:S01]  /*22280*/  ISETP.LT.AND P4, PT, R102, UR4, !P0 ;  /* 0x0000000466007c0c */ /* 0x008fe2000c781270 */
[----:B------:R-:W3:Y:S01]  /*22290*/  LDCU UR4, c[0x0][0x39c] ;  /* 0x00007380ff0477ac */ /* 0x000ee20008000800 */
[----:B------:R-:W-:Y:S01]  /*222a0*/  VIADD R102, R2, 0xa0 ;  /* 0x000000a002667836 */ /* 0x000fe20000000000 */
[----:B-1----:R-:W-:-:S02]  /*222b0*/  PRMT R69, R86, 0x7610, R69 ;  /* 0x0000761056457816 */ /* 0x002fc40000000045 */
[----:B------:R-:W2:Y:S04]  /*222c0*/  LDL.LU R86, [R1+0x66c] ;  /* 0x00066c0001567983 */ /* 0x000ea80000300800 */
[----:B------:R1:W-:Y:S01]  /*222d0*/  @P2 STG.E.U16 desc[UR20][R96.64], R69 ;  /* 0x0000004560002986 */ /* 0x0003e2000c101514 */
[C---:B------:R-:W-:Y:S01]  /*222e0*/  LEA R98, P6, R101.reuse, R0, 0x1 ;  /* 0x0000000065627211 */ /* 0x040fe200078c08ff */
[C---:B------:R-:W-:Y:S01]  /*222f0*/  VIADD R100, R101.reuse, UR5 ;  /* 0x0000000565647c36 */ /* 0x040fe20008000000 */
[----:B------:R-:W-:Y:S01]  /*22300*/  ISETP.LT.AND P5, PT, R102, UR7, !P0 ;  /* 0x0000000766007c0c */ /* 0x000fe2000c7a1270 */
[----:B------:R-:W-:Y:S01]  /*22310*/  VIADD R102, R2, 0xa1 ;  /* 0x000000a102667836 */ /* 0x000fe20000000000 */
[----:B------:R-:W-:Y:S01]  /*22320*/  LEA.HI.X.SX32 R99, R101, R3, 0x1, P6 ;  /* 0x0000000365637211 */ /* 0x000fe200030f0eff */
[----:B------:R-:W3:Y:S01]  /*22330*/  LDCU UR7, c[0x0][0x39c] ;  /* 0x00007380ff0777ac */ /* 0x000ee20008000800 */
[----:B-1----:R-:W-:-:S02]  /*22340*/  PRMT R97, R87, 0x7610, R97 ;  /* 0x0000761057617816 */ /* 0x002fc40000000061 */
[----:B------:R-:W2:Y:S01]  /*22350*/  LDL.LU R87, [R1+0x668] ;  /* 0x0006680001577983 */ /* 0x000ea20000300800 */
[----:B------:R-:W-:Y:S01]  /*22360*/  LEA R68, P6, R100, R0, 0x1 ;  /* 0x0000000064447211 */ /* 0x000fe200078c08ff */
[----:B------:R-:W-:Y:S01]  /*22370*/  VIADD R101, R2, 0xa2 ;  /* 0x000000a202657836 */ /* 0x000fe20000000000 */
[----:B0-----:R-:W-:Y:S01]  /*22380*/  ISETP.LT.AND P2, PT, R102, UR6, !P0 ;  /* 0x0000000666007c0c */ /* 0x001fe2000c741270 */
[----:B------:R5:W-:Y:S01]  /*22390*/  @P3 STG.E.U16 desc[UR20][R98.64], R97 ;  /* 0x0000006162003986 */ /* 0x000be2000c101514 */
[C---:B------:R-:W-:Y:S01]  /*223a0*/  LEA.HI.X.SX32 R69, R100.reuse, R3, 0x1, P6 ;  /* 0x0000000364457211 */ /* 0x040fe200030f0eff */
[----:B------:R-:W0:Y:S01]  /*223b0*/  LDCU UR6, c[0x0][0x39c] ;  /* 0x00007380ff0677ac */ /* 0x000e220008000800 */
[----:B------:R-:W-:Y:S01]  /*223c0*/  VIADD R100, R100, UR5 ;  /* 0x0000000564647c36 */ /* 0x000fe20008000000 */
[----:B----4-:R-:W-:Y:S02]  /*223d0*/  PRMT R103, R89, 0x7610, R103 ;  /* 0x0000761059677816 */ /* 0x010fe40000000067 */
[----:B---3--:R-:W-:Y:S01]  /*223e0*/  ISETP.LT.AND P3, PT, R101, UR4, !P0 ;  /* 0x0000000465007c0c */ /* 0x008fe2000c761270 */
[----:B------:R-:W1:Y:S01]  /*223f0*/  LDCU UR4, c[0x0][0x39c] ;  /* 0x00007380ff0477ac */ /* 0x000e620008000800 */
[----:B-----5:R-:W-:-:S02]  /*22400*/  PRMT R99, R88, 0x7610, R99 ;  /* 0x0000761058637816 */ /* 0x020fc40000000063 */
[----:B------:R-:W3:Y:S01]  /*22410*/  LDL.LU R88, [R1+0x664] ;  /* 0x0006640001587983 */ /* 0x000ee20000300800 */
[----:B------:R-:W-:-:S03]  /*22420*/  VIADD R101, R100, UR5 ;  /* 0x0000000564657c36 */ /* 0x000fc60008000000 */
[----:B------:R4:W-:Y:S01]  /*22430*/  @P1 STG.E.U16 desc[UR20][R68.64], R99 ;  /* 0x0000006344001986 */ /* 0x0009e2000c101514 */
[----:B------:R-:W-:-:S03]  /*22440*/  LEA R96, P1, R100, R0, 0x1 ;  /* 0x0000000064607211 */ /* 0x000fc600078208ff */
[----:B------:R-:W3:Y:S01]  /*22450*/  LDL.LU R89, [R1+0x660] ;  /* 0x0006600001597983 */ /* 0x000ee20000300800 */
[-C--:B------:R-:W-:Y:S02]  /*22460*/  LEA.HI.X.SX32 R97, R100, R3.reuse, 0x1, P1 ;  /* 0x0000000364617211 */ /* 0x080fe400008f0eff */
[CC--:B------:R-:W-:Y:S01]  /*22470*/  LEA R98, P6, R101.reuse, R0.reuse, 0x1 ;  /* 0x0000000065627211 */ /* 0x0c0fe200078c08ff */
[C---:B------:R-:W-:Y:S02]  /*22480*/  VIADD R102, R2.reuse, 0xa3 ;  /* 0x000000a302667836 */ /* 0x040fe40000000000 */
[----:B------:R-:W-:Y:S01]  /*22490*/  VIADD R100, R2, 0xa4 ;  /* 0x000000a402647836 */ /* 0x000fe20000000000 */
[----:B------:R2:W-:Y:S01]  /*224a0*/  @P4 STG.E.U16 desc[UR20][R96.64], R103 ;  /* 0x0000006760004986 */ /* 0x0005e2000c101514 */
[C---:B----4-:R-:W-:Y:S01]  /*224b0*/  LEA.HI.X.SX32 R99, R101.reuse, R3, 0x1, P6 ;  /* 0x0000000365637211 */ /* 0x050fe200030f0eff */
[----:B------:R-:W-:Y:S01]  /*224c0*/  VIADD R101, R101, UR5 ;  /* 0x0000000565657c36 */ /* 0x000fe20008000000 */
[----:B0-----:R-:W-:Y:S01]  /*224d0*/  ISETP.LT.AND P1, PT, R102, UR6, !P0 ;  /* 0x0000000666007c0c */ /* 0x001fe2000c721270 */
[----:B------:R-:W-:Y:S01]  /*224e0*/  VIADD R69, R2, 0xa5 ;  /* 0x000000a502457836 */ /* 0x000fe20000000000 */
[----:B------:R-:W-:Y:S01]  /*224f0*/  ISETP.LT.AND P4, PT, R100, UR7, !P0 ;  /* 0x0000000764007c0c */ /* 0x000fe2000c781270 */
[----:B------:R-:W0:Y:S01]  /*22500*/  LDCU UR6, c[0x0][0x39c] ;  /* 0x00007380ff0677ac */ /* 0x000e220008000800 */
[----:B------:R-:W-:-:S02]  /*22510*/  LEA R68, P6, R101, R0, 0x1 ;  /* 0x0000000065447211 */ /* 0x000fc400078c08ff */
[----:B--2---:R-:W-:Y:S01]  /*22520*/  PRMT R97, R90, 0x7610, R97 ;  /* 0x000076105a617816 */ /* 0x004fe20000000061 */
[----:B------:R-:W-:Y:S01]  /*22530*/  VIADD R100, R101, UR5 ;  /* 0x0000000565647c36 */ /* 0x000fe20008000000 */
[----:B------:R-:W2:Y:S01]  /*22540*/  LDL.LU R90, [R1+0x65c] ;  /* 0x00065c00015a7983 */ /* 0x000ea20000300800 */
[----:B------:R-:W-:Y:S01]  /*22550*/  PRMT R103, R92, 0x7610, R103 ;  /* 0x000076105c677816 */ /* 0x000fe20000000067 */
[----:B------:R-:W4:Y:S02]  /*22560*/  LDCU UR7, c[0x0][0x39c] ;  /* 0x00007380ff0777ac */ /* 0x000f240008000800 */
[----:B------:R5:W-:Y:S01]  /*22570*/  @P5 STG.E.U16 desc[UR20][R98.64], R97 ;  /* 0x0000006162005986 */ /* 0x000be2000c101514 */
[----:B-1----:R-:W-:Y:S01]  /*22580*/  ISETP.LT.AND P5, PT, R69, UR4, !P0 ;  /* 0x0000000445007c0c */ /* 0x002fe2000c7a1270 */
[----:B------:R-:W1:Y:S01]  /*22590*/  LDCU UR4, c[0x0][0x39c] ;  /* 0x00007380ff0477ac */ /* 0x000e620008000800 */
[----:B------:R-:W-:Y:S02]  /*225a0*/  LEA.HI.X.SX32 R69, R101, R3, 0x1, P6 ;  /* 0x0000000365457211 */ /* 0x000fe400030f0eff */
[----:B------:R-:W-:-:S02]  /*225b0*/  LEA R96, P6, R100, R0, 0x1 ;  /* 0x0000000064607211 */ /* 0x000fc400078c08ff */
[----:B-----5:R-:W-:Y:S02]  /*225c0*/  PRMT R99, R91, 0x7610, R99 ;  /* 0x000076105b637816 */ /* 0x020fe40000000063 */
[----:B------:R-:W2:Y:S01]  /*225d0*/  LDL.LU R91, [R1+0x658] ;  /* 0x00065800015b7983 */ /* 0x000ea20000300800 */
[C---:B------:R-:W-:Y:S01]  /*225e0*/  LEA.HI.X.SX32 R97, R100.reuse, R3, 0x1, P6 ;  /* 0x0000000364617211 */ /* 0x040fe200030f0eff */
[----:B------:R-:W-:Y:S02]  /*225f0*/  VIADD R100, R100, UR5 ;  /* 0x0000000564647c36 */ /* 0x000fe40008000000 */
[----:B------:R-:W-:Y:S01]  /*22600*/  VIADD R101, R2, 0xa6 ;  /* 0x000000a602657836 */ /* 0x000fe20000000000 */
[----:B------:R-:W-:Y:S04]  /*22610*/  @P2 STG.E.U16 desc[UR20][R68.64], R99 ;  /* 0x0000006344002986 */ /* 0x000fe8000c101514 */
[----:B------:R5:W-:Y:S01]  /*22620*/  @P3 STG.E.U16 desc[UR20][R96.64], R103 ;  /* 0x0000006760003986 */ /* 0x000be2000c101514 */
[----:B------:R-:W-:-:S03]  /*22630*/  LEA R98, P3, R100, R0, 0x1 ;  /* 0x0000000064627211 */ /* 0x000fc600078608ff */
[----:B------:R-:W2:Y:S01]  /*22640*/  LDL.LU R92, [R1+0x654] ;  /* 0x00065400015c7983 */ /* 0x000ea20000300800 */
[----:B0-----:R-:W-:Y:S01]  /*22650*/  ISETP.LT.AND P2, PT, R101, UR6, !P0 ;  /* 0x0000000665007c0c */ /* 0x001fe2000c741270 */
[C---:B------:R-:W-:Y:S01]  /*22660*/  VIADD R101, R100.reuse, UR5 ;  /* 0x0000000564657c36 */ /* 0x040fe20008000000 */
[----:B------:R-:W0:Y:S01]  /*22670*/  LDCU UR6, c[0x0][0x39c] ;  /* 0x00007380ff0677ac */ /* 0x000e220008000800 */
[----:B-----5:R-:W-:Y:S02]  /*22680*/  PRMT R97, R93, 0x7610, R97 ;  /* 0x000076105d617816 */ /* 0x020fe40000000061 */
[----:B------:R-:W5:Y:S01]  /*22690*/  LDL.LU R93, [R1+0x650] ;  /* 0x00065000015d7983 */ /* 0x000f620000300800 */
[----:B------:R-:W-:Y:S01]  /*226a0*/  LEA.HI.X.SX32 R99, R100, R3, 0x1, P3 ;  /* 0x0000000364637211 */ /* 0x000fe200018f0eff */
[----:B------:R-:W-:Y:S01]  /*226b0*/  VIADD R69, R2, 0xa8 ;  /* 0x000000a802457836 */ /* 0x000fe20000000000 */
[----:B------:R-:W-:-:S03]  /*226c0*/  LEA R68, P6, R101, R0, 0x1 ;  /* 0x0000000065447211 */ /* 0x000fc600078c08ff */
[----:B------:R0:W-:Y:S01]  /*226d0*/  @P1 STG.E.U16 desc[UR20][R98.64], R97 ;  /* 0x0000006162001986 */ /* 0x0001e2000c101514 */
[----:B-1----:R-:W-:Y:S01]  /*226e0*/  ISETP.LT.AND P1, PT, R69, UR4, !P0 ;  /* 0x0000000445007c0c */ /* 0x002fe2000c721270 */
[C---:B------:R-:W-:Y:S01]  /*226f0*/  VIADD R100, R101.reuse, UR5 ;  /* 0x0000000565647c36 */ /* 0x040fe20008000000 */
[----:B------:R-:W-:Y:S01]  /*22700*/  LEA.HI.X.SX32 R69, R101, R3, 0x1, P6 ;  /* 0x0000000365457211 */ /* 0x000fe200030f0eff */
[----:B------:R-:W1:Y:S01]  /*22710*/  LDCU UR4, c[0x0][0x39c] ;  /* 0x00007380ff0477ac */ /* 0x000e620008000800 */
[----:B0-----:R-:W-:Y:S02]  /*22720*/  PRMT R99, R94, 0x7610, R99 ;  /* 0x000076105e637816 */ /* 0x001fe40000000063 */
[----:B------:R-:W5:Y:S04]  /*22730*/  LDL.LU R94, [R1+0x64c] ;  /* 0x00064c00015e7983 */ /* 0x000f680000300800 */
[----:B------:R0:W-:Y:S02]  /*22740*/  @P4 STG.E.U16 desc[UR20][R68.64], R99 ;  /* 0x0000006344004986 */ /* 0x0001e4000c101514 */
[----:B0-----:R-:W-:-:S02]  /*22750*/  PRMT R69, R95, 0x7610, R69 ;  /* 0x000076105f457816 */ /* 0x001fc40000000045 */
[----:B------:R-:W5:Y:S01]  /*22760*/  LDL.LU R95, [R1+0x648] ;  /* 0x00064800015f7983 */ /* 0x000f620000300800 */
[----:B------:R-:W-:Y:S01]  /*22770*/  VIADD R101, R2, 0xa9 ;  /* 0x000000a902657836 */ /* 0x000fe20000000000 */
[----:B------:R-:W-:Y:S01]  /*22780*/  LEA R96, P6, R100, R0, 0x1 ;  /* 0x0000000064607211 */ /* 0x000fe200078c08ff */
[----:B------:R-:W-:-:S03]  /*22790*/  VIADD R102, R2, 0xa7 ;  /* 0x000000a702667836 */ /* 0x000fc60000000000 */
[C---:B------:R-:W-:Y:S01]  /*227a0*/  LEA.HI.X.SX32 R97, R100.reuse, R3, 0x1, P6 ;  /* 0x0000000364617211 */ /* 0x040fe200030f0eff */
[----:B------:R-:W-:Y:S01]  /*227b0*/  VIADD R100, R100, UR5 ;  /* 0x0000000564647c36 */ /* 0x000fe20008000000 */
[----:B------:R-:W-:Y:S01]  /*227c0*/  ISETP.LT.AND P4, PT, R101, UR6, !P0 ;  /* 0x0000000665007c0c */ /* 0x000fe2000c781270 */
[----:B------:R-:W0:Y:S01]  /*227d0*/  LDCU UR6, c[0x0][0x39c] ;  /* 0x00007380ff0677ac */ /* 0x000e220008000800 */
[----:B------:R-:W-:Y:S01]  /*227e0*/  VIADD R101, R2, 0xaa ;  /* 0x000000aa02657836 */ /* 0x000fe20000000000 */
[----:B------:R0:W-:Y:S01]  /*227f0*/  @P5 STG.E.U16 desc[UR20][R96.64], R69 ;  /* 0x0000004560005986 */ /* 0x0001e2000c101514 */
[C---:B------:R-:W-:Y:S02]  /*22800*/  LEA R98, P5, R100.reuse, R0, 0x1 ;  /* 0x0000000064627211 */ /* 0x040fe400078a08ff */
[----:B------:R-:W-:Y:S01]  /*22810*/  F2FP.BF16.F32.PACK_AB R71, R71, R70 ;  /* 0x000000464747723e */ /* 0x000fe200000010ff */
[----:B------:R-:W-:Y:S01]  /*22820*/  VIADD R70, R100, UR5 ;  /* 0x0000000564467c36 */ /* 0x000fe20008000000 */
[----:B----4-:R-:W-:Y:S01]  /*22830*/  ISETP.LT.AND P3, PT, R102, UR7, !P0 ;  /* 0x0000000766007c0c */ /* 0x010fe2000c761270 */
[----:B------:R-:W4:Y:S01]  /*22840*/  LDCU UR7, c[0x0][0x39c] ;  /* 0x00007380ff0777ac */ /* 0x000f220008000800 */
[----:B-1----:R-:W-:-:S02]  /*22850*/  ISETP.LT.AND P6, PT, R101, UR4, !P0 ;  /* 0x0000000465007c0c */ /* 0x002fc4000c7c1270 */
[-C--:B------:R-:W-:Y:S01]  /*22860*/  LEA.HI.X.SX32 R99, R100, R3.reuse, 0x1, P5 ;  /* 0x0000000364637211 */ /* 0x080fe200028f0eff */
[----:B------:R-:W1:Y:S01]  /*22870*/  LDCU UR4, c[0x0][0x39c] ;  /* 0x00007380ff0477ac */ /* 0x000e620008000800 */
[C---:B0-----:R-:W-:Y:S02]  /*22880*/  PRMT R97, R71.reuse, 0x7610, R97 ;  /* 0x0000761047617816 */ /* 0x041fe40000000061 */
[----:B------:R-:W-:Y:S01]  /*22890*/  LEA R68, P5, R70, R0, 0x1 ;  /* 0x0000000046447211 */ /* 0x000fe200078a08ff */
[----:B------:R-:W-:Y:S02]  /*228a0*/  VIADD R96, R2, 0xab ;  /* 0x000000ab02607836 */ /* 0x000fe40000000000 */
[----:B------:R0:W-:Y:S01]  /*228b0*/  @P2 STG.E.U16 desc[UR20][R98.64], R97 ;  /* 0x0000006162002986 */ /* 0x0001e2000c101514 */
[----:B------:R-:W-:Y:S02]  /*228c0*/  LEA.HI.X.SX32 R69, R70, R3, 0x1, P5 ;  /* 0x0000000346457211 */ /* 0x000fe400028f0eff */
[----:B------:R-:W-:Y:S01]  /*228d0*/  ISETP.LT.AND P2, PT, R96, UR6, !P0 ;  /* 0x0000000660007c0c */ /* 0x000fe2000c741270 */
[----:B------:R-:W1:Y:S01]  /*228e0*/  LDCU UR6, c[0x0][0x39c] ;  /* 0x00007380ff0677ac */ /* 0x000e620008000800 */
[----:B0-----:R-:W-:Y:S01]  /*228f0*/  PRMT R99, R71, 0x7632, R99 ;  /* 0x0000763247637816 */ /* 0x001fe20000000063 */
[----:B------:R-:W-:-:S04]  /*22900*/  VIADD R71, R70, UR5 ;  /* 0x0000000546477c36 */ /* 0x000fc80008000000 */
[----:B------:R0:W-:Y:S01]  /*22910*/  @P3 STG.E.U16 desc[UR20][R68.64], R99 ;  /* 0x0000006344003986 */ /* 0x0001e2000c101514 */
[C---:B------:R-:W-:Y:S01]  /*22920*/  LEA R70, P3, R71.reuse, R0, 0x1 ;  /* 0x0000000047467211 */ /* 0x040fe200078608ff */
[----:B------:R-:W-:-:S03]  /*22930*/  VIADD R96, R71, UR5 ;  /* 0x0000000547607c36 */ /* 0x000fc60008000000 */
[----:B------:R-:W-:Y:S02]  /*22940*/  LEA.HI.X.SX32 R71, R71, R3, 0x1, P3 ;  /* 0x0000000347477211 */ /* 0x000fe400018f0eff */
[----:B0-----:R-:W-:Y:S01]  /*22950*/  F2FP.BF16.F32.PACK_AB R69, R73, R72 ;  /* 0x000000484945723e */ /* 0x001fe200000010ff */
[C---:B------:R-:W-:Y:S02]  /*22960*/  VIADD R72, R2.reuse, 0xac ;  /* 0x000000ac02487836 */ /* 0x040fe40000000000 */
[----:B------:R-:W-:-:S03]  /*22970*/  VIADD R73, R2, 0xad ;  /* 0x000000ad02497836 */ /* 0x000fc60000000000 */
[----:B-1----:R-:W-:Y:S01]  /*22980*/  ISETP.LT.AND P3, PT, R72, UR4, !P0 ;  /* 0x0000000448007c0c */ /* 0x002fe2000c761270 */
[----:B------:R0:W-:Y:S01]  /*22990*/  @P1 STG.E.U16 desc[UR20][R70.64], R69 ;  /* 0x0000004546001986 */ /* 0x0001e2000c101514 */
[----:B------:R-:W-:Y:S01]  /*229a0*/  LEA R72, P5, R96, R0, 0x1 ;  /* 0x0000000060487211 */ /* 0x000fe200078a08ff */
[----:B------:R-:W-:Y:S01]  /*229b0*/  VIADD R68, R2, 0xae ;  /* 0x000000ae02447836 */ /* 0x000fe20000000000 */
[----:B----4-:R-:W-:Y:S01]  /*229c0*/  ISETP.LT.AND P1, PT, R73, UR7, !P0 ;  /* 0x0000000749007c0c */ /* 0x010fe2000c721270 */
[----:B------:R-:W1:Y:S01]  /*229d0*/  LDCU UR4, c[0x0][0x39c] ;  /* 0x00007380ff0477ac */ /* 0x000e620008000800 */
[C---:B------:R-:W-:Y:S01]  /*229e0*/  LEA.HI.X.SX32 R73, R96.reuse, R3, 0x1, P5 ;  /* 0x0000000360497211 */ /* 0x040fe200028f0eff */
[----:B------:R-:W-:Y:S01]  /*229f0*/  VIADD R96, R96, UR5 ;  /* 0x0000000560607c36 */ /* 0x000fe20008000000 */
[----:B------:R-:W-:Y:S01]  /*22a00*/  ISETP.LT.AND P5, PT, R68, UR6, !P0 ;  /* 0x0000000644007c0c */ /* 0x000fe2000c7a1270 */
[----:B------:R-:W4:Y:S01]  /*22a10*/  LDCU UR6, c[0x0][0x39c] ;  /* 0x00007380ff0677ac */ /* 0x000f220008000800 */
[----:B0-----:R-:W-:Y:S01]  /*22a20*/  PRMT R71, R69, 0x7632, R71 ;  /* 0x0000763245477816 */ /* 0x001fe20000000047 */
[C---:B------:R-:W-:Y:S01]  /*22a30*/  VIADD R97, R96.reuse, UR5 ;  /* 0x0000000560617c36 */ /* 0x040fe20008000000 */
[----:B------:R-:W-:Y:S01]  /*22a40*/  F2FP.BF16.F32.PACK_AB R74, R75, R74 ;  /* 0x0000004a4b4a723e */ /* 0x000fe200000010ff */
[----:B------:R-:W0:Y:S02]  /*22a50*/  LDCU UR7, c[0x0][0x39c] ;  /* 0x00007380ff0777ac */ /* 0x000e240008000800 */
[----:B------:R1:W-:Y:S01]  /*22a60*/  @P4 STG.E.U16 desc[UR20][R72.64], R71 ;  /* 0x0000004748004986 */ /* 0x0003e2000c101514 */
[----:B------:R-:W-:-:S04]  /*22a70*/  LEA R68, P4, R96, R0, 0x1 ;  /* 0x0000000060447211 */ /* 0x000fc800078808ff */
[-C--:B------:R-:W-:Y:S02]  /*22a80*/  LEA.HI.X.SX32 R69, R96, R3.reuse, 0x1, P4 ;  /* 0x0000000360457211 */ /* 0x080fe400020f0eff */
[CC--:B------:R-:W-:Y:S01]  /*22a90*/  LEA R70, P4, R97.reuse, R0.reuse, 0x1 ;  /* 0x0000000061467211 */ /* 0x0c0fe200078808ff */
[----:B------:R-:W-:Y:S01]  /*22aa0*/  VIADD R75, R2, 0xaf ;  /* 0x000000af024b7836 */ /* 0x000fe20000000000 */
[C---:B------:R-:W-:Y:S02]  /*22ab0*/  PRMT R96, R74.reuse, 0x7632, R96 ;  /* 0x000076324a607816 */ /* 0x040fe40000000060 */
[----:B-1----:R-:W-:Y:S02]  /*22ac0*/  PRMT R73, R74, 0x7610, R73 ;  /* 0x000076104a497816 */ /* 0x002fe40000000049 */
[CC--:B------:R-:W-:Y:S01]  /*22ad0*/  LEA.HI.X.SX32 R71, R97.reuse, R3.reuse, 0x1, P4 ;  /* 0x0000000361477211 */ /* 0x0c0fe200020f0eff */
[----:B------:R-:W-:Y:S01]  /*22ae0*/  VIADD R97, R97, UR5 ;  /* 0x0000000561617c36 */ /* 0x000fe20008000000 */
[----:B------:R-:W-:Y:S01]  /*22af0*/  ISETP.LT.AND P4, PT, R75, UR4, !P0 ;  /* 0x000000044b007c0c */ /* 0x000fe2000c781270 */
[----:B------:R1:W-:Y:S01]  /*22b00*/  @P6 STG.E.U16 desc[UR20][R68.64], R73 ;  /* 0x0000004944006986 */ /* 0x0003e2000c101514 */
[----:B------:R-:W0:Y:S03]  /*22b10*/  LDCU UR4, c[0x0][0x39c] ;  /* 0x00007380ff0477ac */ /* 0x000e260008000800 */
[----:B------:R0:W-:Y:S01]  /*22b20*/  @P2 STG.E.U16 desc[UR20][R70.64], R96 ;  /* 0x0000006046002986 */ /* 0x0001e2000c101514 */
[C---:B------:R-:W-:Y:S01]  /*22b30*/  LEA R72, P2, R97.reuse, R0, 0x1 ;  /* 0x0000000061487211 */ /* 0x040fe200078408ff */
[----:B------:R-:W-:Y:S01]  /*22b40*/  VIADD R74, R97, UR5 ;  /* 0x00000005614a7c36 */ /* 0x000fe20008000000 */
[----:B------:R-:W-:Y:S01]  /*22b50*/  F2FP.BF16.F32.PACK_AB R76, R77, R76 ;  /* 0x0000004c4d4c723e */ /* 0x000fe200000010ff */
[C---:B------:R-:W-:Y:S01]  /*22b60*/  VIADD R75, R2.reuse, 0xb0 ;  /* 0x000000b0024b7836 */ /* 0x040fe20000000000 */
[----:B-1----:R-:W-:Y:S01]  /*22b70*/  LEA.HI.X.SX32 R73, R97, R3, 0x1, P2 ;  /* 0x0000000361497211 */ /* 0x002fe200010f0eff */
[----:B------:R-:W-:Y:S01]  /*22b80*/  VIADD R69, R2, 0xb1 ;  /* 0x000000b102457836 */ /* 0x000fe20000000000 */
[----:B------:R-:W-:-:S02]  /*22b90*/  LEA R68, P6, R74, R0, 0x1 ;  /* 0x000000004a447211 */ /* 0x000fc400078c08ff */
[----:B----4-:R-:W-:Y:S01]  /*22ba0*/  ISETP.LT.AND P2, PT, R75, UR6, !P0 ;  /* 0x000000064b007c0c */ /* 0x010fe2000c741270 */
[----:B------:R1:W-:Y:S01]  /*22bb0*/  @P3 STG.E.U16 desc[UR20][R72.64], R76 ;  /* 0x0000004c48003986 */ /* 0x0003e2000c101514 */
[----:B------:R-:W4:Y:S01]  /*22bc0*/  LDCU UR6, c[0x0][0x39c] ;  /* 0x00007380ff0677ac */ /* 0x000f220008000800 */
[----:B0-----:R-:W-:Y:S01]  /*22bd0*/  ISETP.LT.AND P3, PT, R69, UR7, !P0 ;  /* 0x0000000745007c0c */ /* 0x001fe2000c761270 */
[----:B------:R-:W-:Y:S01]  /*22be0*/  VIADD R71, R2, 0xb2 ;  /* 0x000000b202477836 */ /* 0x000fe20000000000 */
[C---:B------:R-:W-:Y:S01]  /*22bf0*/  LEA.HI.X.SX32 R69, R74.reuse, R3, 0x1, P6 ;  /* 0x000000034a457211 */ /* 0x040fe200030f0eff */
[----:B------:R-:W-:Y:S01]  /*22c00*/  VIADD R74, R74, UR5 ;  /* 0x000000054a4a7c36 */ /* 0x000fe20008000000 */
[----:B------:R-:W-:Y:S01]  /*22c10*/  F2FP.BF16.F32.PACK_AB R78, R79, R78 ;  /* 0x0000004e4f4e723e */ /* 0x000fe200000010ff */
[----:B------:R-:W0:Y:S01]  /*22c20*/  LDCU UR7, c[0x0][0x39c] ;  /* 0x00007380ff0777ac */ /* 0x000e220008000800 */
[----:B-1----:R-:W-:Y:S02]  /*22c30*/  PRMT R73, R76, 0x7632, R73 ;  /* 0x000076324c497816 */ /* 0x002fe40000000049 */
[----:B------:R-:W-:-:S03]  /*22c40*/  LEA R70, P6, R74, R0, 0x1 ;  /* 0x000000004a467211 */ /* 0x000fc600078c08ff */
[----:B------:R1:W-:Y:S01]  /*22c50*/  @P1 STG.E.U16 desc[UR20][R68.64], R73 ;  /* 0x0000004944001986 */ /* 0x0003e2000c101514 */
[----:B------:R-:W-:Y:S01]  /*22c60*/  ISETP.LT.AND P1, PT, R71, UR4, !P0 ;  /* 0x0000000447007c0c */ /* 0x000fe2000c721270 */
[----:B------:R-:W0:Y:S01]  /*22c70*/  LDCU UR4, c[0x0][0x39c] ;  /* 0x00007380ff0477ac */ /* 0x000e220008000800 */
[C---:B------:R-:W-:Y:S01]  /*22c80*/  VIADD R75, R74.reuse, UR5 ;  /* 0x000000054a4b7c36 */ /* 0x040fe20008000000 */
[----:B------:R-:W-:Y:S01]  /*22c90*/  LEA.HI.X.SX32 R71, R74, R3, 0x1, P6 ;  /* 0x000000034a477211 */ /* 0x000fe200030f0eff */
[----:B------:R-:W-:-:S03]  /*22ca0*/  VIADD R74, R2, 0xb3 ;  /* 0x000000b3024a7836 */ /* 0x000fc60000000000 */
[CC--:B------:R-:W-:Y:S01]  /*22cb0*/  LEA R72, P6, R75.reuse, R0.reuse, 0x1 ;  /* 0x000000004b487211 */ /* 0x0c0fe200078c08ff */
[----:B------:R-:W-:Y:S01]  /*22cc0*/  @P5 STG.E.U16 desc[UR20][R70.64], R78 ;  /* 0x0000004e46005986 */ /* 0x000fe2000c101514 */
[----:B----4-:R-:W-:Y:S01]  /*22cd0*/  ISETP.LT.AND P5, PT, R74, UR6, !P0 ;  /* 0x000000064a007c0c */ /* 0x010fe2000c7a1270 */
[----:B------:R-:W4:Y:S01]  /*22ce0*/  LDCU UR6, c[0x0][0x39c] ;  /* 0x00007380ff0677ac */ /* 0x000f220008000800 */
[C---:B-1----:R-:W-:Y:S01]  /*22cf0*/  LEA.HI.X.SX32 R73, R75.reuse, R3, 0x1, P6 ;  /* 0x000000034b497211 */ /* 0x042fe200030f0eff */
[----:B------:R-:W-:Y:S01]  /*22d00*/  VIADD R75, R75, UR5 ;  /* 0x000000054b4b7c36 */ /* 0x000fe20008000000 */
[----:B------:R-:W-:Y:S01]  /*22d10*/  PRMT R69, R78, 0x7632, R69 ;  /* 0x000076324e457816 */ /* 0x000fe20000000045 */
[----:B------:R-:W-:Y:S02]  /*22d20*/  VIADD R76, R2, 0xb4 ;  /* 0x000000b4024c7836 */ /* 0x000fe40000000000 */
[C---:B------:R-:W-:Y:S02]  /*22d30*/  VIADD R74, R75.reuse, UR5 ;  /* 0x000000054b4a7c36 */ /* 0x040fe40008000000 */
[----:B------:R1:W-:Y:S01]  /*22d40*/  @P4 STG.E.U16 desc[UR20][R72.64], R69 ;  /* 0x0000004548004986 */ /* 0x0003e2000c101514 */
[----:B------:R-:W-:-:S02]  /*22d50*/  LEA R68, P4, R75, R0, 0x1 ;  /* 0x000000004b447211 */ /* 0x000fc400078808ff */
[----:B0-----:R-:W-:Y:S01]  /*22d60*/  ISETP.LT.AND P6, PT, R76, UR4, !P0 ;  /* 0x000000044c007c0c */ /* 0x001fe2000c7c1270 */
[----:B------:R-:W0:Y:S01]  /*22d70*/  LDCU UR4, c[0x0][0x39c] ;  /* 0x00007380ff0477ac */ /* 0x000e220008000800 */
[----:B------:R-:W-:Y:S02]  /*22d80*/  F2FP.BF16.F32.PACK_AB R80, R81, R80 ;  /* 0x000000505150723e */ /* 0x000fe400000010ff */
[-C--:B-1----:R-:W-:Y:S02]  /*22d90*/  LEA.HI.X.SX32 R69, R75, R3.reuse, 0x1, P4 ;  /* 0x000000034b457211 */ /* 0x082fe400020f0eff */
[-C--:B------:R-:W-:Y:S01]  /*22da0*/  LEA R70, P4, R74, R0.reuse, 0x1 ;  /* 0x000000004a467211 */ /* 0x080fe200078808ff */
[----:B------:R-:W-:Y:S01]  /*22db0*/  VIADD R72, R2, 0xb5 ;  /* 0x000000b502487836 */ /* 0x000fe20000000000 */
[----:B------:R-:W-:Y:S02]  /*22dc0*/  PRMT R73, R80, 0x7632, R73 ;  /* 0x0000763250497816 */ /* 0x000fe40000000049 */
[C---:B------:R-:W-:Y:S01]  /*22dd0*/  LEA.HI.X.SX32 R71, R74.reuse, R3, 0x1, P4 ;  /* 0x000000034a477211 */ /* 0x040fe200020f0eff */
[----:B------:R-:W-:Y:S01]  /*22de0*/  VIADD R74, R74, UR5 ;  /* 0x000000054a4a7c36 */ /* 0x000fe20008000000 */
[----:B------:R1:W-:Y:S01]  /*22df0*/  @P2 STG.E.U16 desc[UR20][R68.64], R80 ;  /* 0x0000005044002986 */ /* 0x0003e2000c101514 */
[----:B----4-:R-:W-:Y:S01]  /*22e00*/  ISETP.LT.AND P2, PT, R72, UR6, !P0 ;  /* 0x0000000648007c0c */ /* 0x010fe2000c741270 */
[----:B------:R-:W4:Y:S02]  /*22e10*/  LDCU UR6, c[0x0][0x39c] ;  /* 0x00007380ff0677ac */ /* 0x000f240008000800 */
[----:B------:R0:W-:Y:S01]  /*22e20*/  @P3 STG.E.U16 desc[UR20][R70.64], R73 ;  /* 0x0000004946003986 */ /* 0x0001e2000c101514 */
[C---:B------:R-:W-:Y:S01]  /*22e30*/  LEA R72, P3, R74.reuse, R0, 0x1 ;  /* 0x000000004a487211 */ /* 0x040fe200078608ff */
[----:B------:R-:W-:Y:S01]  /*22e40*/  VIADD R75, R74, UR5 ;  /* 0x000000054a4b7c36 */ /* 0x000fe20008000000 */
[----:B------:R-:W-:Y:S01]  /*22e50*/  F2FP.BF16.F32.PACK_AB R82, R83, R82 ;  /* 0x000000525352723e */ /* 0x000fe200000010ff */
[----:B-1----:R-:W-:-:S02]  /*22e60*/  VIADD R68, R2, 0xb6 ;  /* 0x000000b602447836 */ /* 0x002fc40000000000 */
[----:B------:R-:W-:Y:S01]  /*22e70*/  VIADD R69, R2, 0xb7 ;  /* 0x000000b702457836 */ /* 0x000fe20000000000 */
[-C--:B0-----:R-:W-:Y:S02]  /*22e80*/  LEA.HI.X.SX32 R73, R74, R3.reuse, 0x1, P3 ;  /* 0x000000034a497211 */ /* 0x081fe400018f0eff */
[----:B------:R-:W-:Y:S01]  /*22e90*/  ISETP.LT.AND P3, PT, R68, UR4, !P0 ;  /* 0x0000000444007c0c */ /* 0x000fe2000c761270 */
[----:B------:R-:W-:Y:S01]  /*22ea0*/  VIADD R70, R2, 0xb8 ;  /* 0x000000b802467836 */ /* 0x000fe20000000000 */
[----:B------:R-:W-:Y:S01]  /*22eb0*/  LEA R68, P4, R75, R0, 0x1 ;  /* 0x000000004b447211 */ /* 0x000fe200078808ff */
[----:B------:R-:W-:Y:S01]  /*22ec0*/  @P1 STG.E.U16 desc[UR20][R72.64], R82 ;  /* 0x0000005248001986 */ /* 0x000fe2000c101514 */
[----:B------:R-:W-:Y:S01]  /*22ed0*/  ISETP.LT.AND P1, PT, R69, UR7, !P0 ;  /* 0x0000000745007c0c */ /* 0x000fe2000c721270 */
[----:B------:R-:W0:Y:S01]  /*22ee0*/  LDCU UR4, c[0x0][0x39c] ;  /* 0x00007380ff0477ac */ /* 0x000e220008000800 */
[C---:B------:R-:W-:Y:S01]  /*22ef0*/  LEA.HI.X.SX32 R69, R75.reuse, R3, 0x1, P4 ;  /* 0x000000034b457211 */ /* 0x040fe200020f0eff */
[----:B------:R-:W-:Y:S01]  /*22f00*/  VIADD R75, R75, UR5 ;  /* 0x000000054b4b7c36 */ /* 0x000fe20008000000 */
[----:B------:R-:W-:Y:S01]  /*22f10*/  PRMT R71, R82, 0x7632, R71 ;  /* 0x0000763252477816 */ /* 0x000fe20000000047 */
[----:B------:R-:W1:Y:S01]  /*22f20*/  LDCU UR7, c[0x0][0x39c] ;  /* 0x00007380ff0777ac */ /* 0x000e620008000800 */
[----:B----4-:R-:W-:Y:S01]  /*22f30*/  ISETP.LT.AND P4, PT, R70, UR6, !P0 ;  /* 0x0000000646007c0c */ /* 0x010fe2000c781270 */
[----:B------:R-:W-:-:S02]  /*22f40*/  VIADD R74, R75, UR5 ;  /* 0x000000054b4a7c36 */ /* 0x000fc40008000000 */
[----:B------:R4:W-:Y:S01]  /*22f50*/  @P5 STG.E.U16 desc[UR20][R68.64], R71 ;  /* 0x0000004744005986 */ /* 0x0009e2000c101514 */
[----:B------:R-:W-:Y:S01]  /*22f60*/  LEA R70, P5, R75, R0, 0x1 ;  /* 0x000000004b467211 */ /* 0x000fe200078a08ff */
[----:B------:R-:W0:Y:S01]  /*22f70*/  LDCU UR6, c[0x0][0x39c] ;  /* 0x00007380ff0677ac */ /* 0x000e220008000800 */
[----:B------:R-:W-:Y:S02]  /*22f80*/  F2FP.BF16.F32.PACK_AB R84, R85, R84 ;  /* 0x000000545554723e */ /* 0x000fe400000010ff */
[-C--:B----4-:R-:W-:Y:S02]  /*22f90*/  LEA.HI.X.SX32 R71, R75, R3.reuse, 0x1, P5 ;  /* 0x000000034b477211 */ /* 0x090fe400028f0eff */
[-C--:B------:R-:W-:Y:S01]  /*22fa0*/  LEA R72, P5, R74, R0.reuse, 0x1 ;  /* 0x000000004a487211 */ /* 0x080fe200078a08ff */
[----:B------:R-:W-:Y:S01]  /*22fb0*/  VIADD R75, R2, 0xb9 ;  /* 0x000000b9024b7836 */ /* 0x000fe20000000000 */
[----:B------:R-:W-:Y:S02]  /*22fc0*/  PRMT R69, R84, 0x7632, R69 ;  /* 0x0000763254457816 */ /* 0x000fe40000000045 */
[C---:B------:R-:W-:Y:S01]  /*22fd0*/  LEA.HI.X.SX32 R73, R74.reuse, R3, 0x1, P5 ;  /* 0x000000034a497211 */ /* 0x040fe200028f0eff */
[----:B------:R-:W-:Y:S01]  /*22fe0*/  VIADD R74, R74, UR5 ;  /* 0x000000054a4a7c36 */ /* 0x000fe20008000000 */
[----:B------:R4:W-:Y:S01]  /*22ff0*/  @P6 STG.E.U16 desc[UR20][R70.64], R84 ;  /* 0x0000005446006986 */ /* 0x0009e2000c101514 */
[----:B0-----:R-:W-:Y:S01]  /*23000*/  ISETP.LT.AND P5, PT, R75, UR4, !P0 ;  /* 0x000000044b007c0c */ /* 0x001fe2000c7a1270 */
[----:B------:R-:W0:Y:S02]  /*23010*/  LDCU UR4, c[0x0][0x39c] ;  /* 0x00007380ff0477ac */ /* 0x000e240008000800 */
[----:B------:R1:W-:Y:S01]  /*23020*/  @P2 STG.E.U16 desc[UR20][R72.64], R69 ;  /* 0x0000004548002986 */ /* 0x0003e2000c101514 */
[C---:B------:R-:W-:Y:S01]  /*23030*/  LEA R68, P2, R74.reuse, R0, 0x1 ;  /* 0x000000004a447211 */ /* 0x040fe200078408ff */
[----:B------:R-:W-:Y:S01]  /*23040*/  VIADD R75, R74, UR5 ;  /* 0x000000054a4b7c36 */ /* 0x000fe20008000000 */
[----:B------:R-:W-:Y:S01]  /*23050*/  F2FP.BF16.F32.PACK_AB R86, R87, R86 ;  /* 0x000000565756723e */ /* 0x000fe200000010ff */
[----:B------:R-:W-:-:S02]  /*23060*/  VIADD R76, R2, 0xba ;  /* 0x000000ba024c7836 */ /* 0x000fc40000000000 */
[----:B----4-:R-:W-:Y:S01]  /*23070*/  VIADD R71, R2, 0xbb ;  /* 0x000000bb02477836 */ /* 0x010fe20000000000 */
[----:B------:R-:W-:Y:S02]  /*23080*/  LEA R70, P6, R75, R0, 0x1 ;  /* 0x000000004b467211 */ /* 0x000fe400078c08ff */
[-C--:B-1----:R-:W-:Y:S02]  /*23090*/  LEA.HI.X.SX32 R69, R74, R3.reuse, 0x1, P2 ;  /* 0x000000034a457211 */ /* 0x082fe400010f0eff */
[----:B------:R-:W-:Y:S01]  /*230a0*/  ISETP.LT.AND P2, PT, R76, UR6, !P0 ;  /* 0x000000064c007c0c */ /* 0x000fe2000c741270 */
[----:B------:R-:W1:Y:S02]  /*230b0*/  LDCU UR6, c[0x0][0x39c] ;  /* 0x00007380ff0677ac */ /* 0x000e640008000800 */
[----:B------:R4:W-:Y:S01]  /*230c0*/  @P3 STG.E.U16 desc[UR20][R68.64], R86 ;  /* 0x0000005644003986 */ /* 0x0009e2000c101514 */
[----:B------:R-:W-:Y:S01]  /*230d0*/  ISETP.LT.AND P3, PT, R71, UR7, !P0 ;  /* 0x0000000747007c0c */ /* 0x000fe2000c761270 */
[C---:B------:R-:W-:Y:S01]  /*230e0*/  VIADD R73, R2.reuse, 0xbc ;  /* 0x000000bc02497836 */ /* 0x040fe20000000000 */
[C---:B------:R-:W-:Y:S01]  /*230f0*/  LEA.HI.X.SX32 R71, R75.reuse, R3, 0x1, P6 ;  /* 0x000000034b477211 */ /* 0x040fe200030f0eff */
[----:B------:R-:W-:Y:S01]  /*23100*/  VIADD R75, R75, UR5 ;  /* 0x000000054b4b7c36 */ /* 0x000fe20008000000 */
[----:B---3--:R-:W-:Y:S01]  /*23110*/  F2FP.BF16.F32.PACK_AB R88, R89, R88 ;  /* 0x000000585958723e */ /* 0x008fe200000010ff */
[----:B------:R-:W-:Y:S01]  /*23120*/  VIADD R76, R2, 0xbe ;  /* 0x000000be024c7836 */ /* 0x000fe20000000000 */
[----:B--2---:R-:W-:Y:S01]  /*23130*/  F2FP.BF16.F32.PACK_AB R90, R91, R90 ;  /* 0x0000005a5b5a723e */ /* 0x004fe200000010ff */
[----:B------:R-:W2:Y:S01]  /*23140*/  LDCU UR7, c[0x0][0x39c] ;  /* 0x00007380ff0777ac */ /* 0x000ea20008000800 */
[----:B----4-:R-:W-:-:S02]  /*23150*/  PRMT R69, R86, 0x7632, R69 ;  /* 0x0000763256457816 */ /* 0x010fc40000000045 */
[----:B------:R-:W-:-:S03]  /*23160*/  LEA R72, P6, R75, R0, 0x1 ;  /* 0x000000004b487211 */ /* 0x000fc600078c08ff */
[----:B------:R3:W-:Y:S01]  /*23170*/  @P1 STG.E.U16 desc[UR20][R70.64], R69 ;  /* 0x0000004546001986 */ /* 0x0007e2000c101514 */
[----:B0-----:R-:W-:Y:S01]  /*23180*/  ISETP.LT.AND P1, PT, R73, UR4, !P0 ;  /* 0x0000000449007c0c */ /* 0x001fe2000c721270 */
[----:B------:R-:W0:Y:S01]  /*23190*/  LDCU UR4, c[0x0][0x39c] ;  /* 0x00007380ff0477ac */ /* 0x000e220008000800 */
[C---:B------:R-:W-:Y:S01]  /*231a0*/  VIADD R74, R75.reuse, UR5 ;  /* 0x000000054b4a7c36 */ /* 0x040fe20008000000 */
[----:B------:R-:W-:Y:S01]  /*231b0*/  LEA.HI.X.SX32 R73, R75, R3, 0x1, P6 ;  /* 0x000000034b497211 */ /* 0x000fe200030f0eff */
[----:B------:R-:W-:-:S03]  /*231c0*/  VIADD R75, R2, 0xbd ;  /* 0x000000bd024b7836 */ /* 0x000fc60000000000 */
[C---:B------:R-:W-:Y:S01]  /*231d0*/  LEA R68, P6, R74.reuse, R0, 0x1 ;  /* 0x000000004a447211 */ /* 0x040fe200078c08ff */
[----:B------:R-:W-:Y:S01]  /*231e0*/  @P4 STG.E.U16 desc[UR20][R72.64], R88 ;  /* 0x0000005848004986 */ /* 0x000fe2000c101514 */
[----:B-1----:R-:W-:Y:S01]  /*231f0*/  ISETP.LT.AND P4, PT, R75, UR6, !P0 ;  /* 0x000000064b007c0c */ /* 0x002fe2000c781270 */
[----:B------:R-:W1:Y:S01]  /*23200*/  LDCU UR6, c[0x0][0x39c] ;  /* 0x00007380ff0677ac */ /* 0x000e620008000800 */
[C---:B---3--:R-:W-:Y:S01]  /*23210*/  LEA.HI.X.SX32 R69, R74.reuse, R3, 0x1, P6 ;  /* 0x000000034a457211 */ /* 0x048fe200030f0eff */
[----:B------:R-:W-:Y:S01]  /*23220*/  VIADD R74, R74, UR5 ;  /* 0x000000054a4a7c36 */ /* 0x000fe20008000000 */
[----:B------:R-:W-:-:S03]  /*23230*/  PRMT R71, R88, 0x7632, R71 ;  /* 0x0000763258477816 */ /* 0x000fc60000000047 */
[C---:B------:R-:W-:Y:S02]  /*23240*/  VIADD R75, R74.reuse, UR5 ;  /* 0x000000054a4b7c36 */ /* 0x040fe40008000000 */
[----:B------:R3:W-:Y:S01]  /*23250*/  @P5 STG.E.U16 desc[UR20][R68.64], R71 ;  /* 0x0000004744005986 */ /* 0x0007e2000c101514 */
[-C--:B------:R-:W-:Y:S02]  /*23260*/  LEA R70, P5, R74, R0.reuse, 0x1 ;  /* 0x000000004a467211 */ /* 0x080fe400078a08ff */
[----:B0-----:R-:W-:Y:S01]  /*23270*/  ISETP.LT.AND P6, PT, R76, UR4, !P0 ;  /* 0x000000044c007c0c */ /* 0x001fe2000c7c1270 */
[----:B------:R-:W0:Y:S01]  /*23280*/  LDCU UR4, c[0x0][0x39c] ;  /* 0x00007380ff0477ac */ /* 0x000e220008000800 */
[----:B---3--:R-:W-:Y:S02]  /*23290*/  LEA.HI.X.SX32 R71, R74, R3, 0x1, P5 ;  /* 0x000000034a477211 */ /* 0x008fe400028f0eff */
[----:B------:R-:W-:Y:S01]  /*232a0*/  LEA R72, P5, R75, R0, 0x1 ;  /* 0x000000004b487211 */ /* 0x000fe200078a08ff */
[----:B------:R-:W-:Y:S01]  /*232b0*/  VIADD R68, R2, 0xbf ;  /* 0x000000bf02447836 */ /* 0x000fe20000000000 */
[----:B------:R-:W-:-:S02]  /*232c0*/  PRMT R69, R90, 0x7632, R69 ;  /* 0x000076325a457816 */ /* 0x000fc40000000045 */
[C---:B------:R-:W-:Y:S01]  /*232d0*/  LEA.HI.X.SX32 R73, R75.reuse, R3, 0x1, P5 ;  /* 0x000000034b497211 */ /* 0x040fe200028f0eff */
[----:B------:R-:W-:Y:S01]  /*232e0*/  VIADD R75, R75, UR5 ;  /* 0x000000054b4b7c36 */ /* 0x000fe20008000000 */
[----:B------:R3:W-:Y:S01]  /*232f0*/  @P2 STG.E.U16 desc[UR20][R70.64], R90 ;  /* 0x0000005a46002986 */ /* 0x0007e2000c101514 */
[----:B-1----:R-:W-:Y:S01]  /*23300*/  ISETP.LT.AND P2, PT, R68, UR6, !P0 ;  /* 0x0000000644007c0c */ /* 0x002fe2000c741270 */
[----:B------:R-:W1:Y:S02]  /*23310*/  LDCU UR6, c[0x0][0x39c] ;  /* 0x00007380ff0677ac */ /* 0x000e640008000800 */
[----:B------:R4:W-:Y:S01]  /*23320*/  @P3 STG.E.U16 desc[UR20][R72.64], R69 ;  /* 0x0000004548003986 */ /* 0x0009e2000c101514 */
[C---:B------:R-:W-:Y:S01]  /*23330*/  LEA R68, P3, R75.reuse, R0, 0x1 ;  /* 0x000000004b447211 */ /* 0x040fe200078608ff */
[----:B------:R-:W-:Y:S01]  /*23340*/  VIADD R74, R75, UR5 ;  /* 0x000000054b4a7c36 */ /* 0x000fe20008000000 */
[----:B-----5:R-:W-:Y:S01]  /*23350*/  F2FP.BF16.F32.PACK_AB R92, R93, R92 ;  /* 0x0000005c5d5c723e */ /* 0x020fe200000010ff */
[----:B---3--:R-:W-:-:S02]  /*23360*/  VIADD R70, R2, 0xc0 ;  /* 0x000000c002467836 */ /* 0x008fc40000000000 */
[----:B------:R-:W-:Y:S01]  /*23370*/  VIADD R71, R2, 0xc1 ;  /* 0x000000c102477836 */ /* 0x000fe20000000000 */
[-C--:B----4-:R-:W-:Y:S02]  /*23380*/  LEA.HI.X.SX32 R69, R75, R3.reuse, 0x1, P3 ;  /* 0x000000034b457211 */ /* 0x090fe400018f0eff */
[----:B0-----:R-:W-:Y:S01]  /*23390*/  ISETP.LT.AND P3, PT, R70, UR4, !P0 ;  /* 0x0000000446007c0c */ /* 0x001fe2000c761270 */
[----:B------:R-:W-:Y:S01]  /*233a0*/  VIADD R72, R2, 0xc2 ;  /* 0x000000c202487836 */ /* 0x000fe20000000000 */
[C---:B------:R-:W-:Y:S01]  /*233b0*/  LEA R70, P5, R74.reuse, R0, 0x1 ;  /* 0x000000004a467211 */ /* 0x040fe200078a08ff */
[----:B------:R0:W-:Y:S01]  /*233c0*/  @P1 STG.E.U16 desc[UR20][R68.64], R92 ;  /* 0x0000005c44001986 */ /* 0x0001e2000c101514 */
[----:B--2---:R-:W-:Y:S01]  /*233d0*/  ISETP.LT.AND P1, PT, R71, UR7, !P0 ;  /* 0x0000000747007c0c */ /* 0x004fe2000c721270 */
[----:B------:R-:W2:Y:S01]  /*233e0*/  LDCU UR4, c[0x0][0x39c] ;  /* 0x00007380ff0477ac */ /* 0x000ea20008000800 */
[C---:B------:R-:W-:Y:S01]  /*233f0*/  LEA.HI.X.SX32 R71, R74.reuse, R3, 0x1, P5 ;  /* 0x000000034a477211 */ /* 0x040fe200028f0eff */
[----:B------:R-:W-:Y:S01]  /*23400*/  VIADD R74, R74, UR5 ;  /* 0x000000054a4a7c36 */ /* 0x000fe20008000000 */
[----:B-1----:R-:W-:Y:S01]  /*23410*/  ISETP.LT.AND P5, PT, R72, UR6, !P0 ;  /* 0x0000000648007c0c */ /* 0x002fe2000c7a1270 */
[----:B------:R-:W1:Y:S01]  /*23420*/  LDCU UR6, c[0x0][0x39c] ;  /* 0x00007380ff0677ac */ /* 0x000e620008000800 */
[----:B0-----:R-:W-:Y:S01]  /*23430*/  PRMT R69, R92, 0x7632, R69 ;  /* 0x000076325c457816 */ /* 0x001fe20000000045 */
[C---:B------:R-:W-:Y:S01]  /*23440*/  VIADD R75, R74.reuse, UR5 ;  /* 0x000000054a4b7c36 */ /* 0x040fe20008000000 */
[----:B------:R-:W-:Y:S01]  /*23450*/  F2FP.BF16.F32.PACK_AB R94, R95, R94 ;  /* 0x0000005e5f5e723e */ /* 0x000fe200000010ff */
[----:B------:R-:W0:Y:S02]  /*23460*/  LDCU UR7, c[0x0][0x39c] ;  /* 0x00007380ff0777ac */ /* 0x000e240008000800 */
[----:B------:R3:W-:Y:S01]  /*23470*/  @P4 STG.E.U16 desc[UR20][R70.64], R69 ;  /* 0x0000004546004986 */ /* 0x0007e2000c101514 */
[----:B------:R-:W-:-:S04]  /*23480*/  LEA R72, P4, R74, R0, 0x1 ;  /* 0x000000004a487211 */ /* 0x000fc800078808ff */
[-C--:B------:R-:W-:Y:S02]  /*23490*/  LEA.HI.X.SX32 R73, R74, R3.reuse, 0x1, P4 ;  /* 0x000000034a497211 */ /* 0x080fe400020f0eff */
[C---:B------:R-:W-:Y:S02]  /*234a0*/  LEA R68, P4, R75.reuse, R0, 0x1 ;  /* 0x000000004b447211 */ /* 0x040fe400078808ff */
[----:B------:R-:W-:Y:S02]  /*234b0*/  PRMT R76, R94, 0x7632, R76 ;  /* 0x000076325e4c7816 */ /* 0x000fe4000000004c */
[C---:B---3--:R-:W-:Y:S01]  /*234c0*/  LEA.HI.X.SX32 R69, R75.reuse, R3, 0x1, P4 ;  /* 0x000000034b457211 */ /* 0x048fe200020f0eff */
[----:B------:R-:W-:Y:S01]  /*234d0*/  VIADD R75, R75, UR5 ;  /* 0x000000054b4b7c36 */ /* 0x000fe20008000000 */
[----:B------:R-:W-:Y:S01]  /*234e0*/  @P6 STG.E.U16 desc[UR20][R72.64], R94 ;  /* 0x0000005e48006986 */ /* 0x000fe2000c101514 */
[----:B------:R-:W-:-:S03]  /*234f0*/  VIADD R74, R2, 0xc3 ;  /* 0x000000c3024a7836 */ /* 0x000fc60000000000 */
[----:B------:R3:W-:Y:S01]  /*23500*/  @P2 STG.E.U16 desc[UR20][R68.64], R76 ;  /* 0x0000004c44002986 */ /* 0x0007e2000c101514 */
[----:B------:R-:W-:Y:S01]  /*23510*/  VIADD R70, R2, 0xc4 ;  /* 0x000000c402467836 */ /* 0x000fe20000000000 */
[----:B--2---:R-:W-:Y:S01]  /*23520*/  ISETP.LT.AND P4, PT, R74, UR4, !P0 ;  /* 0x000000044a007c0c */ /* 0x004fe2000c781270 */
[----:B------:R-:W2:Y:S01]  /*23530*/  LDCU UR4, c[0x0][0x39c] ;  /* 0x00007380ff0477ac */ /* 0x000ea20008000800 */
[----:B------:R-:W-:Y:S02]  /*23540*/  VIADD R74, R75, UR5 ;  /* 0x000000054b4a7c36 */ /* 0x000fe40008000000 */
[----:B------:R-:W-:Y:S01]  /*23550*/  VIADD R71, R2, 0xc5 ;  /* 0x000000c502477836 */ /* 0x000fe20000000000 */
[----:B---3--:R-:W-:Y:S02]  /*23560*/  F2FP.BF16.F32.PACK_AB R69, R5, R4 ;  /* 0x000000040545723e */ /* 0x008fe400000010ff */
[----:B------:R-:W-:Y:S02]  /*23570*/  LEA R4, P2, R75, R0, 0x1 ;  /* 0x000000004b047211 */ /* 0x000fe400078408ff */
[----:B------:R-:W-:-:S02]  /*23580*/  PRMT R73, R69, 0x7610, R73 ;  /* 0x0000761045497816 */ /* 0x000fc40000000049 */
[-C--:B------:R-:W-:Y:S02]  /*23590*/  LEA.HI.X.SX32 R5, R75, R3.reuse, 0x1, P2 ;  /* 0x000000034b057211 */ /* 0x080fe400010f0eff */
[----:B-1----:R-:W-:Y:S01]  /*235a0*/  ISETP.LT.AND P2, PT, R70, UR6, !P0 ;  /* 0x0000000646007c0c */ /* 0x002fe2000c741270 */
[----:B------:R-:W1:Y:S01]  /*235b0*/  LDCU UR6, c[0x0][0x39c] ;  /* 0x00007380ff0677ac */ /* 0x000e620008000800 */
[----:B------:R-:W-:Y:S01]  /*235c0*/  LEA R70, P6, R74, R0, 0x1 ;  /* 0x000000004a467211 */ /* 0x000fe200078c08ff */
[----:B------:R3:W-:Y:S01]  /*235d0*/  @P3 STG.E.U16 desc[UR20][R4.64], R73 ;  /* 0x0000004904003986 */ /* 0x0007e2000c101514 */
[----:B0-----:R-:W-:Y:S02]  /*235e0*/  ISETP.LT.AND P3, PT, R71, UR7, !P0 ;  /* 0x0000000747007c0c */ /* 0x001fe4000c761270 */
[----:B------:R-:W-:Y:S01]  /*235f0*/  F2FP.BF16.F32.PACK_AB R7, R7, R6 ;  /* 0x000000060707723e */ /* 0x000fe200000010ff */
[----:B------:R-:W-:Y:S01]  /*23600*/  VIADD R72, R2, 0xc7 ;  /* 0x000000c702487836 */ /* 0x000fe20000000000 */
[C---:B------:R-:W-:Y:S01]  /*23610*/  LEA.HI.X.SX32 R71, R74.reuse, R3, 0x1, P6 ;  /* 0x000000034a477211 */ /* 0x040fe200030f0eff */
[----:B------:R-:W-:Y:S01]  /*23620*/  VIADD R74, R74, UR5 ;  /* 0x000000054a4a7c36 */ /* 0x000fe20008000000 */
[----:B------:R-:W0:Y:S01]  /*23630*/  LDCU UR7, c[0x0][0x39c] ;  /* 0x00007380ff0777ac */ /* 0x000e220008000800 */
[----:B---3--:R-:W-:Y:S01]  /*23640*/  PRMT R5, R69, 0x7632, R5 ;  /* 0x0000763245057816 */ /* 0x008fe20000000005 */
[----:B------:R-:W-:-:S02]  /*23650*/  VIADD R69, R2, 0xc6 ;  /* 0x000000c602457836 */ /* 0x000fc40000000000 */
[CC--:B------:R-:W-:Y:S01]  /*23660*/  LEA R68, P6, R74.reuse, R0.reuse, 0x1 ;  /* 0x000000004a447211 */ /* 0x0c0fe200078c08ff */
[C---:B------:R-:W-:Y:S01]  /*23670*/  VIADD R6, R74.reuse, UR5 ;  /* 0x000000054a067c36 */ /* 0x040fe20008000000 */
[----:B------:R3:W-:Y:S01]  /*23680*/  @P1 STG.E.U16 desc[UR20][R70.64], R5 ;  /* 0x0000000546001986 */ /* 0x0007e2000c101514 */
[----:B--2---:R-:W-:Y:S01]  /*23690*/  ISETP.LT.AND P1, PT, R69, UR4, !P0 ;  /* 0x0000000445007c0c */ /* 0x004fe2000c721270 */
[----:B------:R-:W2:Y:S01]  /*236a0*/  LDCU UR4, c[0x0][0x39c] ;  /* 0x00007380ff0477ac */ /* 0x000ea20008000800 */
[-C--:B------:R-:W-:Y:S02]  /*236b0*/  LEA.HI.X.SX32 R69, R74, R3.reuse, 0x1, P6 ;  /* 0x000000034a457211 */ /* 0x080fe400030f0eff */
[C---:B------:R-:W-:Y:S02]  /*236c0*/  LEA R4, P6, R6.reuse, R0, 0x1 ;  /* 0x0000000006047211 */ /* 0x040fe400078c08ff */
[----:B---3--:R-:W-:Y:S02]  /*236d0*/  PRMT R71, R7, 0x7610, R71 ;  /* 0x0000761007477816 */ /* 0x008fe40000000047 */
[----:B------:R-:W-:-:S03]  /*236e0*/  LEA.HI.X.SX32 R5, R6, R3, 0x1, P6 ;  /* 0x0000000306057211 */ /* 0x000fc600030f0eff */
[----:B------:R3:W-:Y:S01]  /*236f0*/  @P5 STG.E.U16 desc[UR20][R68.64], R71 ;  /* 0x0000004744005986 */ /* 0x0007e2000c101514 */
[----:B-1----:R-:W-:Y:S01]  /*23700*/  ISETP.LT.AND P5, PT, R72, UR6, !P0 ;  /* 0x0000000648007c0c */ /* 0x002fe2000c7a1270 */
[----:B------:R-:W1:Y:S01]  /*23710*/  LDCU UR6, c[0x0][0x39c] ;  /* 0x00007380ff0677ac */ /* 0x000e620008000800 */
[----:B---3--:R-:W-:Y:S01]  /*23720*/  PRMT R69, R7, 0x7632, R69 ;  /* 0x0000763207457816 */ /* 0x008fe20000000045 */
[----:B------:R-:W-:-:S04]  /*23730*/  VIADD R7, R6, UR5 ;  /* 0x0000000506077c36 */ /* 0x000fc80008000000 */
[----:B------:R3:W-:Y:S01]  /*23740*/  @P4 STG.E.U16 desc[UR20][R4.64], R69 ;  /* 0x0000004504004986 */ /* 0x0007e2000c101514 */
[C---:B------:R-:W-:Y:S01]  /*23750*/  LEA R6, P4, R7.reuse, R0, 0x1 ;  /* 0x0000000007067211 */ /* 0x040fe200078808ff */
[----:B------:R-:W-:Y:S01]  /*23760*/  VIADD R70, R7, UR5 ;  /* 0x0000000507467c36 */ /* 0x000fe20008000000 */
[----:B---3--:R-:W-:Y:S01]  /*23770*/  F2FP.BF16.F32.PACK_AB R5, R9, R8 ;  /* 0x000000080905723e */ /* 0x008fe200000010ff */
[----:B------:R-:W-:Y:S01]  /*23780*/  VIADD R8, R2, 0xc8 ;  /* 0x000000c802087836 */ /* 0x000fe20000000000 */
[----:B------:R-:W-:-:S04]  /*23790*/  LEA.HI.X.SX32 R7, R7, R3, 0x1, P4 ;  /* 0x0000000307077211 */ /* 0x000fc800020f0eff */
[----:B--2---:R-:W-:Y:S01]  /*237a0*/  ISETP.LT.AND P6, PT, R8, UR4, !P0 ;  /* 0x0000000408007c0c */ /* 0x004fe2000c7c1270 */
[----:B------:R-:W2:Y:S01]  /*237b0*/  LDCU UR4, c[0x0][0x39c] ;  /* 0x00007380ff0477ac */ /* 0x000ea20008000800 */
[-C--:B------:R-:W-:Y:S01]  /*237c0*/  LEA R8, P4, R70, R0.reuse, 0x1 ;  /* 0x0000000046087211 */ /* 0x080fe200078808ff */
[----:B------:R-:W-:Y:S01]  /*237d0*/  VIADD R4, R2, 0xc9 ;  /* 0x000000c902047836 */ /* 0x000fe20000000000 */
[----:B------:R-:W-:Y:S02]  /*237e0*/  PRMT R68, R5, 0x7632, R68 ;  /* 0x0000763205447816 */ /* 0x000fe40000000044 */
[C---:B------:R-:W-:Y:S01]  /*237f0*/  LEA.HI.X.SX32 R9, R70.reuse, R3, 0x1, P4 ;  /* 0x0000000346097211 */ /* 0x040fe200020f0eff */
[----:B------:R-:W-:Y:S01]  /*23800*/  VIADD R70, R70, UR5 ;  /* 0x0000000546467c36 */ /* 0x000fe20008000000 */
[----:B------:R3:W-:Y:S01]  /*23810*/  @P2 STG.E.U16 desc[UR20][R6.64], R5 ;  /* 0x0000000506002986 */ /* 0x0007e2000c101514 */
[----:B-1----:R-:W-:Y:S01]  /*23820*/  ISETP.LT.AND P2, PT, R4, UR6, !P0 ;  /* 0x0000000604007c0c */ /* 0x002fe2000c741270 */
[----:B------:R-:W1:Y:S02]  /*23830*/  LDCU UR6, c[0x0][0x39c] ;  /* 0x00007380ff0677ac */ /* 0x000e640008000800 */
[----:B------:R4:W-:Y:S01]  /*23840*/  @P3 STG.E.U16 desc[UR20][R8.64], R68 ;  /* 0x0000004408003986 */ /* 0x0009e2000c101514 */
[----:B------:R-:W-:-:S02]  /*23850*/  LEA R4, P3, R70, R0, 0x1 ;  /* 0x0000000046047211 */ /* 0x000fc400078608ff */
[----:B------:R-:W-:Y:S01]  /*23860*/  F2FP.BF16.F32.PACK_AB R11, R11, R10 ;  /* 0x0000000a0b0b723e */ /* 0x000fe200000010ff */
[----:B------:R-:W-:Y:S02]  /*23870*/  VIADD R10, R70, UR5 ;  /* 0x00000005460a7c36 */ /* 0x000fe40008000000 */
[----:B---3--:R-:W-:Y:S01]  /*23880*/  VIADD R6, R2, 0xca ;  /* 0x000000ca02067836 */ /* 0x008fe20000000000 */
[----:B------:R-:W-:Y:S01]  /*23890*/  LEA.HI.X.SX32 R5, R70, R3, 0x1, P3 ;  /* 0x0000000346057211 */ /* 0x000fe200018f0eff */
[----:B------:R-:W-:-:S03]  /*238a0*/  VIADD R7, R2, 0xcb ;  /* 0x000000cb02077836 */ /* 0x000fc60000000000 */
[----:B--2---:R-:W-:Y:S01]  /*238b0*/  ISETP.LT.AND P3, PT, R6, UR4, !P0 ;  /* 0x0000000406007c0c */ /* 0x004fe2000c761270 */
[----:B------:R2:W-:Y:S01]  /*238c0*/  @P1 STG.E.U16 desc[UR20][R4.64], R11 ;  /* 0x0000000b04001986 */ /* 0x0005e2000c101514 */
[----:B------:R-:W-:Y:S01]  /*238d0*/  LEA R6, P4, R10, R0, 0x1 ;  /* 0x000000000a067211 */ /* 0x000fe200078808ff */
[----:B----4-:R-:W-:Y:S01]  /*238e0*/  VIADD R8, R2, 0xcc ;  /* 0x000000cc02087836 */ /* 0x010fe20000000000 */
[----:B0-----:R-:W-:Y:S01]  /*238f0*/  ISETP.LT.AND P1, PT, R7, UR7, !P0 ;  /* 0x0000000707007c0c */ /* 0x001fe2000c721270 */
[----:B------:R-:W0:Y:S01]  /*23900*/  LDCU UR4, c[0x0][0x39c] ;  /* 0x00007380ff0477ac */ /* 0x000e220008000800 */
[C---:B------:R-:W-:Y:S01]  /*23910*/  LEA.HI.X.SX32 R7, R10.reuse, R3, 0x1, P4 ;  /* 0x000000030a077211 */ /* 0x040fe200020f0eff */
[----:B------:R-:W-:Y:S01]  /*23920*/  VIADD R10, R10, UR5 ;  /* 0x000000050a0a7c36 */ /* 0x000fe20008000000 */
[----:B-1----:R-:W-:Y:S01]  /*23930*/  ISETP.LT.AND P4, PT, R8, UR6, !P0 ;  /* 0x0000000608007c0c */ /* 0x002fe2000c781270 */
[----:B------:R-:W1:Y:S01]  /*23940*/  LDCU UR6, c[0x0][0x39c] ;  /* 0x00007380ff0677ac */ /* 0x000e620008000800 */
[----:B--2---:R-:W-:Y:S01]  /*23950*/  PRMT R5, R11, 0x7632, R5 ;  /* 0x000076320b057816 */ /* 0x004fe20000000005 */
[C---:B------:R-:W-:Y:S01]  /*23960*/  VIADD R11, R10.reuse, UR5 ;  /* 0x000000050a0b7c36 */ /* 0x040fe20008000000 */
[----:B------:R-:W-:Y:S01]  /*23970*/  F2FP.BF16.F32.PACK_AB R12, R13, R12 ;  /* 0x0000000c0d0c723e */ /* 0x000fe200000010ff */
[----:B------:R-:W2:Y:S02]  /*23980*/  LDCU UR7, c[0x0][0x39c] ;  /* 0x00007380ff0777ac */ /* 0x000ea40008000800 */
[----:B------:R3:W-:Y:S01]  /*23990*/  @P5 STG.E.U16 desc[UR20][R6.64], R5 ;  /* 0x0000000506005986 */ /* 0x0007e2000c101514 */
[----:B------:R-:W-:-:S04]  /*239a0*/  LEA R8, P5, R10, R0, 0x1 ;  /* 0x000000000a087211 */ /* 0x000fc800078a08ff */
[-C--:B------:R-:W-:Y:S02]  /*239b0*/  LEA.HI.X.SX32 R9, R10, R3.reuse, 0x1, P5 ;  /* 0x000000030a097211 */ /* 0x080fe400028f0eff */
[CC--:B------:R-:W-:Y:S01]  /*239c0*/  LEA R4, P5, R11.reuse, R0.reuse, 0x1 ;  /* 0x000000000b047211 */ /* 0x0c0fe200078a08ff */
[----:B------:R-:W-:Y:S01]  /*239d0*/  VIADD R10, R2, 0xcd ;  /* 0x000000cd020a7836 */ /* 0x000fe20000000000 */
[C---:B------:R-:W-:Y:S02]  /*239e0*/  PRMT R13, R12.reuse, 0x7632, R13 ;  /* 0x000076320c0d7816 */ /* 0x040fe4000000000d */
[----:B---3--:R-:W-:Y:S02]  /*239f0*/  PRMT R7, R12, 0x7610, R7 ;  /* 0x000076100c077816 */ /* 0x008fe40000000007 */
[CC--:B------:R-:W-:Y:S01]  /*23a00*/  LEA.HI.X.SX32 R5, R11.reuse, R3.reuse, 0x1, P5 ;  /* 0x000000030b057211 */ /* 0x0c0fe200028f0eff */
[----:B------:R-:W-:Y:S01]  /*23a10*/  VIADD R11, R11, UR5 ;  /* 0x000000050b0b7c36 */ /* 0x000fe20008000000 */
[----:B0-----:R-:W-:Y:S01]  /*23a20*/  ISETP.LT.AND P5, PT, R10, UR4, !P0 ;  /* 0x000000040a007c0c */ /* 0x001fe2000c7a1270 */
[----:B------:R0:W-:Y:S01]  /*23a30*/  @P6 STG.E.U16 desc[UR20][R8.64], R7 ;  /* 0x0000000708006986 */ /* 0x0001e2000c101514 */
[----:B------:R-:W3:Y:S03]  /*23a40*/  LDCU UR4, c[0x0][0x39c] ;  /* 0x00007380ff0477ac */ /* 0x000ee60008000800 */
[----:B------:R4:W-:Y:S01]  /*23a50*/  @P2 STG.E.U16 desc[UR20][R4.64], R13 ;  /* 0x0000000d04002986 */ /* 0x0009e2000c101514 */
[C---:B------:R-:W-:Y:S01]  /*23a60*/  LEA R6, P2, R11.reuse, R0, 0x1 ;  /* 0x000000000b067211 */ /* 0x040fe200078408ff */
[----:B------:R-:W-:Y:S01]  /*23a70*/  VIADD R10, R11, UR5 ;  /* 0x000000050b0a7c36 */ /* 0x000fe20008000000 */
[----:B------:R-:W-:Y:S01]  /*23a80*/  F2FP.BF16.F32.PACK_AB R14, R15, R14 ;  /* 0x0000000e0f0e723e */ /* 0x000fe200000010ff */
[C---:B------:R-:W-:Y:S01]  /*23a90*/  VIADD R12, R2.reuse, 0xce ;  /* 0x000000ce020c7836 */ /* 0x040fe20000000000 */
[----:B0-----:R-:W-:Y:S01]  /*23aa0*/  LEA.HI.X.SX32 R7, R11, R3, 0x1, P2 ;  /* 0x000000030b077211 */ /* 0x001fe200010f0eff */
[----:B------:R-:W-:Y:S01]  /*23ab0*/  VIADD R9, R2, 0xcf ;  /* 0x000000cf02097836 */ /* 0x000fe20000000000 */
[----:B------:R-:W-:-:S02]  /*23ac0*/  LEA R8, P6, R10, R0, 0x1 ;  /* 0x000000000a087211 */ /* 0x000fc400078c08ff */
[----:B-1----:R-:W-:Y:S01]  /*23ad0*/  ISETP.LT.AND P2, PT, R12, UR6, !P0 ;  /* 0x000000060c007c0c */ /* 0x002fe2000c741270 */
[----:B------:R0:W-:Y:S01]  /*23ae0*/  @P3 STG.E.U16 desc[UR20][R6.64], R14 ;  /* 0x0000000e06003986 */ /* 0x0001e2000c101514 */
[----:B------:R-:W1:Y:S01]  /*23af0*/  LDCU UR6, c[0x0][0x39c] ;  /* 0x00007380ff0677ac */ /* 0x000e620008000800 */
[----:B--2---:R-:W-:Y:S01]  /*23b00*/  ISETP.LT.AND P3, PT, R9, UR7, !P0 ;  /* 0x0000000709007c0c */ /* 0x004fe2000c761270 */
[----:B----4-:R-:W-:Y:S01]  /*23b10*/  VIADD R5, R2, 0xd0 ;  /* 0x000000d002057836 */ /* 0x010fe20000000000 */
[C---:B------:R-:W-:Y:S01]  /*23b20*/  LEA.HI.X.SX32 R9, R10.reuse, R3, 0x1, P6 ;  /* 0x000000030a097211 */ /* 0x040fe200030f0eff */
[----:B------:R-:W-:Y:S01]  /*23b30*/  VIADD R10, R10, UR5 ;  /* 0x000000050a0a7c36 */ /* 0x000fe20008000000 */
[----:B------:R-:W-:Y:S01]  /*23b40*/  F2FP.BF16.F32.PACK_AB R16, R17, R16 ;  /* 0x000000101110723e */ /* 0x000fe200000010ff */
[----:B------:R-:W-:Y:S01]  /*23b50*/  VIADD R12, R2, 0xd2 ;  /* 0x000000d2020c7836 */ /* 0x000fe20000000000 */
[----:B------:R-:W-:Y:S01]  /*23b60*/  F2FP.BF16.F32.PACK_AB R18, R19, R18 ;  /* 0x000000121312723e */ /* 0x000fe200000010ff */
[----:B------:R-:W2:Y:S01]  /*23b70*/  LDCU UR7, c[0x0][0x39c] ;  /* 0x00007380ff0777ac */ /* 0x000ea20008000800 */
[----:B0-----:R-:W-:-:S02]  /*23b80*/  PRMT R7, R14, 0x7632, R7 ;  /* 0x000076320e077816 */ /* 0x001fc40000000007 */
[----:B------:R-:W-:-:S03]  /*23b90*/  LEA R4, P6, R10, R0, 0x1 ;  /* 0x000000000a047211 */ /* 0x000fc600078c08ff */
[----:B------:R0:W-:Y:S01]  /*23ba0*/  @P1 STG.E.U16 desc[UR20][R8.64], R7 ;  /* 0x0000000708001986 */ /* 0x0001e2000c101514 */
[----:B---3--:R-:W-:Y:S01]  /*23bb0*/  ISETP.LT.AND P1, PT, R5, UR4, !P0 ;  /* 0x0000000405007c0c */ /* 0x008fe2000c721270 */
[----:B------:R-:W3:Y:S01]  /*23bc0*/  LDCU UR4, c[0x0][0x39c] ;  /* 0x00007380ff0477ac */ /* 0x000ee20008000800 */
[C---:B------:R-:W-:Y:S01]  /*23bd0*/  VIADD R11, R10.reuse, UR5 ;  /* 0x000000050a0b7c36 */ /* 0x040fe20008000000 */
[----:B------:R-:W-:Y:S01]  /*23be0*/  LEA.HI.X.SX32 R5, R10, R3, 0x1, P6 ;  /* 0x000000030a057211 */ /* 0x000fe200030f0eff */
[----:B------:R-:W-:-:S03]  /*23bf0*/  VIADD R10, R2, 0xd1 ;  /* 0x000000d1020a7836 */ /* 0x000fc60000000000 */
[C---:B------:R-:W-:Y:S01]  /*23c00*/  LEA R6, P6, R11.reuse, R0, 0x1 ;  /* 0x000000000b067211 */ /* 0x040fe200078c08ff */
[----:B------:R4:W-:Y:S01]  /*23c10*/  @P4 STG.E.U16 desc[UR20][R4.64], R16 ;  /* 0x0000001004004986 */ /* 0x0009e2000c101514 */
[----:B-1----:R-:W-:Y:S01]  /*23c20*/  ISETP.LT.AND P4, PT, R10, UR6, !P0 ;  /* 0x000000060a007c0c */ /* 0x002fe2000c781270 */
[----:B------:R-:W1:Y:S01]  /*23c30*/  LDCU UR6, c[0x0][0x39c] ;  /* 0x00007380ff0677ac */ /* 0x000e620008000800 */
[C---:B0-----:R-:W-:Y:S01]  /*23c40*/  LEA.HI.X.SX32 R7, R11.reuse, R3, 0x1, P6 ;  /* 0x000000030b077211 */ /* 0x041fe200030f0eff */
[----:B------:R-:W-:Y:S01]  /*23c50*/  VIADD R11, R11, UR5 ;  /* 0x000000050b0b7c36 */ /* 0x000fe20008000000 */
[----:B----4-:R-:W-:-:S03]  /*23c60*/  PRMT R5, R16, 0x7632, R5 ;  /* 0x0000763210057816 */ /* 0x010fc60000000005 */
[C---:B------:R-:W-:Y:S01]  /*23c70*/  VIADD R10, R11.reuse, UR5 ;  /* 0x000000050b0a7c36 */ /* 0x040fe20008000000 */
[----:B---3--:R-:W-:Y:S01]  /*23c80*/  ISETP.LT.AND P6, PT, R12, UR4, !P0 ;  /* 0x000000040c007c0c */ /* 0x008fe2000c7c1270 */
[----:B------:R-:W0:Y:S01]  /*23c90*/  LDCU UR4, c[0x0][0x39c] ;  /* 0x00007380ff0477ac */ /* 0x000e220008000800 */
[----:B------:R3:W-:Y:S01]  /*23ca0*/  @P5 STG.E.U16 desc[UR20][R6.64], R5 ;  /* 0x0000000506005986 */ /* 0x0007e2000c101514 */
[----:B------:R-:W-:-:S04]  /*23cb0*/  LEA R8, P5, R11, R0, 0x1 ;  /* 0x000000000b087211 */ /* 0x000fc800078a08ff */
[----:B------:R-:W-:Y:S02]  /*23cc0*/  LEA.HI.X.SX32 R9, R11, R3, 0x1, P5 ;  /* 0x000000030b097211 */ /* 0x000fe400028f0eff */
[----:B------:R-:W-:Y:S01]  /*23cd0*/  LEA R4, P5, R10, R0, 0x1 ;  /* 0x000000000a047211 */ /* 0x000fe200078a08ff */
[----:B---3--:R-:W-:-:S03]  /*23ce0*/  VIADD R6, R2, 0xd3 ;  /* 0x000000d302067836 */ /* 0x008fc60000000000 */
[C---:B------:R-:W-:Y:S01]  /*23cf0*/  LEA.HI.X.SX32 R5, R10.reuse, R3, 0x1, P5 ;  /* 0x000000030a057211 */ /* 0x040fe200028f0eff */
[----:B------:R-:W-:Y:S01]  /*23d00*/  VIADD R10, R10, UR5 ;  /* 0x000000050a0a7c36 */ /* 0x000fe20008000000 */
[----:B------:R-:W-:Y:S01]  /*23d10*/  PRMT R7, R18, 0x7632, R7 ;  /* 0x0000763212077816 */ /* 0x000fe20000000007 */
[----:B------:R3:W-:Y:S01]  /*23d20*/  @P2 STG.E.U16 desc[UR20][R8.64], R18 ;  /* 0x0000001208002986 */ /* 0x0007e2000c101514 */
[----:B-1----:R-:W-:Y:S01]  /*23d30*/  ISETP.LT.AND P2, PT, R6, UR6, !P0 ;  /* 0x0000000606007c0c */ /* 0x002fe2000c741270 */
[----:B------:R-:W1:Y:S02]  /*23d40*/  LDCU UR6, c[0x0][0x39c] ;  /* 0x00007380ff0677ac */ /* 0x000e640008000800 */
[----:B------:R4:W-:Y:S01]  /*23d50*/  @P3 STG.E.U16 desc[UR20][R4.64], R7 ;  /* 0x0000000704003986 */ /* 0x0009e2000c101514 */
[C---:B------:R-:W-:Y:S01]  /*23d60*/  LEA R6, P3, R10.reuse, R0, 0x1 ;  /* 0x000000000a067211 */ /* 0x040fe200078608ff */
[----:B------:R-:W-:Y:S01]  /*23d70*/  VIADD R11, R10, UR5 ;  /* 0x000000050a0b7c36 */ /* 0x000fe20008000000 */
[----:B------:R-:W-:Y:S01]  /*23d80*/  F2FP.BF16.F32.PACK_AB R20, R21, R20 ;  /* 0x000000141514723e */ /* 0x000fe200000010ff */
[----:B---3--:R-:W-:-:S02]  /*23d90*/  VIADD R8, R2, 0xd4 ;  /* 0x000000d402087836 */ /* 0x008fc40000000000 */
[----:B------:R-:W-:Y:S01]  /*23da0*/  VIADD R9, R2, 0xd5 ;  /* 0x000000d502097836 */ /* 0x000fe20000000000 */
[-C--:B----4-:R-:W-:Y:S02]  /*23db0*/  LEA.HI.X.SX32 R7, R10, R3.reuse, 0x1, P3 ;  /* 0x000000030a077211 */ /* 0x090fe400018f0eff */
[----:B0-----:R-:W-:Y:S01]  /*23dc0*/  ISETP.LT.AND P3, PT, R8, UR4, !P0 ;  /* 0x0000000408007c0c */ /* 0x001fe2000c761270 */
[----:B------:R-:W-:Y:S01]  /*23dd0*/  VIADD R4, R2, 0xd6 ;  /* 0x000000d602047836 */ /* 0x000fe20000000000 */
[----:B------:R-:W-:Y:S01]  /*23de0*/  LEA R8, P5, R11, R0, 0x1 ;  /* 0x000000000b087211 */ /* 0x000fe200078a08ff */
[----:B------:R-:W-:Y:S01]  /*23df0*/  @P1 STG.E.U16 desc[UR20][R6.64], R20 ;  /* 0x0000001406001986 */ /* 0x000fe2000c101514 */
[----:B--2---:R-:W-:Y:S01]  /*23e00*/  ISETP.LT.AND P1, PT, R9, UR7, !P0 ;  /* 0x0000000709007c0c */ /* 0x004fe2000c721270 */
[----:B------:R-:W0:Y:S01]  /*23e10*/  LDCU UR4, c[0x0][0x39c] ;  /* 0x00007380ff0477ac */ /* 0x000e220008000800 */
[C---:B------:R-:W-:Y:S01]  /*23e20*/  LEA.HI.X.SX32 R9, R11.reuse, R3, 0x1, P5 ;  /* 0x000000030b097211 */ /* 0x040fe200028f0eff */
[----:B------:R-:W-:Y:S01]  /*23e30*/  VIADD R11, R11, UR5 ;  /* 0x000000050b0b7c36 */ /* 0x000fe20008000000 */
[----:B------:R-:W-:Y:S01]  /*23e40*/  PRMT R5, R20, 0x7632, R5 ;  /* 0x0000763214057816 */ /* 0x000fe20000000005 */
[----:B------:R-:W2:Y:S01]  /*23e50*/  LDCU UR7, c[0x0][0x39c] ;  /* 0x00007380ff0777ac */ /* 0x000ea20008000800 */
[----:B-1----:R-:W-:Y:S01]  /*23e60*/  ISETP.LT.AND P5, PT, R4, UR6, !P0 ;  /* 0x0000000604007c0c */ /* 0x002fe2000c7a1270 */
[----:B------:R-:W-:-:S02]  /*23e70*/  VIADD R10, R11, UR5 ;  /* 0x000000050b0a7c36 */ /* 0x000fc40008000000 */
[----:B------:R1:W-:Y:S01]  /*23e80*/  @P4 STG.E.U16 desc[UR20][R8.64], R5 ;  /* 0x0000000508004986 */ /* 0x0003e2000c101514 */
[----:B------:R-:W-:Y:S01]  /*23e90*/  LEA R4, P4, R11, R0, 0x1 ;  /* 0x000000000b047211 */ /* 0x000fe200078808ff */
[----:B------:R-:W3:Y:S01]  /*23ea0*/  LDCU UR6, c[0x0][0x39c] ;  /* 0x00007380ff0677ac */ /* 0x000ee20008000800 */
        /* <DEDUP_REMOVED lines=15> */
[----:B-1----:R-:W-:Y:S01]  /*23fa0*/  VIADD R5, R2, 0xd9 ;  /* 0x000000d902057836 */ /* 0x002fe20000000000 */
[----:B------:R-:W-:Y:S02]  /*23fb0*/  LEA R4, P6, R11, R0, 0x1 ;  /* 0x000000000b047211 */ /* 0x000fe400078c08ff */
[-C--:B----4-:R-:W-:Y:S02]  /*23fc0*/  LEA.HI.X.SX32 R9, R10, R3.reuse, 0x1, P2 ;  /* 0x000000030a097211 */ /* 0x090fe400010f0eff */
[----:B---3--:R-:W-:Y:S01]  /*23fd0*/  ISETP.LT.AND P2, PT, R12, UR6, !P0 ;  /* 0x000000060c007c0c */ /* 0x008fe2000c741270 */
[----:B------:R-:W1:Y:S02]  /*23fe0*/  LDCU UR6, c[0x0][0x39c] ;  /* 0x00007380ff0677ac */ /* 0x000e640008000800 */
[----:B------:R3:W-:Y:S01]  /*23ff0*/  @P3 STG.E.U16 desc[UR20][R8.64], R24 ;  /* 0x0000001808003986 */ /* 0x0007e2000c101514 */
[----:B--2---:R-:W-:Y:S01]  /*24000*/  ISETP.LT.AND P3, PT, R5, UR7, !P0 ;  /* 0x0000000705007c0c */ /* 0x004fe2000c761270 */
[C---:B------:R-:W-:Y:S01]  /*24010*/  VIADD R7, R2.reuse, 0xda ;  /* 0x000000da02077836 */ /* 0x040fe20000000000 */
[C---:B------:R-:W-:Y:S01]  /*24020*/  LEA.HI.X.SX32 R5, R11.reuse, R3, 0x1, P6 ;  /* 0x000000030b057211 */ /* 0x040fe200030f0eff */
[----:B------:R-:W-:Y:S01]  /*24030*/  VIADD R11, R11, UR5 ;  /* 0x000000050b0b7c36 */ /* 0x000fe20008000000 */
[----:B------:R-:W-:Y:S01]  /*24040*/  F2FP.BF16.F32.PACK_AB R26, R27, R26 ;  /* 0x0000001a1b1a723e */ /* 0x000fe200000010ff */
[----:B------:R-:W-:Y:S01]  /*24050*/  VIADD R12, R2, 0xdc ;  /* 0x000000dc020c7836 */ /* 0x000fe20000000000 */
[----:B------:R-:W-:Y:S01]  /*24060*/  F2FP.BF16.F32.PACK_AB R28, R29, R28 ;  /* 0x0000001c1d1c723e */ /* 0x000fe200000010ff */
[----:B------:R-:W2:Y:S01]  /*24070*/  LDCU UR7, c[0x0][0x39c] ;  /* 0x00007380ff0777ac */ /* 0x000ea20008000800 */
[----:B---3--:R-:W-:-:S02]  /*24080*/  PRMT R9, R24, 0x7632, R9 ;  /* 0x0000763218097816 */ /* 0x008fc40000000009 */
        /* <DEDUP_REMOVED lines=37> */
[C---:B------:R-:W-:Y:S01]  /*242e0*/  LEA R4, P4, R10.reuse, R0, 0x1 ;  /* 0x000000000a047211 */ /* 0x040fe200078808ff */
        /* <DEDUP_REMOVED lines=10> */
[C---:B------:R-:W-:Y:S01]  /*24390*/  LEA R6, P5, R10.reuse, R0, 0x1 ;  /* 0x000000000a067211 */ /* 0x040fe200078a08ff */
[----:B------:R-:W3:Y:S01]  /*243a0*/  LDCU UR6, c[0x0][0x39c] ;  /* 0x00007380ff0677ac */ /* 0x000ee20008000800 */
[----:B------:R-:W-:Y:S02]  /*243b0*/  F2FP.BF16.F32.PACK_AB R32, R33, R32 ;  /* 0x000000202120723e */ /* 0x000fe400000010ff */
[-C--:B-1----:R-:W-:Y:S02]  /*243c0*/  LEA.HI.X.SX32 R7, R10, R3.reuse, 0x1, P5 ;  /* 0x000000030a077211 */ /* 0x082fe400028f0eff */
[CC--:B------:R-:W-:Y:S01]  /*243d0*/  LEA R8, P5, R11.reuse, R0.reuse, 0x1 ;  /* 0x000000000b087211 */ /* 0x0c0fe200078a08ff */
        /* <DEDUP_REMOVED lines=19> */
[----:B------:R-:W-:Y:S01]  /*24510*/  VIADD R9, R2, 0xe4 ;  /* 0x000000e402097836 */ /* 0x000fe20000000000 */
        /* <DEDUP_REMOVED lines=23> */
[CC--:B------:R-:W-:Y:S02]  /*24690*/  LEA R6, P5, R11.reuse, R0.reuse, 0x1 ;  /* 0x000000000b067211 */ /* 0x0c0fe400078a08ff */
        /* <DEDUP_REMOVED lines=29> */
[----:B------:R-:W-:Y:S01]  /*24870*/  VIADD R10, R11, UR5 ;  /* 0x000000050b0a7c36 */ /* 0x000fe20008000000 */
[----:B------:R-:W-:Y:S01]  /*24880*/  F2FP.BF16.F32.PACK_AB R42, R43, R42 ;  /* 0x0000002a2b2a723e */ /* 0x000fe200000010ff */
[----:B------:R-:W0:Y:S02]  /*24890*/  LDCU UR7, c[0x0][0x39c] ;  /* 0x00007380ff0777ac */ /* 0x000e240008000800 */
[----:B------:R3:W-:Y:S01]  /*248a0*/  @P4 STG.E.U16 desc[UR20][R6.64], R5 ;  /* 0x0000000506004986 */ /* 0x0007e2000c101514 */
[----:B------:R-:W-:-:S04]  /*248b0*/  LEA R8, P4, R11, R0, 0x1 ;  /* 0x000000000b087211 */ /* 0x000fc800078808ff */
[-C--:B------:R-:W-:Y:S02]  /*248c0*/  LEA.HI.X.SX32 R9, R11, R3.reuse, 0x1, P4 ;  /* 0x000000030b097211 */ /* 0x080fe400020f0eff */
[-C--:B------:R-:W-:Y:S01]  /*248d0*/  LEA R4, P4, R10, R0.reuse, 0x1 ;  /* 0x000000000a047211 */ /* 0x080fe200078808ff */
[----:B------:R-:W-:Y:S01]  /*248e0*/  VIADD R11, R2, 0xeb ;  /* 0x000000eb020b7836 */ /* 0x000fe20000000000 */
[----:B---3--:R-:W-:Y:S02]  /*248f0*/  PRMT R7, R42, 0x7632, R7 ;  /* 0x000076322a077816 */ /* 0x008fe40000000007 */
[C---:B------:R-:W-:Y:S01]  /*24900*/  LEA.HI.X.SX32 R5, R10.reuse, R3, 0x1, P4 ;  /* 0x000000030a057211 */ /* 0x040fe200020f0eff */
[----:B------:R-:W-:Y:S01]  /*24910*/  VIADD R10, R10, UR5 ;  /* 0x000000050a0a7c36 */ /* 0x000fe20008000000 */
[----:B------:R3:W-:Y:S01]  /*24920*/  @P6 STG.E.U16 desc[UR20][R8.64], R42 ;  /* 0x0000002a08006986 */ /* 0x0007e2000c101514 */
[----:B--2---:R-:W-:Y:S01]  /*24930*/  ISETP.LT.AND P4, PT, R11, UR4, !P0 ;  /* 0x000000040b007c0c */ /* 0x004fe2000c781270 */
[----:B------:R-:W2:Y:S02]  /*24940*/  LDCU UR4, c[0x0][0x39c] ;  /* 0x00007380ff0477ac */ /* 0x000ea40008000800 */
[----:B------:R4:W-:Y:S01]  /*24950*/  @P2 STG.E.U16 desc[UR20][R4.64], R7 ;  /* 0x0000000704002986 */ /* 0x0009e2000c101514 */
[C---:B------:R-:W-:Y:S01]  /*24960*/  LEA R6, P2, R10.reuse, R0, 0x1 ;  /* 0x000000000a067211 */ /* 0x040fe200078408ff */
[----:B------:R-:W-:Y:S01]  /*24970*/  VIADD R11, R10, UR5 ;  /* 0x000000050a0b7c36 */ /* 0x000fe20008000000 */
[----:B------:R-:W-:Y:S01]  /*24980*/  F2FP.BF16.F32.PACK_AB R44, R45, R44 ;  /* 0x0000002c2d2c723e */ /* 0x000fe200000010ff */
[----:B------:R-:W-:-:S02]  /*24990*/  VIADD R12, R2, 0xec ;  /* 0x000000ec020c7836 */ /* 0x000fc40000000000 */
[----:B---3--:R-:W-:Y:S01]  /*249a0*/  VIADD R9, R2, 0xed ;  /* 0x000000ed02097836 */ /* 0x008fe20000000000 */
[----:B------:R-:W-:Y:S02]  /*249b0*/  LEA R8, P6, R11, R0, 0x1 ;  /* 0x000000000b087211 */ /* 0x000fe400078c08ff */
[-C--:B----4-:R-:W-:Y:S02]  /*249c0*/  LEA.HI.X.SX32 R7, R10, R3.reuse, 0x1, P2 ;  /* 0x000000030a077211 */ /* 0x090fe400010f0eff */
[----:B-1----:R-:W-:Y:S01]  /*249d0*/  ISETP.LT.AND P2, PT, R12, UR6, !P0 ;  /* 0x000000060c007c0c */ /* 0x002fe2000c741270 */
[----:B------:R-:W1:Y:S02]  /*249e0*/  LDCU UR6, c[0x0][0x39c] ;  /* 0x00007380ff0677ac */ /* 0x000e640008000800 */
[----:B------:R3:W-:Y:S01]  /*249f0*/  @P5 STG.E.U16 desc[UR20][R6.64], R44 ;  /* 0x0000002c06005986 */ /* 0x0007e2000c101514 */
[----:B0-----:R-:W-:Y:S01]  /*24a00*/  ISETP.LT.AND P5, PT, R9, UR7, !P0 ;  /* 0x0000000709007c0c */ /* 0x001fe2000c7a1270 */
[C---:B------:R-:W-:Y:S01]  /*24a10*/  VIADD R5, R2.reuse, 0xee ;  /* 0x000000ee02057836 */ /* 0x040fe20000000000 */
[C---:B------:R-:W-:Y:S01]  /*24a20*/  LEA.HI.X.SX32 R9, R11.reuse, R3, 0x1, P6 ;  /* 0x000000030b097211 */ /* 0x040fe200030f0eff */
[----:B------:R-:W-:Y:S01]  /*24a30*/  VIADD R11, R11, UR5 ;  /* 0x000000050b0b7c36 */ /* 0x000fe20008000000 */
[----:B------:R-:W-:Y:S01]  /*24a40*/  F2FP.BF16.F32.PACK_AB R46, R47, R46 ;  /* 0x0000002e2f2e723e */ /* 0x000fe200000010ff */
[----:B------:R-:W-:Y:S01]  /*24a50*/  VIADD R12, R2, 0xf0 ;  /* 0x000000f0020c7836 */ /* 0x000fe20000000000 */
[----:B------:R-:W-:-:S02]  /*24a60*/  F2FP.BF16.F32.PACK_AB R48, R49, R48 ;  /* 0x000000303130723e */ /* 0x000fc400000010ff */
[----:B---3--:R-:W-:Y:S01]  /*24a70*/  PRMT R7, R44, 0x7632, R7 ;  /* 0x000076322c077816 */ /* 0x008fe20000000007 */
[C---:B------:R-:W-:Y:S01]  /*24a80*/  VIADD R10, R11.reuse, UR5 ;  /* 0x000000050b0a7c36 */ /* 0x040fe20008000000 */
[-C--:B------:R-:W-:Y:S01]  /*24a90*/  LEA R4, P6, R11, R0.reuse, 0x1 ;  /* 0x000000000b047211 */ /* 0x080fe200078c08ff */
[----:B------:R-:W0:Y:S02]  /*24aa0*/  LDCU UR7, c[0x0][0x39c] ;  /* 0x00007380ff0777ac */ /* 0x000e240008000800 */
[----:B------:R3:W-:Y:S01]  /*24ab0*/  @P1 STG.E.U16 desc[UR20][R8.64], R7 ;  /* 0x0000000708001986 */ /* 0x0007e2000c101514 */
[----:B--2---:R-:W-:Y:S01]  /*24ac0*/  ISETP.LT.AND P1, PT, R5, UR4, !P0 ;  /* 0x0000000405007c0c */ /* 0x004fe2000c721270 */
[----:B------:R-:W2:Y:S01]  /*24ad0*/  LDCU UR4, c[0x0][0x39c] ;  /* 0x00007380ff0477ac */ /* 0x000ea20008000800 */
[----:B------:R-:W-:Y:S01]  /*24ae0*/  LEA.HI.X.SX32 R5, R11, R3, 0x1, P6 ;  /* 0x000000030b057211 */ /* 0x000fe200030f0eff */
[----:B------:R-:W-:Y:S01]  /*24af0*/  VIADD R11, R2, 0xef ;  /* 0x000000ef020b7836 */ /* 0x000fe20000000000 */
[----:B------:R-:W-:-:S03]  /*24b00*/  LEA R6, P6, R10, R0, 0x1 ;  /* 0x000000000a067211 */ /* 0x000fc600078c08ff */
[----:B------:R4:W-:Y:S01]  /*24b10*/  @P3 STG.E.U16 desc[UR20][R4.64], R46 ;  /* 0x0000002e04003986 */ /* 0x0009e2000c101514 */
[----:B-1----:R-:W-:Y:S01]  /*24b20*/  ISETP.LT.AND P3, PT, R11, UR6, !P0 ;  /* 0x000000060b007c0c */ /* 0x002fe2000c761270 */
[----:B------:R-:W1:Y:S01]  /*24b30*/  LDCU UR6, c[0x0][0x39c] ;  /* 0x00007380ff0677ac */ /* 0x000e620008000800 */
[C---:B---3--:R-:W-:Y:S01]  /*24b40*/  LEA.HI.X.SX32 R7, R10.reuse, R3, 0x1, P6 ;  /* 0x000000030a077211 */ /* 0x048fe200030f0eff */
[----:B------:R-:W-:Y:S01]  /*24b50*/  VIADD R10, R10, UR5 ;  /* 0x000000050a0a7c36 */ /* 0x000fe20008000000 */
[----:B----4-:R-:W-:-:S03]  /*24b60*/  PRMT R5, R46, 0x7632, R5 ;  /* 0x000076322e057816 */ /* 0x010fc60000000005 */
[C---:B------:R-:W-:Y:S02]  /*24b70*/  VIADD R11, R10.reuse, UR5 ;  /* 0x000000050a0b7c36 */ /* 0x040fe40008000000 */
[----:B------:R3:W-:Y:S01]  /*24b80*/  @P4 STG.E.U16 desc[UR20][R6.64], R5 ;  /* 0x0000000506004986 */ /* 0x0007e2000c101514 */
[----:B------:R-:W-:-:S04]  /*24b90*/  LEA R8, P4, R10, R0, 0x1 ;  /* 0x000000000a087211 */ /* 0x000fc800078808ff */
[----:B------:R-:W-:Y:S02]  /*24ba0*/  LEA.HI.X.SX32 R9, R10, R3, 0x1, P4 ;  /* 0x000000030a097211 */ /* 0x000fe400020f0eff */
[----:B--2---:R-:W-:Y:S01]  /*24bb0*/  ISETP.LT.AND P4, PT, R12, UR4, !P0 ;  /* 0x000000040c007c0c */ /* 0x004fe2000c781270 */
[----:B------:R-:W2:Y:S01]  /*24bc0*/  LDCU UR4, c[0x0][0x39c] ;  /* 0x00007380ff0477ac */ /* 0x000ea20008000800 */
        /* <DEDUP_REMOVED lines=15> */
[----:B--2---:R-:W-:Y:S01]  /*24cc0*/  ISETP.LT.AND P6, PT, R8, UR4, !P0 ;  /* 0x0000000408007c0c */ /* 0x004fe2000c7c1270 */
[----:B------:R-:W-:Y:S01]  /*24cd0*/  VIADD R4, R2, 0xf4 ;  /* 0x000000f402047836 */ /* 0x000fe20000000000 */
[C---:B------:R-:W-:Y:S01]  /*24ce0*/  LEA R8, P5, R10.reuse, R0, 0x1 ;  /* 0x000000000a087211 */ /* 0x040fe200078a08ff */
[----:B------:R-:W-:Y:S01]  /*24cf0*/  @P1 STG.E.U16 desc[UR20][R6.64], R50 ;  /* 0x0000003206001986 */ /* 0x000fe2000c101514 */
[----:B0-----:R-:W-:Y:S01]  /*24d00*/  ISETP.LT.AND P1, PT, R9, UR7, !P0 ;  /* 0x0000000709007c0c */ /* 0x001fe2000c721270 */
        /* <DEDUP_REMOVED lines=15> */
[CC--:B------:R-:W-:Y:S01]  /*24e00*/  LEA.HI.X.SX32 R7, R11.reuse, R3.reuse, 0x1, P3 ;  /* 0x000000030b077211 */ /* 0x0c0fe200018f0eff */
        /* <DEDUP_REMOVED lines=8> */
[----:B-1----:R-:W-:Y:S01]  /*24e90*/  VIADD R5, R2, 0xf7 ;  /* 0x000000f702057836 */ /* 0x002fe20000000000 */
[----:B----4-:R-:W-:-:S02]  /*24ea0*/  LEA.HI.X.SX32 R9, R11, R3, 0x1, P2 ;  /* 0x000000030b097211 */ /* 0x010fc400010f0eff */
[-C--:B------:R-:W-:Y:S01]  /*24eb0*/  LEA R4, P2, R10, R0.reuse, 0x1 ;  /* 0x000000000a047211 */ /* 0x080fe200078408ff */
[C---:B------:R-:W-:Y:S02]  /*24ec0*/  VIADD R6, R2.reuse, 0xf8 ;  /* 0x000000f802067836 */ /* 0x040fe40000000000 */
[----:B------:R-:W-:Y:S01]  /*24ed0*/  @P6 STG.E.U16 desc[UR20][R8.64], R54 ;  /* 0x0000003608006986 */ /* 0x000fe2000c101514 */
[----:B--2---:R-:W-:Y:S01]  /*24ee0*/  ISETP.LT.AND P6, PT, R5, UR7, !P0 ;  /* 0x0000000705007c0c */ /* 0x004fe2000c7c1270 */
[----:B------:R-:W-:Y:S01]  /*24ef0*/  VIADD R12, R2, 0xf6 ;  /* 0x000000f6020c7836 */ /* 0x000fe20000000000 */
[CC--:B------:R-:W-:Y:S01]  /*24f00*/  LEA.HI.X.SX32 R5, R10.reuse, R3.reuse, 0x1, P2 ;  /* 0x000000030a057211 */ /* 0x0c0fe200010f0eff */
[----:B------:R-:W-:Y:S01]  /*24f10*/  VIADD R10, R10, UR5 ;  /* 0x000000050a0a7c36 */ /* 0x000fe20008000000 */
[----:B------:R-:W-:Y:S01]  /*24f20*/  PRMT R7, R54, 0x7632, R7 ;  /* 0x0000763236077816 */ /* 0x000fe20000000007 */
[----:B------:R-:W1:Y:S01]  /*24f30*/  LDCU UR7, c[0x0][0x39c] ;  /* 0x00007380ff0777ac */ /* 0x000e620008000800 */
[----:B0-----:R-:W-:Y:S01]  /*24f40*/  ISETP.LT.AND P2, PT, R6, UR4, !P0 ;  /* 0x0000000406007c0c */ /* 0x001fe2000c741270 */
[----:B------:R-:W-:Y:S01]  /*24f50*/  VIADD R11, R10, UR5 ;  /* 0x000000050a0b7c36 */ /* 0x000fe20008000000 */
[----:B---3--:R-:W-:Y:S01]  /*24f60*/  ISETP.LT.AND P3, PT, R12, UR6, !P0 ;  /* 0x000000060c007c0c */ /* 0x008fe2000c761270 */
[----:B------:R0:W-:Y:S01]  /*24f70*/  @P1 STG.E.U16 desc[UR20][R4.64], R7 ;  /* 0x0000000704001986 */ /* 0x0001e2000c101514 */
[C---:B------:R-:W-:Y:S01]  /*24f80*/  LEA R6, P1, R10.reuse, R0, 0x1 ;  /* 0x000000000a067211 */ /* 0x040fe200078208ff */
[----:B------:R-:W2:Y:S01]  /*24f90*/  LDCU UR6, c[0x0][0x39c] ;  /* 0x00007380ff0677ac */ /* 0x000ea20008000800 */
[----:B------:R-:W-:Y:S01]  /*24fa0*/  F2FP.BF16.F32.PACK_AB R56, R57, R56 ;  /* 0x000000383938723e */ /* 0x000fe200000010ff */
[----:B------:R-:W3:Y:S01]  /*24fb0*/  LDCU UR4, c[0x0][0x39c] ;  /* 0x00007380ff0477ac */ /* 0x000ee20008000800 */
[----:B0-----:R-:W-:-:S02]  /*24fc0*/  LEA.HI.X.SX32 R7, R10, R3, 0x1, P1 ;  /* 0x000000030a077211 */ /* 0x001fc400008f0eff */
[----:B------:R-:W-:-:S03]  /*24fd0*/  LEA R8, P1, R11, R0, 0x1 ;  /* 0x000000000b087211 */ /* 0x000fc600078208ff */
[----:B------:R0:W-:Y:S01]  /*24fe0*/  @P5 STG.E.U16 desc[UR20][R6.64], R56 ;  /* 0x0000003806005986 */ /* 0x0001e2000c101514 */
[C---:B------:R-:W-:Y:S01]  /*24ff0*/  LEA.HI.X.SX32 R9, R11.reuse, R3, 0x1, P1 ;  /* 0x000000030b097211 */ /* 0x040fe200008f0eff */
[----:B------:R-:W-:Y:S02]  /*25000*/  VIADD R11, R11, UR5 ;  /* 0x000000050b0b7c36 */ /* 0x000fe40008000000 */
[C---:B------:R-:W-:Y:S02]  /*25010*/  VIADD R10, R2.reuse, 0xf9 ;  /* 0x000000f9020a7836 */ /* 0x040fe40000000000 */
[----:B------:R-:W-:Y:S01]  /*25020*/  VIADD R5, R2, 0xfa ;  /* 0x000000fa02057836 */ /* 0x000fe20000000000 */
[----:B0-----:R-:W-:-:S05]  /*25030*/  PRMT R7, R56, 0x7632, R7 ;  /* 0x0000763238077816 */ /* 0x001fca0000000007 */
[----:B------:R0:W-:Y:S01]  /*25040*/  @P4 STG.E.U16 desc[UR20][R8.64], R7 ;  /* 0x0000000708004986 */ /* 0x0001e2000c101514 */
[----:B------:R-:W-:Y:S02]  /*25050*/  LEA R4, P4, R11, R0, 0x1 ;  /* 0x000000000b047211 */ /* 0x000fe400078808ff */
[----:B--2---:R-:W-:Y:S01]  /*25060*/  ISETP.LT.AND P1, PT, R10, UR6, !P0 ;  /* 0x000000060a007c0c */ /* 0x004fe2000c721270 */
[----:B------:R-:W-:Y:S01]  /*25070*/  VIADD R10, R2, 0xfb ;  /* 0x000000fb020a7836 */ /* 0x000fe20000000000 */
[----:B---3--:R-:W-:Y:S01]  /*25080*/  ISETP.LT.AND P5, PT, R5, UR4, !P0 ;  /* 0x0000000405007c0c */ /* 0x008fe2000c7a1270 */
[----:B------:R-:W2:Y:S01]  /*25090*/  LDCU UR4, c[0x0][0x39c] ;  /* 0x00007380ff0477ac */ /* 0x000ea20008000800 */
[----:B------:R-:W-:Y:S02]  /*250a0*/  F2FP.BF16.F32.PACK_AB R58, R59, R58 ;  /* 0x0000003a3b3a723e */ /* 0x000fe400000010ff */
[C---:B------:R-:W-:Y:S01]  /*250b0*/  LEA.HI.X.SX32 R5, R11.reuse, R3, 0x1, P4 ;  /* 0x000000030b057211 */ /* 0x040fe200020f0eff */
[----:B------:R-:W-:Y:S01]  /*250c0*/  VIADD R11, R11, UR5 ;  /* 0x000000050b0b7c36 */ /* 0x000fe20008000000 */
[----:B-1----:R-:W-:Y:S01]  /*250d0*/  ISETP.LT.AND P4, PT, R10, UR7, !P0 ;  /* 0x000000070a007c0c */ /* 0x002fe2000c781270 */
[----:B------:R-:W1:Y:S02]  /*250e0*/  LDCU UR6, c[0x0][0x39c] ;  /* 0x00007380ff0677ac */ /* 0x000e640008000800 */
[----:B------:R3:W-:Y:S01]  /*250f0*/  @P3 STG.E.U16 desc[UR20][R4.64], R58 ;  /* 0x0000003a04003986 */ /* 0x0007e2000c101514 */
[C---:B------:R-:W-:Y:S01]  /*25100*/  LEA R6, P3, R11.reuse, R0, 0x1 ;  /* 0x000000000b067211 */ /* 0x040fe200078608ff */
[----:B------:R-:W-:-:S03]  /*25110*/  VIADD R10, R11, UR5 ;  /* 0x000000050b0a7c36 */ /* 0x000fc60008000000 */
[-C--:B0-----:R-:W-:Y:S02]  /*25120*/  LEA.HI.X.SX32 R7, R11, R3.reuse, 0x1, P3 ;  /* 0x000000030b077211 */ /* 0x081fe400018f0eff */
[----:B------:R-:W-:Y:S01]  /*25130*/  LEA R8, P3, R10, R0, 0x1 ;  /* 0x000000000a087211 */ /* 0x000fe200078608ff */
[----:B------:R-:W-:Y:S01]  /*25140*/  VIADD R11, R2, 0xfc ;  /* 0x000000fc020b7836 */ /* 0x000fe20000000000 */
[----:B------:R-:W-:Y:S02]  /*25150*/  F2FP.BF16.F32.PACK_AB R60, R61, R60 ;  /* 0x0000003c3d3c723e */ /* 0x000fe400000010ff */
[----:B------:R-:W-:Y:S02]  /*25160*/  LEA.HI.X.SX32 R9, R10, R3, 0x1, P3 ;  /* 0x000000030a097211 */ /* 0x000fe400018f0eff */
[----:B---3--:R-:W-:Y:S01]  /*25170*/  PRMT R5, R58, 0x7632, R5 ;  /* 0x000076323a057816 */ /* 0x008fe20000000005 */
[----:B------:R-:W-:Y:S01]  /*25180*/  VIADD R10, R10, UR5 ;  /* 0x000000050a0a7c36 */ /* 0x000fe20008000000 */
[----:B--2---:R-:W-:Y:S01]  /*25190*/  ISETP.LT.AND P3, PT, R11, UR4, !P0 ;  /* 0x000000040b007c0c */ /* 0x004fe2000c761270 */
[----:B------:R-:W-:Y:S01]  /*251a0*/  VIADD R12, R2, 0xfd ;  /* 0x000000fd020c7836 */ /* 0x000fe20000000000 */
[----:B------:R-:W0:Y:S01]  /*251b0*/  LDCU UR4, c[0x0][0x39c] ;  /* 0x00007380ff0477ac */ /* 0x000e220008000800 */
[----:B------:R2:W-:Y:S01]  /*251c0*/  @P6 STG.E.U16 desc[UR20][R6.64], R5 ;  /* 0x0000000506006986 */ /* 0x0005e2000c101514 */
[----:B------:R-:W-:-:S03]  /*251d0*/  VIADD R11, R10, UR5 ;  /* 0x000000050a0b7c36 */ /* 0x000fc60008000000 */
[----:B------:R3:W-:Y:S01]  /*251e0*/  @P2 STG.E.U16 desc[UR20][R8.64], R60 ;  /* 0x0000003c08002986 */ /* 0x0007e2000c101514 */
[----:B------:R-:W-:-:S04]  /*251f0*/  LEA R4, P2, R10, R0, 0x1 ;  /* 0x000000000a047211 */ /* 0x000fc800078408ff */
[----:B--2---:R-:W-:Y:S01]  /*25200*/  LEA.HI.X.SX32 R5, R10, R3, 0x1, P2 ;  /* 0x000000030a057211 */ /* 0x004fe200010f0eff */
[----:B------:R-:W-:Y:S01]  /*25210*/  VIADD R10, R11, UR5 ;  /* 0x000000050b0a7c36 */ /* 0x000fe20008000000 */
[----:B------:R-:W-:-:S03]  /*25220*/  PRMT R7, R60, 0x7632, R7 ;  /* 0x000076323c077816 */ /* 0x000fc60000000007 */
[----:B------:R-:W-:Y:S01]  /*25230*/  VIADD R13, R10, UR5 ;  /* 0x000000050a0d7c36 */ /* 0x000fe20008000000 */
[----:B-1----:R-:W-:Y:S01]  /*25240*/  ISETP.LT.AND P2, PT, R12, UR6, !P0 ;  /* 0x000000060c007c0c */ /* 0x002fe2000c741270 */
[----:B------:R-:W1:Y:S01]  /*25250*/  LDCU UR6, c[0x0][0x39c] ;  /* 0x00007380ff0677ac */ /* 0x000e620008000800 */
[----:B------:R2:W-:Y:S01]  /*25260*/  @P1 STG.E.U16 desc[UR20][R4.64], R7 ;  /* 0x0000000704001986 */ /* 0x0005e2000c101514 */
[----:B------:R-:W-:Y:S01]  /*25270*/  VIADD R14, R13, UR5 ;  /* 0x000000050d0e7c36 */ /* 0x000fe20008000000 */
[-C--:B------:R-:W-:Y:S02]  /*25280*/  LEA R6, P1, R11, R0.reuse, 0x1 ;  /* 0x000000000b067211 */ /* 0x080fe400078208ff */
[----:B---3--:R-:W-:Y:S01]  /*25290*/  LEA R8, P6, R10, R0, 0x1 ;  /* 0x000000000a087211 */ /* 0x008fe200078c08ff */
[----:B------:R-:W-:-:S03]  /*252a0*/  VIADD R15, R14, UR5 ;  /* 0x000000050e0f7c36 */ /* 0x000fc60008000000 */
[-C--:B------:R-:W-:Y:S01]  /*252b0*/  LEA.HI.X.SX32 R9, R10, R3.reuse, 0x1, P6 ;  /* 0x000000030a097211 */ /* 0x080fe200030f0eff */
[----:B------:R-:W-:Y:S01]  /*252c0*/  VIADD R16, R15, UR5 ;  /* 0x000000050f107c36 */ /* 0x000fe20008000000 */
[-C--:B------:R-:W-:Y:S02]  /*252d0*/  LEA R12, P6, R14, R0.reuse, 0x1 ;  /* 0x000000000e0c7211 */ /* 0x080fe400078c08ff */
[-C--:B--2---:R-:W-:Y:S02]  /*252e0*/  LEA.HI.X.SX32 R7, R11, R3.reuse, 0x1, P1 ;  /* 0x000000030b077211 */ /* 0x084fe400008f0eff */
[C---:B------:R-:W-:Y:S01]  /*252f0*/  LEA R10, P1, R13.reuse, R0, 0x1 ;  /* 0x000000000d0a7211 */ /* 0x040fe200078208ff */
[C---:B------:R-:W-:Y:S02]  /*25300*/  VIADD R17, R2.reuse, 0xfe ;  /* 0x000000fe02117836 */ /* 0x040fe40000000000 */
[----:B------:R-:W-:Y:S01]  /*25310*/  VIADD R2, R2, 0xff ;  /* 0x000000ff02027836 */ /* 0x000fe20000000000 */
[----:B------:R-:W-:-:S02]  /*25320*/  LEA.HI.X.SX32 R11, R13, R3, 0x1, P1 ;  /* 0x000000030d0b7211 */ /* 0x000fc400008f0eff */
[-C--:B------:R-:W-:Y:S02]  /*25330*/  LEA.HI.X.SX32 R13, R14, R3.reuse, 0x1, P6 ;  /* 0x000000030e0d7211 */ /* 0x080fe400030f0eff */
[----:B------:R-:W-:Y:S02]  /*25340*/  LEA R4, P6, R16, R0, 0x1 ;  /* 0x0000000010047211 */ /* 0x000fe400078c08ff */
[----:B------:R-:W-:Y:S02]  /*25350*/  F2FP.BF16.F32.PACK_AB R62, R63, R62 ;  /* 0x0000003e3f3e723e */ /* 0x000fe400000010ff */
[----:B0-----:R-:W-:Y:S02]  /*25360*/  ISETP.LT.AND P1, PT, R17, UR4, !P0 ;  /* 0x0000000411007c0c */ /* 0x001fe4000c721270 */
[----:B-1----:R-:W-:Y:S02]  /*25370*/  ISETP.LT.AND P0, PT, R2, UR6, !P0 ;  /* 0x0000000602007c0c */ /* 0x002fe4000c701270 */
[----:B------:R-:W-:-:S02]  /*25380*/  LEA.HI.X.SX32 R5, R16, R3, 0x1, P6 ;  /* 0x0000000310057211 */ /* 0x000fc400030f0eff */
[----:B------:R-:W-:Y:S02]  /*25390*/  LEA R2, P6, R15, R0, 0x1 ;  /* 0x000000000f027211 */ /* 0x000fe400078c08ff */
[----:B------:R-:W-:Y:S02]  /*253a0*/  F2FP.BF16.F32.PACK_AB R64, R65, R64 ;  /* 0x000000404140723e */ /* 0x000fe400000010ff */
[----:B------:R-:W-:Y:S01]  /*253b0*/  PRMT R0, R62, 0x7632, R0 ;  /* 0x000076323e007816 */ /* 0x000fe20000000000 */
[----:B------:R0:W-:Y:S01]  /*253c0*/  @P5 STG.E.U16 desc[UR20][R6.64], R62 ;  /* 0x0000003e06005986 */ /* 0x0001e2000c101514 */
[----:B------:R-:W-:Y:S02]  /*253d0*/  F2FP.BF16.F32.PACK_AB R66, R67, R66 ;  /* 0x000000424342723e */ /* 0x000fe400000010ff */
[----:B------:R-:W-:Y:S01]  /*253e0*/  LEA.HI.X.SX32 R3, R15, R3, 0x1, P6 ;  /* 0x000000030f037211 */ /* 0x000fe200030f0eff */
[----:B------:R1:W-:Y:S04]  /*253f0*/  @P4 STG.E.U16 desc[UR20][R8.64], R0 ;  /* 0x0000000008004986 */ /* 0x0003e8000c101514 */
[----:B------:R2:W-:Y:S01]  /*25400*/  @P3 STG.E.U16 desc[UR20][R10.64], R64 ;  /* 0x000000400a003986 */ /* 0x0005e2000c101514 */
[----:B0-----:R-:W-:-:S02]  /*25410*/  PRMT R7, R64, 0x7632, R7 ;  /* 0x0000763240077816 */ /* 0x001fc40000000007 */
[----:B-1----:R-:W-:-:S03]  /*25420*/  PRMT R9, R66, 0x7632, R9 ;  /* 0x0000763242097816 */ /* 0x002fc60000000009 */
[----:B------:R2:W-:Y:S04]  /*25430*/  @P2 STG.E.U16 desc[UR20][R12.64], R7 ;  /* 0x000000070c002986 */ /* 0x0005e8000c101514 */
[----:B------:R2:W-:Y:S04]  /*25440*/  @P1 STG.E.U16 desc[UR20][R2.64], R66 ;  /* 0x0000004202001986 */ /* 0x0005e8000c101514 */
[----:B------:R2:W-:Y:S01]  /*25450*/  @P0 STG.E.U16 desc[UR20][R4.64], R9 ;  /* 0x0000000904000986 */ /* 0x0005e2000c101514 */
[----:B------:R-:W-:Y:S06]  /*25460*/  BAR.SYNC.DEFER_BLOCKING 0x0 ;  /* 0x0000000000007b1d */ /* 0x000fec0000010000 */
[----:B------:R-:W-:Y:S05]  /*25470*/  BRA.U UP0, `(.L_x_14) ;  /* 0x0000000100a07547 */ /* 0x000fea000b800000 */
[----:B------:R-:W0:Y:S01]  /*25480*/  S2UR UR5, SR_CgaCtaId ;  /* 0x00000000000579c3 */ /* 0x000e220000008800 */
[----:B------:R-:W-:Y:S01]  /*25490*/  NOP ;  /* 0x0000000000007918 */ /* 0x000fe20000000000 */
[----:B------:R-:W-:Y:S01]  /*254a0*/  UMOV UR4, 0x50 ;  /* 0x0000005000047882 */ /* 0x000fe20000000000 */
[----:B------:R-:W-:Y:S02]  /*254b0*/  IMAD.U32 R0, RZ, RZ, UR8 ;  /* 0x00000008ff007e24 */ /* 0x000fe4000f8e00ff */
[----:B--2---:R-:W-:Y:S02]  /*254c0*/  IMAD.MOV.U32 R3, RZ, RZ, 0xffff ;  /* 0x0000ffffff037424 */ /* 0x004fe400078e00ff */
[----:B------:R-:W-:Y:S01]  /*254d0*/  IMAD.MOV.U32 R7, RZ, RZ, 0x1 ;  /* 0x00000001ff077424 */ /* 0x000fe200078e00ff */
[----:B------:R-:W-:-:S04]  /*254e0*/  LOP3.LUT R0, R0, 0xffff, RZ, 0xc0, !PT ;  /* 0x0000ffff00007812 */ /* 0x000fc800078ec0ff */
[----:B------:R-:W-:-:S05]  /*254f0*/  SHF.R.U32.HI R0, RZ, 0x5, R0 ;  /* 0x00000005ff007819 */ /* 0x000fca0000011600 */
[----:B------:R-:W-:Y:S01]  /*25500*/  VIADD R2, R0, 0x10 ;  /* 0x0000001000027836 */ /* 0x000fe20000000000 */
[----:B------:R-:W-:Y:S01]  /*25510*/  SHF.L.U32 R0, R3, R0, RZ ;  /* 0x0000000003007219 */ /* 0x000fe200000006ff */
[----:B0-----:R-:W-:-:S03]  /*25520*/  ULEA UR6, UR5, UR4, 0x18 ;  /* 0x0000000405067291 */ /* 0x001fc6000f8ec0ff */
[----:B------:R-:W-:-:S04]  /*25530*/  SHF.L.U32 R3, R7, R2, RZ ;  /* 0x0000000207037219 */ /* 0x000fc800000006ff */
[----:B------:R-:W-:Y:S02]  /*25540*/  LOP3.LUT R0, R3, R0, RZ, 0xfc, !PT ;  /* 0x0000000003007212 */ /* 0x000fe400078efcff */
[----:B------:R-:W0:Y:S02]  /*25550*/  LDS R5, [UR6] ;  /* 0x00000006ff057984 */ /* 0x000e240008000800 */
[C---:B------:R-:W-:Y:S02]  /*25560*/  LOP3.LUT R2, R0.reuse, 0xffff, RZ, 0xc0, !PT ;  /* 0x0000ffff00027812 */ /* 0x040fe400078ec0ff */
[----:B0-----:R-:W-:-:S04]  /*25570*/  LOP3.LUT R3, R0, 0xffff, R5, 0x80, !PT ;  /* 0x0000ffff00037812 */ /* 0x001fc800078e8005 */
[----:B------:R-:W-:-:S13]  /*25580*/  ISETP.NE.AND P0, PT, R3, R2, PT ;  /* 0x000000020300720c */ /* 0x000fda0003f05270 */
[----:B------:R-:W-:Y:S05]  /*25590*/  @P0 BRA `(.L_x_15) ;  /* 0x0000000000500947 */ /* 0x000fea0003800000 */
[----:B------:R-:W-:Y:S02]  /*255a0*/  SHF.R.U32.HI R5, RZ, 0x10, R5 ;  /* 0x00000010ff057819 */ /* 0x000fe40000011605 */
[----:B------:R-:W-:-:S04]  /*255b0*/  SHF.R.U32.HI R2, RZ, 0x10, R0 ;  /* 0x00000010ff027819 */ /* 0x000fc80000011600 */
[----:B------:R-:W-:-:S04]  /*255c0*/  LOP3.LUT R5, R5, R2, RZ, 0xc0, !PT ;  /* 0x0000000205057212 */ /* 0x000fc800078ec0ff */
[----:B------:R-:W-:-:S13]  /*255d0*/  ISETP.NE.AND P0, PT, R5, R2, PT ;  /* 0x000000020500720c */ /* 0x000fda0003f05270 */
[----:B------:R-:W-:Y:S05]  /*255e0*/  @P0 BRA `(.L_x_16) ;  /* 0x0000000000300947 */ /* 0x000fea0003800000 */
[----:B------:R-:W-:Y:S01]  /*255f0*/  R2UR UR4, R0 ;  /* 0x00000000000472ca */ /* 0x000fe200000e0000 */
[----:B------:R-:W-:Y:S01]  /*25600*/  VOTEU.ANY UR5, UPT, PT ;  /* 0x0000000000057886 */ /* 0x000fe200038e0100 */
[----:B------:R-:W0:Y:S01]  /*25610*/  S2R R0, SR_LANEID ;  /* 0x0000000000007919 */ /* 0x000e220000000000 */
[----:B------:R-:W-:-:S10]  /*25620*/  UFLO.U32 UR5, UR5 ;  /* 0x00000005000572bd */ /* 0x000fd400080e0000 */
[----:B------:R-:W-:-:S06]  /*25630*/  ULOP3.LUT UR4, URZ, UR4, URZ, 0x33, !UPT ;  /* 0x00000004ff047292 */ /* 0x000fcc000f8e33ff */
[----:B------:R-:W-:-:S04]  /*25640*/  IMAD.U32 R2, RZ, RZ, UR4 ;  /* 0x00000004ff027e24 */ /* 0x000fc8000f8e00ff */
[----:B------:R-:W1:Y:S02]  /*25650*/  REDUX UR7, R2 ;  /* 0x00000000020773c4 */ /* 0x000e640000000000 */
[----:B------:R3:W-:Y:S01]  /*25660*/  UTCATOMSWS.AND URZ, UR4 ;  /* 0x0000000400ff79e3 */ /* 0x0007e20008000000 */
[----:B0-----:R-:W-:Y:S01]  /*25670*/  ISETP.EQ.U32.AND P0, PT, R0, UR5, PT ;  /* 0x0000000500007c0c */ /* 0x001fe2000bf02070 */
[----:B-1----:R-:W-:-:S12]  /*25680*/  IMAD.U32 R0, RZ, RZ, UR7 ;  /* 0x00000007ff007e24 */ /* 0x002fd8000f8e00ff */
[----:B------:R3:W-:Y:S01]  /*25690*/  @P0 ATOMS.AND RZ, [UR6], R0 ;  /* 0x00000000ffff098c */ /* 0x0007e2000a800006 */
[----:B------:R-:W-:Y:S05]  /*256a0*/  BRA `(.L_x_14) ;  /* 0x0000000000147947 */ /* 0x000fea0003800000 */
.L_x_16:
[----:B------:R-:W-:-:S07]  /*256b0*/  MOV R2, 0x256d0 ;  /* 0x000256d000027802 */ /* 0x000fce0000000f00 */
[----:B------:R-:W-:Y:S05]  /*256c0*/  CALL.REL.NOINC `($__internal_0_$__cuda_sm10x_tcgen05_guardrail_trap_col_being_dealloced_not_returned_by_alloc) ;  /* 0x00000000002c7944 */ /* 0x000fea0003c00000 */
[----:B------:R-:W-:Y:S05]  /*256d0*/  BRA `(.L_x_14) ;  /* 0x0000000000087947 */ /* 0x000fea0003800000 */
.L_x_15:
[----:B------:R-:W-:-:S07]  /*256e0*/  MOV R2, 0x25700 ;  /* 0x0002570000027802 */ /* 0x000fce0000000f00 */
[----:B------:R-:W-:Y:S05]  /*256f0*/  CALL.REL.NOINC `($__internal_2_$__cuda_sm10x_tcgen05_guardrail_trap_unallocated_columns_being_dealloced) ;  /* 0x0000000000387944 */ /* 0x000fea0003c00000 */
.L_x_14:
[----:B------:R-:W-:Y:S01]  /*25700*/  NOP ;  /* 0x0000000000007918 */ /* 0x000fe20000000000 */
[----:B---3--:R-:W-:Y:S05]  /*25710*/  EXIT ;  /* 0x000000000000794d */ /* 0x008fea0003800000 */
.L_x_9:
[----:B------:R-:W0:Y:S02]  /*25720*/  SYNCS.PHASECHK.TRANS64.TRYWAIT P1, [UR6], R5 ;  /* 0x00000005ff0075a7 */ /* 0x000e240008021106 */
[----:B0-----:R-:W-:Y:S05]  /*25730*/  @!P1 BRA `(.L_x_9) ;  /* 0xfffffffc00f89947 */ /* 0x001fea000383ffff */
[----:B------:R-:W-:Y:S05]  /*25740*/  BRA `(.L_x_17) ;  /* 0xfffffef000f47947 */ /* 0x000fea000383ffff */
.L_x_13:
[----:B------:R-:W0:Y:S02]  /*25750*/  SYNCS.PHASECHK.TRANS64.TRYWAIT P1, [UR6], R4 ;  /* 0x00000004ff0075a7 */ /* 0x000e240008021106 */
[----:B0-----:R-:W-:Y:S05]  /*25760*/  @!P1 BRA `(.L_x_13) ;  /* 0xfffffffc00f89947 */ /* 0x001fea000383ffff */
[----:B------:R-:W-:Y:S05]  /*25770*/  BRA `(.L_x_12) ;  /* 0xffffff54007c7947 */ /* 0x000fea000383ffff */
        .weak           $__internal_0_$__cuda_sm10x_tcgen05_guardrail_trap_col_being_dealloced_not_returned_by_alloc
        .type           $__internal_0_$__cuda_sm10x_tcgen05_guardrail_trap_col_being_dealloced_not_returned_by_alloc,@function
        .size           $__internal_0_$__cuda_sm10x_tcgen05_guardrail_trap_col_being_dealloced_not_returned_by_alloc,($__internal_1_$__cuda_sm10x_tcgen05_guardrail_trap_phase_invalid_during_alloc - $__internal_0_$__cuda_sm10x_tcgen05_guardrail_trap_col_being_dealloced_not_returned_by_alloc)
$__internal_0_$__cuda_sm10x_tcgen05_guardrail_trap_col_being_dealloced_not_returned_by_alloc:
[----:B------:R-:W-:Y:S05]  /*25780*/  BPT.TRAP 0x1 ;  /* 0x000000040000795c */ /* 0x000fea0000300000 */
[----:B------:R-:W-:-:S04]  /*25790*/  IMAD.MOV.U32 R3, RZ, RZ, 0x0 ;  /* 0x00000000ff037424 */ /* 0x000fc800078e00ff */
[----:B------:R-:W-:Y:S05]  /*257a0*/  RET.REL.NODEC R2 `(matmul_kernel) ;  /* 0xfffffda802147950 */ /* 0x000fea0003c3ffff */
        .weak           $__internal_1_$__cuda_sm10x_tcgen05_guardrail_trap_phase_invalid_during_alloc
        .type           $__internal_1_$__cuda_sm10x_tcgen05_guardrail_trap_phase_invalid_during_alloc,@function
        .size           $__internal_1_$__cuda_sm10x_tcgen05_guardrail_trap_phase_invalid_during_alloc,($__internal_2_$__cuda_sm10x_tcgen05_guardrail_trap_unallocated_columns_being_dealloced - $__internal_1_$__cuda_sm10x_tcgen05_guardrail_trap_phase_invalid_during_alloc)
$__internal_1_$__cuda_sm10x_tcgen05_guardrail_trap_phase_invalid_during_alloc:
[----:B------:R-:W-:Y:S05]  /*257b0*/  BPT.TRAP 0x1 ;  /* 0x000000040000795c */ /* 0x000fea0000300000 */
[----:B------:R-:W-:-:S04]  /*257c0*/  IMAD.MOV.U32 R3, RZ, RZ, 0x0 ;  /* 0x00000000ff037424 */ /* 0x000fc800078e00ff */
[----:B------:R-:W-:Y:S05]  /*257d0*/  RET.REL.NODEC R2 `(matmul_kernel) ;  /* 0xfffffda802087950 */ /* 0x000fea0003c3ffff */
        .weak           $__internal_2_$__cuda_sm10x_tcgen05_guardrail_trap_unallocated_columns_being_dealloced
        .type           $__internal_2_$__cuda_sm10x_tcgen05_guardrail_trap_unallocated_columns_being_dealloced,@function
        .size           $__internal_2_$__cuda_sm10x_tcgen05_guardrail_trap_unallocated_columns_being_dealloced,(.L_x_21 - $__internal_2_$__cuda_sm10x_tcgen05_guardrail_trap_unallocated_columns_being_dealloced)
$__internal_2_$__cuda_sm10x_tcgen05_guardrail_trap_unallocated_columns_being_dealloced:
[----:B------:R-:W-:Y:S05]  /*257e0*/  BPT.TRAP 0x1 ;  /* 0x000000040000795c */ /* 0x000fea0000300000 */
[----:B------:R-:W-:-:S04]  /*257f0*/  IMAD.MOV.U32 R3, RZ, RZ, 0x0 ;  /* 0x00000000ff037424 */ /* 0x000fc800078e00ff */
[----:B------:R-:W-:Y:S05]  /*25800*/  RET.REL.NODEC R2 `(matmul_kernel) ;  /* 0xfffffda402fc7950 */ /* 0x000fea0003c3ffff */
.L_x_18:
[----:B------:R-:W-:-:S00]  /*25810*/  BRA `(.L_x_18) ;  /* 0xfffffffc00fc7947 */ /* 0x000fc0000383ffff */
[----:B------:R-:W-:-:S00]  /*25820*/  NOP ;  /* 0x0000000000007918 */ /* 0x000fc00000000000 */
        /* <DEDUP_REMOVED lines=13> */
.L_x_21:


//--------------------- .nv.shared.matmul_kernel  --------------------------
	.section	.nv.shared.matmul_kernel,"aw",@nobits
	.sectionflags	@""
	.align	16
	.zero		1024


//--------------------- .nv.shared.reserved.0     --------------------------
	.section	.nv.shared.reserved.0,"aw",@nobits
	.align	8
	.weak		__nv_reservedSMEM_offset_0_alias
	.size		__nv_reservedSMEM_offset_0_alias, 0, 64
	.other		__nv_reservedSMEM_offset_0_alias,@"STO_CUDA_RESERVED_SHARED STV_DEFAULT"
__nv_reservedSMEM_offset_0_alias:
	.zero		0
.nv.shared.reserved.0:
	.zero		64
	.weak		__nv_reservedSMEM_allocation_phase
	.type		__nv_reservedSMEM_allocation_phase,@object
	.size		__nv_reservedSMEM_allocation_phase,(.L_0 - __nv_reservedSMEM_allocation_phase)
__nv_reservedSMEM_allocation_phase:
	.zero		1
.L_0:
	.zero		7
	.weak		__nv_reservedSMEM_devtool_atexit_pc
	.type		__nv_reservedSMEM_devtool_atexit_pc,@object
	.size		__nv_reservedSMEM_devtool_atexit_pc,(__nv_reservedSMEM_allocation_mask - __nv_reservedSMEM_devtool_atexit_pc)
__nv_reservedSMEM_devtool_atexit_pc:
	.zero		8
	.weak		__nv_reservedSMEM_allocation_mask
	.type		__nv_reservedSMEM_allocation_mask,@object
	.size		__nv_reservedSMEM_allocation_mask,(.L_2 - __nv_reservedSMEM_allocation_mask)
__nv_reservedSMEM_allocation_mask:
	.zero		4
.L_2:


//--------------------- .nv.constant0.matmul_kernel --------------------------
	.section	.nv.constant0.matmul_kernel,"a",@progbits
	.sectionflags	@""
	.align	4
.nv.constant0.matmul_kernel:
	.zero		976


//--------------------- SYMBOLS --------------------------

	.type		.nv.reservedSmem.offset0,@object
	.size		.nv.reservedSmem.offset0,0x4
	.type		.nv.reservedSmem.cap,@object
	.size		.nv.reservedSmem.cap,0x4
